	.target	sm_100a

	.elftype	@"ET_EXEC"


//--------------------- .note.nv.tkinfo           --------------------------
	.section	.note.nv.tkinfo,"",@"SHT_NOTE"
	.sectionflags	@"SHF_NOTE_NV_TKINFO"
	.tkinfo
        /*0018*/ 	.word	0x00000002
        /*0030*/ 	.string	""
        /*0030*/ 	.string	"ptxas"
        /*0030*/ 	.string	"Cuda compilation tools, release 13.0, V13.0.88"
        /*0030*/ 	.string	"Build cuda_13.0.r13.0/compiler.36424714_0"
        /*0030*/ 	.string	"-arch sm_100a -m 64 "



//--------------------- .note.nv.cuinfo           --------------------------
	.section	.note.nv.cuinfo,"",@"SHT_NOTE"
	.sectionflags	@"SHF_NOTE_NV_CUINFO"
        /*0018*/ 	.short	0x0002
        /*001a*/ 	.short	0x0064
        /*001c*/ 	.short	0x0082
	.zero		2


//--------------------- .nv.info                  --------------------------
	.section	.nv.info,"",@"SHT_CUDA_INFO"
	.align	4


	//----- nvinfo : EIATTR_REGCOUNT
	.align		4
        /*0000*/ 	.byte	0x04, 0x2f
        /*0002*/ 	.short	(.L_19 - .L_18)
	.align		4
.L_18:
        /*0004*/ 	.word	index@(_ZN7cutlass13device_kernelINS_4conv6kernel13ConvUniversalINS1_16ConvProblemShapeILNS1_8OperatorE1ELi2EEENS1_10collective14CollectiveConvINS1_47MainloopSm100TmaUmmaWarpSpecializedImplicitGemmILS5_1ELi4ELi2ELi1ELi2EN4cute5tupleIJNSA_1CILi1EEESD_SD_EEEEENSB_IJNSC_ILi64EEENSC_ILi128EEENSB_IJSG_EEEEEENS_10tfloat32_tESK_NSA_8TiledMMAINSA_8MMA_AtomIJNSA_17SM100_MMA_TF32_SSISK_SK_fLi64ELi128ELNSA_4UMMA5MajorE0ELSP_1ELNSO_7ScaleInE0ELSQ_0EEEEEENSA_6LayoutISE_NSB_IJNSC_ILi0EEESU_SU_EEEEENSB_IJNSA_10UnderscoreESX_SX_EEEEENS7_6detail27Sm100ImplicitGemmTileTraitsINSA_20SM90_TMA_LOAD_IM2COLENSA_14ComposedLayoutINSA_7SwizzleILi3ELi4ELi3EEENSA_18smem_ptr_flag_bitsILi32EEENST_INSB_IJNSC_ILi8EEENSC_ILi32EEEEEENSB_IJS19_SD_EEEEEEEvEENS11_INSA_13SM90_TMA_LOADENS13_INS14_ILi2ELi5ELi2EEES17_NST_INSB_IJS19_NSC_ILi4EEEEEENSB_IJSD_S19_EEEEEEEvEEEENS_8epilogue10collective18CollectiveEpilogueINS1O_23Sm100TmaWarpSpecializedILi4ELi2ELi16ELb1ELb0EEEJSJ_NSB_IJNST_ISG_SD_EENST_IS19_SD_EEEEESK_NSB_IJNSB_IJlllEEESD_SU_EEESK_S1X_NS1O_6fusion15FusionCallbacksIS1S_NS1Y_17LinearCombinationISK_fSK_fLNS_15FloatRoundStyleE2EEESJ_S1V_JEEENSA_5SM1004TMEM4LOAD26SM100_TMEM_LOAD_16dp128b8xES12_S1D_NSA_17SM75_U32x4_LDSM_NENSA_21SM90_TMA_STORE_IM2COLES1D_NSA_17SM90_U32x4_STSM_NENSA_39AutoVectorizingCopyWithAssumedAlignmentILi128EEEEEEvvEEEEvNT_6ParamsE)
        /*0008*/ 	.word	0x0000005a


	//----- nvinfo : EIATTR_FRAME_SIZE
	.align		4
.L_19:
        /*000c*/ 	.byte	0x04, 0x11
        /*000e*/ 	.short	(.L_21 - .L_20)
	.align		4
.L_20:
        /*0010*/ 	.word	index@($__internal_2_$__cuda_sm10x_tcgen05_guardrail_trap_unallocated_columns_being_dealloced)
        /*0014*/ 	.word	0x00000008


	//----- nvinfo : EIATTR_FRAME_SIZE
	.align		4
.L_21:
        /*0018*/ 	.byte	0x04, 0x11
        /*001a*/ 	.short	(.L_23 - .L_22)
	.align		4
.L_22:
        /*001c*/ 	.word	index@($__internal_1_$__cuda_sm10x_tcgen05_guardrail_trap_phase_invalid_during_alloc)
        /*0020*/ 	.word	0x00000008


	//----- nvinfo : EIATTR_FRAME_SIZE
	.align		4
.L_23:
        /*0024*/ 	.byte	0x04, 0x11
        /*0026*/ 	.short	(.L_25 - .L_24)
	.align		4
.L_24:
        /*0028*/ 	.word	index@($__internal_0_$__cuda_sm10x_tcgen05_guardrail_trap_col_being_dealloced_not_returned_by_alloc)
        /*002c*/ 	.word	0x00000008


	//----- nvinfo : EIATTR_FRAME_SIZE
	.align		4
.L_25:
        /*0030*/ 	.byte	0x04, 0x11
        /*0032*/ 	.short	(.L_27 - .L_26)
	.align		4
.L_26:
        /*0034*/ 	.word	index@(_ZN7cutlass13device_kernelINS_4conv6kernel13ConvUniversalINS1_16ConvProblemShapeILNS1_8OperatorE1ELi2EEENS1_10collective14CollectiveConvINS1_47MainloopSm100TmaUmmaWarpSpecializedImplicitGemmILS5_1ELi4ELi2ELi1ELi2EN4cute5tupleIJNSA_1CILi1EEESD_SD_EEEEENSB_IJNSC_ILi64EEENSC_ILi128EEENSB_IJSG_EEEEEENS_10tfloat32_tESK_NSA_8TiledMMAINSA_8MMA_AtomIJNSA_17SM100_MMA_TF32_SSISK_SK_fLi64ELi128ELNSA_4UMMA5MajorE0ELSP_1ELNSO_7ScaleInE0ELSQ_0EEEEEENSA_6LayoutISE_NSB_IJNSC_ILi0EEESU_SU_EEEEENSB_IJNSA_10UnderscoreESX_SX_EEEEENS7_6detail27Sm100ImplicitGemmTileTraitsINSA_20SM90_TMA_LOAD_IM2COLENSA_14ComposedLayoutINSA_7SwizzleILi3ELi4ELi3EEENSA_18smem_ptr_flag_bitsILi32EEENST_INSB_IJNSC_ILi8EEENSC_ILi32EEEEEENSB_IJS19_SD_EEEEEEEvEENS11_INSA_13SM90_TMA_LOADENS13_INS14_ILi2ELi5ELi2EEES17_NST_INSB_IJS19_NSC_ILi4EEEEEENSB_IJSD_S19_EEEEEEEvEEEENS_8epilogue10collective18CollectiveEpilogueINS1O_23Sm100TmaWarpSpecializedILi4ELi2ELi16ELb1ELb0EEEJSJ_NSB_IJNST_ISG_SD_EENST_IS19_SD_EEEEESK_NSB_IJNSB_IJlllEEESD_SU_EEESK_S1X_NS1O_6fusion15FusionCallbacksIS1S_NS1Y_17LinearCombinationISK_fSK_fLNS_15FloatRoundStyleE2EEESJ_S1V_JEEENSA_5SM1004TMEM4LOAD26SM100_TMEM_LOAD_16dp128b8xES12_S1D_NSA_17SM75_U32x4_LDSM_NENSA_21SM90_TMA_STORE_IM2COLES1D_NSA_17SM90_U32x4_STSM_NENSA_39AutoVectorizingCopyWithAssumedAlignmentILi128EEEEEEvvEEEEvNT_6ParamsE)
        /*0038*/ 	.word	0x00000008


	//----- nvinfo : EIATTR_MIN_STACK_SIZE
	.align		4
.L_27:
        /*003c*/ 	.byte	0x04, 0x12
        /*003e*/ 	.short	(.L_29 - .L_28)
	.align		4
.L_28:
        /*0040*/ 	.word	index@(_ZN7cutlass13device_kernelINS_4conv6kernel13ConvUniversalINS1_16ConvProblemShapeILNS1_8OperatorE1ELi2EEENS1_10collective14CollectiveConvINS1_47MainloopSm100TmaUmmaWarpSpecializedImplicitGemmILS5_1ELi4ELi2ELi1ELi2EN4cute5tupleIJNSA_1CILi1EEESD_SD_EEEEENSB_IJNSC_ILi64EEENSC_ILi128EEENSB_IJSG_EEEEEENS_10tfloat32_tESK_NSA_8TiledMMAINSA_8MMA_AtomIJNSA_17SM100_MMA_TF32_SSISK_SK_fLi64ELi128ELNSA_4UMMA5MajorE0ELSP_1ELNSO_7ScaleInE0ELSQ_0EEEEEENSA_6LayoutISE_NSB_IJNSC_ILi0EEESU_SU_EEEEENSB_IJNSA_10UnderscoreESX_SX_EEEEENS7_6detail27Sm100ImplicitGemmTileTraitsINSA_20SM90_TMA_LOAD_IM2COLENSA_14ComposedLayoutINSA_7SwizzleILi3ELi4ELi3EEENSA_18smem_ptr_flag_bitsILi32EEENST_INSB_IJNSC_ILi8EEENSC_ILi32EEEEEENSB_IJS19_SD_EEEEEEEvEENS11_INSA_13SM90_TMA_LOADENS13_INS14_ILi2ELi5ELi2EEES17_NST_INSB_IJS19_NSC_ILi4EEEEEENSB_IJSD_S19_EEEEEEEvEEEENS_8epilogue10collective18CollectiveEpilogueINS1O_23Sm100TmaWarpSpecializedILi4ELi2ELi16ELb1ELb0EEEJSJ_NSB_IJNST_ISG_SD_EENST_IS19_SD_EEEEESK_NSB_IJNSB_IJlllEEESD_SU_EEESK_S1X_NS1O_6fusion15FusionCallbacksIS1S_NS1Y_17LinearCombinationISK_fSK_fLNS_15FloatRoundStyleE2EEESJ_S1V_JEEENSA_5SM1004TMEM4LOAD26SM100_TMEM_LOAD_16dp128b8xES12_S1D_NSA_17SM75_U32x4_LDSM_NENSA_21SM90_TMA_STORE_IM2COLES1D_NSA_17SM90_U32x4_STSM_NENSA_39AutoVectorizingCopyWithAssumedAlignmentILi128EEEEEEvvEEEEvNT_6ParamsE)
        /*0044*/ 	.word	0x00000008
.L_29:


//--------------------- .nv.compat                --------------------------
	.section	.nv.compat,"",@"SHT_CUDA_COMPAT_INFO"
	.align	4
        /*0000*/ 	.byte	0x02, 0x09, 0x01, 0x00, 0x02, 0x02, 0x02, 0x00, 0x02, 0x05, 0x05, 0x00, 0x03, 0x07, 0x01, 0x01
        /*0010*/ 	.byte	0x02, 0x03, 0x01, 0x00, 0x02, 0x06, 0x01, 0x00, 0x04, 0x0b, 0x08, 0x00, 0x09, 0x00, 0x00, 0x00
        /*0020*/ 	.byte	0x00, 0x00, 0x00, 0x00


//--------------------- .nv.info._ZN7cutlass13device_kernelINS_4conv6kernel13ConvUniversalINS1_16ConvProblemShapeILNS1_8OperatorE1ELi2EEENS1_10collective14CollectiveConvINS1_47MainloopSm100TmaUmmaWarpSpecializedImplicitGemmILS5_1ELi4ELi2ELi1ELi2EN4cute5tupleIJNSA_1CILi1EEESD_SD_EEEEENSB_IJNSC_ILi64EEENSC_ILi128EEENSB_IJSG_EEEEEENS_10tfloat32_tESK_NSA_8TiledMMAINSA_8MMA_AtomIJNSA_17SM100_MMA_TF32_SSISK_SK_fLi64ELi128ELNSA_4UMMA5MajorE0ELSP_1ELNSO_7ScaleInE0ELSQ_0EEEEEENSA_6LayoutISE_NSB_IJNSC_ILi0EEESU_SU_EEEEENSB_IJNSA_10UnderscoreESX_SX_EEEEENS7_6detail27Sm100ImplicitGemmTileTraitsINSA_20SM90_TMA_LOAD_IM2COLENSA_14ComposedLayoutINSA_7SwizzleILi3ELi4ELi3EEENSA_18smem_ptr_flag_bitsILi32EEENST_INSB_IJNSC_ILi8EEENSC_ILi32EEEEEENSB_IJS19_SD_EEEEEEEvEENS11_INSA_13SM90_TMA_LOADENS13_INS14_ILi2ELi5ELi2EEES17_NST_INSB_IJS19_NSC_ILi4EEEEEENSB_IJSD_S19_EEEEEEEvEEEENS_8epilogue10collective18CollectiveEpilogueINS1O_23Sm100TmaWarpSpecializedILi4ELi2ELi16ELb1ELb0EEEJSJ_NSB_IJNST_ISG_SD_EENST_IS19_SD_EEEEESK_NSB_IJNSB_IJlllEEESD_SU_EEESK_S1X_NS1O_6fusion15FusionCallbacksIS1S_NS1Y_17LinearCombinationISK_fSK_fLNS_15FloatRoundStyleE2EEESJ_S1V_JEEENSA_5SM1004TMEM4LOAD26SM100_TMEM_LOAD_16dp128b8xES12_S1D_NSA_17SM75_U32x4_LDSM_NENSA_21SM90_TMA_STORE_IM2COLES1D_NSA_17SM90_U32x4_STSM_NENSA_39AutoVectorizingCopyWithAssumedAlignmentILi128EEEEEEvvEEEEvNT_6ParamsE --------------------------
	.section	.nv.info._ZN7cutlass13device_kernelINS_4conv6kernel13ConvUniversalINS1_16ConvProblemShapeILNS1_8OperatorE1ELi2EEENS1_10collective14CollectiveConvINS1_47MainloopSm100TmaUmmaWarpSpecializedImplicitGemmILS5_1ELi4ELi2ELi1ELi2EN4cute5tupleIJNSA_1CILi1EEESD_SD_EEEEENSB_IJNSC_ILi64EEENSC_ILi128EEENSB_IJSG_EEEEEENS_10tfloat32_tESK_NSA_8TiledMMAINSA_8MMA_AtomIJNSA_17SM100_MMA_TF32_SSISK_SK_fLi64ELi128ELNSA_4UMMA5MajorE0ELSP_1ELNSO_7ScaleInE0ELSQ_0EEEEEENSA_6LayoutISE_NSB_IJNSC_ILi0EEESU_SU_EEEEENSB_IJNSA_10UnderscoreESX_SX_EEEEENS7_6detail27Sm100ImplicitGemmTileTraitsINSA_20SM90_TMA_LOAD_IM2COLENSA_14ComposedLayoutINSA_7SwizzleILi3ELi4ELi3EEENSA_18smem_ptr_flag_bitsILi32EEENST_INSB_IJNSC_ILi8EEENSC_ILi32EEEEEENSB_IJS19_SD_EEEEEEEvEENS11_INSA_13SM90_TMA_LOADENS13_INS14_ILi2ELi5ELi2EEES17_NST_INSB_IJS19_NSC_ILi4EEEEEENSB_IJSD_S19_EEEEEEEvEEEENS_8epilogue10collective18CollectiveEpilogueINS1O_23Sm100TmaWarpSpecializedILi4ELi2ELi16ELb1ELb0EEEJSJ_NSB_IJNST_ISG_SD_EENST_IS19_SD_EEEEESK_NSB_IJNSB_IJlllEEESD_SU_EEESK_S1X_NS1O_6fusion15FusionCallbacksIS1S_NS1Y_17LinearCombinationISK_fSK_fLNS_15FloatRoundStyleE2EEESJ_S1V_JEEENSA_5SM1004TMEM4LOAD26SM100_TMEM_LOAD_16dp128b8xES12_S1D_NSA_17SM75_U32x4_LDSM_NENSA_21SM90_TMA_STORE_IM2COLES1D_NSA_17SM90_U32x4_STSM_NENSA_39AutoVectorizingCopyWithAssumedAlignmentILi128EEEEEEvvEEEEvNT_6ParamsE,"",@"SHT_CUDA_INFO"
	.sectionflags	@""
	.align	4


	//----- nvinfo : EIATTR_CUDA_API_VERSION
	.align		4
        /*0000*/ 	.byte	0x04, 0x37
        /*0002*/ 	.short	(.L_31 - .L_30)
.L_30:
        /*0004*/ 	.word	0x00000082


	//----- nvinfo : EIATTR_KPARAM_INFO
	.align		4
.L_31:
        /*0008*/ 	.byte	0x04, 0x17
        /*000a*/ 	.short	(.L_33 - .L_32)
.L_32:
        /*000c*/ 	.word	0x00000000
        /*0010*/ 	.short	0x0000
        /*0012*/ 	.short	0x0000
        /*0014*/ 	.byte	0x00, 0xf0, 0x01, 0x20


	//----- nvinfo : EIATTR_AT_ENTRY_FRAGMENTS
	.align		4
.L_33:
        /*0018*/ 	.byte	0x04, 0x4f
        /*001a*/ 	.short	(.L_35 - .L_34)


	//   ....[0]....
.L_34:
        /*001c*/ 	.word	0x00000006


	//----- nvinfo : EIATTR_RESERVED_SMEM_USED
	.align		4
.L_35:
        /*0020*/ 	.byte	0x01, 0x41
	.zero		2


	//----- nvinfo : EIATTR_SPARSE_MMA_MASK
	.align		4
        /*0024*/ 	.byte	0x03, 0x50
        /*0026*/ 	.short	0x0000


	//----- nvinfo : EIATTR_TCGEN05_1CTA_USED
	.align		4
        /*0028*/ 	.byte	0x01, 0x51
	.zero		2


	//----- nvinfo : EIATTR_MAXREG_COUNT
	.align		4
        /*002c*/ 	.byte	0x03, 0x1b
        /*002e*/ 	.short	0x00ff


	//----- nvinfo : EIATTR_NUM_BARRIERS
	.align		4
        /*0030*/ 	.byte	0x02, 0x4c
        /*0032*/ 	.byte	0x07
	.zero		1


	//----- nvinfo : EIATTR_EXTERNS
	.align		4
        /*0034*/ 	.byte	0x04, 0x0f
        /*0036*/ 	.short	(.L_37 - .L_36)


	//   ....[0]....
	.align		4
.L_36:
        /*0038*/ 	.word	index@(__assertfail)


	//----- nvinfo : EIATTR_MERCURY_ISA_VERSION
	.align		4
.L_37:
        /*003c*/ 	.byte	0x03, 0x5f
        /*003e*/ 	.short	0x0101


	//----- nvinfo : EIATTR_INT_WARP_WIDE_INSTR_OFFSETS
	.align		4
        /*0040*/ 	.byte	0x04, 0x31
        /*0042*/ 	.short	(.L_39 - .L_38)


	//   ....[0]....
.L_38:
        /*0044*/ 	.word	0x00005f10


	//   ....[1]....
        /*0048*/ 	.word	0x00005f30


	//   ....[2]....
        /*004c*/ 	.word	0x00005f60


	//   ....[3]....
        /*0050*/ 	.word	0x00006c30


	//   ....[4]....
        /*0054*/ 	.word	0x00006cb0


	//   ....[5]....
        /*0058*/ 	.word	0x00006d70


	//   ....[6]....
        /*005c*/ 	.word	0x00006e30


	//   ....[7]....
        /*0060*/ 	.word	0x00006ef0


	//   ....[8]....
        /*0064*/ 	.word	0x00006fd0


	//   ....[9]....
        /*0068*/ 	.word	0x00007090


	//   ....[10]....
        /*006c*/ 	.word	0x00007180


	//----- nvinfo : EIATTR_COOP_GROUP_MASK_REGIDS
	.align		4
.L_39:
        /*0070*/ 	.byte	0x04, 0x29
        /*0072*/ 	.short	(.L_41 - .L_40)


	//   ....[0]....
.L_40:
        /*0074*/ 	.word	0xffffffff


	//   ....[1]....
        /*0078*/ 	.word	0xffffffff


	//   ....[2]....
        /*007c*/ 	.word	0xffffffff


	//   ....[3]....
        /*0080*/ 	.word	0xffffffff


	//   ....[4]....
        /*0084*/ 	.word	0xffffffff


	//   ....[5]....
        /*0088*/ 	.word	0xffffffff


	//   ....[6]....
        /*008c*/ 	.word	0xffffffff


	//   ....[7]....
        /*0090*/ 	.word	0xffffffff


	//   ....[8]....
        /*0094*/ 	.word	0xffffffff


	//   ....[9]....
        /*0098*/ 	.word	0xffffffff


	//   ....[10]....
        /*009c*/ 	.word	0xffffffff


	//   ....[11]....
        /*00a0*/ 	.word	0xffffffff


	//----- nvinfo : EIATTR_COOP_GROUP_INSTR_OFFSETS
	.align		4
.L_41:
        /*00a4*/ 	.byte	0x04, 0x28
        /*00a6*/ 	.short	(.L_43 - .L_42)


	//   ....[0]....
.L_42:
        /*00a8*/ 	.word	0x00000090


	//   ....[1]....
        /*00ac*/ 	.word	0x000004f0


	//   ....[2]....
        /*00b0*/ 	.word	0x00000660


	//   ....[3]....
        /*00b4*/ 	.word	0x00000800


	//   ....[4]....
        /*00b8*/ 	.word	0x00000900


	//   ....[5]....
        /*00bc*/ 	.word	0x00000a50


	//   ....[6]....
        /*00c0*/ 	.word	0x00004370


	//   ....[7]....
        /*00c4*/ 	.word	0x00005060


	//   ....[8]....
        /*00c8*/ 	.word	0x00005270


	//   ....[9]....
        /*00cc*/ 	.word	0x000052a0


	//   ....[10]....
        /*00d0*/ 	.word	0x00005df0


	//   ....[11]....
        /*00d4*/ 	.word	0x00006030


	//----- nvinfo : EIATTR_VRC_CTA_INIT_COUNT
	.align		4
.L_43:
        /*00d8*/ 	.byte	0x02, 0x4a
        /*00da*/ 	.byte	0x80
	.zero		1


	//----- nvinfo : EIATTR_SYSCALL_OFFSETS
	.align		4
        /*00dc*/ 	.byte	0x04, 0x46
        /*00de*/ 	.short	(.L_45 - .L_44)


	//   ....[0]....
.L_44:
        /*00e0*/ 	.word	0x00007e30


	//   ....[1]....
        /*00e4*/ 	.word	0x00007f20


	//   ....[2]....
        /*00e8*/ 	.word	0x000088e0


	//   ....[3]....
        /*00ec*/ 	.word	0x000092c0


	//   ....[4]....
        /*00f0*/ 	.word	0x00009c40


	//   ....[5]....
        /*00f4*/ 	.word	0x0000a5b0


	//----- nvinfo : EIATTR_MBARRIER_INSTR_OFFSETS
	.align		4
.L_45:
        /*00f8*/ 	.byte	0x04, 0x39
        /*00fa*/ 	.short	(.L_47 - .L_46)


	//   ....[0]....
.L_46:
        /*00fc*/ 	.word	0x000005d0
        /*0100*/ 	.word	0x000000ff
        /*0104*/ 	.word	0x00000000
        /*0108*/ 	.short	0x0100
        /*010a*/ 	.byte	0x04
	.zero		1


	//   ....[1]....
        /*010c*/ 	.word	0x000005e0
        /*0110*/ 	.word	0x000000ff
        /*0114*/ 	.word	0x00000020
        /*0118*/ 	.short	0x0100
        /*011a*/ 	.byte	0x04
	.zero		1


	//   ....[2]....
        /*011c*/ 	.word	0x000005f0
        /*0120*/ 	.word	0x000000ff
        /*0124*/ 	.word	0x00000008
        /*0128*/ 	.short	0x0100
        /*012a*/ 	.byte	0x04
	.zero		1


	//   ....[3]....
        /*012c*/ 	.word	0x00000600
        /*0130*/ 	.word	0x000000ff
        /*0134*/ 	.word	0x00000028
        /*0138*/ 	.short	0x0100
        /*013a*/ 	.byte	0x04
	.zero		1


	//   ....[4]....
        /*013c*/ 	.word	0x00000610
        /*0140*/ 	.word	0x000000ff
        /*0144*/ 	.word	0x00000010
        /*0148*/ 	.short	0x0100
        /*014a*/ 	.byte	0x04
	.zero		1


	//   ....[5]....
        /*014c*/ 	.word	0x00000620
        /*0150*/ 	.word	0x000000ff
        /*0154*/ 	.word	0x00000030
        /*0158*/ 	.short	0x0100
        /*015a*/ 	.byte	0x04
	.zero		1


	//   ....[6]....
        /*015c*/ 	.word	0x00000630
        /*0160*/ 	.word	0x000000ff
        /*0164*/ 	.word	0x00000018
        /*0168*/ 	.short	0x0100
        /*016a*/ 	.byte	0x04
	.zero		1


	//   ....[7]....
        /*016c*/ 	.word	0x00000640
        /*0170*/ 	.word	0x000000ff
        /*0174*/ 	.word	0x00000038
        /*0178*/ 	.short	0x0100
        /*017a*/ 	.byte	0x04
	.zero		1


	//   ....[8]....
        /*017c*/ 	.word	0x00000770
        /*0180*/ 	.word	0x000000ff
        /*0184*/ 	.word	0x00000040
        /*0188*/ 	.short	0x0100
        /*018a*/ 	.byte	0x04
	.zero		1


	//   ....[9]....
        /*018c*/ 	.word	0x00000780
        /*0190*/ 	.word	0x000000ff
        /*0194*/ 	.word	0x00000060
        /*0198*/ 	.short	0x0100
        /*019a*/ 	.byte	0x04
	.zero		1


	//   ....[10]....
        /*019c*/ 	.word	0x00000790
        /*01a0*/ 	.word	0x000000ff
        /*01a4*/ 	.word	0x00000048
        /*01a8*/ 	.short	0x0100
        /*01aa*/ 	.byte	0x04
	.zero		1


	//   ....[11]....
        /*01ac*/ 	.word	0x000007a0
        /*01b0*/ 	.word	0x000000ff
        /*01b4*/ 	.word	0x00000068
        /*01b8*/ 	.short	0x0100
        /*01ba*/ 	.byte	0x04
	.zero		1


	//   ....[12]....
        /*01bc*/ 	.word	0x000007b0
        /*01c0*/ 	.word	0x000000ff
        /*01c4*/ 	.word	0x00000050
        /*01c8*/ 	.short	0x0100
        /*01ca*/ 	.byte	0x04
	.zero		1


	//   ....[13]....
        /*01cc*/ 	.word	0x000007c0
        /*01d0*/ 	.word	0x000000ff
        /*01d4*/ 	.word	0x00000070
        /*01d8*/ 	.short	0x0100
        /*01da*/ 	.byte	0x04
	.zero		1


	//   ....[14]....
        /*01dc*/ 	.word	0x000007d0
        /*01e0*/ 	.word	0x000000ff
        /*01e4*/ 	.word	0x00000058
        /*01e8*/ 	.short	0x0100
        /*01ea*/ 	.byte	0x04
	.zero		1


	//   ....[15]....
        /*01ec*/ 	.word	0x000007e0
        /*01f0*/ 	.word	0x000000ff
        /*01f4*/ 	.word	0x00000078
        /*01f8*/ 	.short	0x0100
        /*01fa*/ 	.byte	0x04
	.zero		1


	//   ....[16]....
        /*01fc*/ 	.word	0x000008d0
        /*0200*/ 	.word	0x000000ff
        /*0204*/ 	.word	0x00000080
        /*0208*/ 	.short	0x0100
        /*020a*/ 	.byte	0x06
	.zero		1


	//   ....[17]....
        /*020c*/ 	.word	0x000008e0
        /*0210*/ 	.word	0x000000ff
        /*0214*/ 	.word	0x00000088
        /*0218*/ 	.short	0x0100
        /*021a*/ 	.byte	0x06
	.zero		1


	//   ....[18]....
        /*021c*/ 	.word	0x00000a20
        /*0220*/ 	.word	0x000000ff
        /*0224*/ 	.word	0x00000090
        /*0228*/ 	.short	0x0100
        /*022a*/ 	.byte	0x06
	.zero		1


	//   ....[19]....
        /*022c*/ 	.word	0x00000a30
        /*0230*/ 	.word	0x000000ff
        /*0234*/ 	.word	0x00000098
        /*0238*/ 	.short	0x0100
        /*023a*/ 	.byte	0x06
	.zero		1


	//   ....[20]....
        /*023c*/ 	.word	0x00000b80
        /*0240*/ 	.word	0x000000ff
        /*0244*/ 	.word	0x000000a0
        /*0248*/ 	.short	0x0100
        /*024a*/ 	.byte	0x04
	.zero		1


	//   ....[21]....
        /*024c*/ 	.word	0x00000b90
        /*0250*/ 	.word	0x000000ff
        /*0254*/ 	.word	0x000000b0
        /*0258*/ 	.short	0x0100
        /*025a*/ 	.byte	0x04
	.zero		1


	//   ....[22]....
        /*025c*/ 	.word	0x00000ba0
        /*0260*/ 	.word	0x000000ff
        /*0264*/ 	.word	0x000000a8
        /*0268*/ 	.short	0x0100
        /*026a*/ 	.byte	0x04
	.zero		1


	//   ....[23]....
        /*026c*/ 	.word	0x00000bb0
        /*0270*/ 	.word	0x000000ff
        /*0274*/ 	.word	0x000000b8
        /*0278*/ 	.short	0x0100
        /*027a*/ 	.byte	0x04
	.zero		1


	//   ....[24]....
        /*027c*/ 	.word	0x00001560
        /*0280*/ 	.word	0x000000ff
        /*0284*/ 	.word	0x00000020
        /*0288*/ 	.short	0x010a
        /*028a*/ 	.byte	0x04
	.zero		1


	//   ....[25]....
        /*028c*/ 	.word	0x00001fa0
        /*0290*/ 	.word	0x000000ff
        /*0294*/ 	.word	0x00000020
        /*0298*/ 	.short	0x010a
        /*029a*/ 	.byte	0x06
	.zero		1


	//   ....[26]....
        /*029c*/ 	.word	0x00002310
        /*02a0*/ 	.word	0x000000ff
        /*02a4*/ 	.word	0x00000020
        /*02a8*/ 	.short	0x010a
        /*02aa*/ 	.byte	0x0d
	.zero		1


	//   ....[27]....
        /*02ac*/ 	.word	0x00002c50
        /*02b0*/ 	.word	0x000000ff
        /*02b4*/ 	.word	0x00000088
        /*02b8*/ 	.short	0x0101
        /*02ba*/ 	.byte	0x2e
	.zero		1


	//   ....[28]....
        /*02bc*/ 	.word	0x00002c80
        /*02c0*/ 	.word	0x000000ff
        /*02c4*/ 	.word	0x00000020
        /*02c8*/ 	.short	0x010a
        /*02ca*/ 	.byte	0x04
	.zero		1


	//   ....[29]....
        /*02cc*/ 	.word	0x00003680
        /*02d0*/ 	.word	0x000000ff
        /*02d4*/ 	.word	0x00000020
        /*02d8*/ 	.short	0x010a
        /*02da*/ 	.byte	0x06
	.zero		1


	//   ....[30]....
        /*02dc*/ 	.word	0x00003940
        /*02e0*/ 	.word	0x000000ff
        /*02e4*/ 	.word	0x00000020
        /*02e8*/ 	.short	0x010a
        /*02ea*/ 	.byte	0x0d
	.zero		1


	//   ....[31]....
        /*02ec*/ 	.word	0x00004380
        /*02f0*/ 	.word	0x000000ff
        /*02f4*/ 	.word	0x00000090
        /*02f8*/ 	.short	0x010a
        /*02fa*/ 	.byte	0x2e
	.zero		1


	//   ....[32]....
        /*02fc*/ 	.word	0x00004450
        /*0300*/ 	.word	0x000000ff
        /*0304*/ 	.word	0x00000000
        /*0308*/ 	.short	0x0101
        /*030a*/ 	.byte	0x04
	.zero		1


	//   ....[33]....
        /*030c*/ 	.word	0x00004ad0
        /*0310*/ 	.word	0x000000ff
        /*0314*/ 	.word	0x00000000
        /*0318*/ 	.short	0x010a
        /*031a*/ 	.byte	0x04
	.zero		1


	//   ....[34]....
        /*031c*/ 	.word	0x00004b70
        /*0320*/ 	.word	0x000000ff
        /*0324*/ 	.word	0x00000000
        /*0328*/ 	.short	0x010a
        /*032a*/ 	.byte	0x05
	.zero		1


	//   ....[35]....
        /*032c*/ 	.word	0x00004c10
        /*0330*/ 	.word	0x000000ff
        /*0334*/ 	.word	0x00000000
        /*0338*/ 	.short	0x010a
        /*033a*/ 	.byte	0x05
	.zero		1


	//   ....[36]....
        /*033c*/ 	.word	0x00004cc0
        /*0340*/ 	.word	0x00000000
        /*0344*/ 	.word	0x00000000
        /*0348*/ 	.short	0x010a
        /*034a*/ 	.byte	0xff
	.zero		1


	//   ....[37]....
        /*034c*/ 	.word	0x00004e10
        /*0350*/ 	.word	0x000000ff
        /*0354*/ 	.word	0x00000098
        /*0358*/ 	.short	0x010a
        /*035a*/ 	.byte	0x04
	.zero		1


	//   ....[38]....
        /*035c*/ 	.word	0x00004eb0
        /*0360*/ 	.word	0x000000ff
        /*0364*/ 	.word	0x00000090
        /*0368*/ 	.short	0x010a
        /*036a*/ 	.byte	0x04
	.zero		1


	//   ....[39]....
        /*036c*/ 	.word	0x00004f50
        /*0370*/ 	.word	0x000000ff
        /*0374*/ 	.word	0x00000000
        /*0378*/ 	.short	0x0101
        /*037a*/ 	.byte	0x05
	.zero		1


	//   ....[40]....
        /*037c*/ 	.word	0x00004f90
        /*0380*/ 	.word	0x000000ff
        /*0384*/ 	.word	0x00000098
        /*0388*/ 	.short	0x0106
        /*038a*/ 	.byte	0x04
	.zero		1


	//   ....[41]....
        /*038c*/ 	.word	0x00004fd0
        /*0390*/ 	.word	0x00000000
        /*0394*/ 	.word	0x00000098
        /*0398*/ 	.short	0x010a
        /*039a*/ 	.byte	0xff
	.zero		1


	//   ....[42]....
        /*039c*/ 	.word	0x000055b0
        /*03a0*/ 	.word	0x000000ff
        /*03a4*/ 	.word	0x00000090
        /*03a8*/ 	.short	0x010a
        /*03aa*/ 	.byte	0x17
	.zero		1


	//   ....[43]....
        /*03ac*/ 	.word	0x00005660
        /*03b0*/ 	.word	0x000000ff
        /*03b4*/ 	.word	0x00000000
        /*03b8*/ 	.short	0x0101
        /*03ba*/ 	.byte	0x2c
	.zero		1


	//   ....[44]....
        /*03bc*/ 	.word	0x00005670
        /*03c0*/ 	.word	0x000000ff
        /*03c4*/ 	.word	0x000000b0
        /*03c8*/ 	.short	0x010a
        /*03ca*/ 	.byte	0x1b
	.zero		1


	//   ....[45]....
        /*03cc*/ 	.word	0x00005720
        /*03d0*/ 	.word	0x000000ff
        /*03d4*/ 	.word	0x00000000
        /*03d8*/ 	.short	0x010a
        /*03da*/ 	.byte	0x04
	.zero		1


	//   ....[46]....
        /*03dc*/ 	.word	0x00005770
        /*03e0*/ 	.word	0x000000ff
        /*03e4*/ 	.word	0x00000000
        /*03e8*/ 	.short	0x010a
        /*03ea*/ 	.byte	0x15
	.zero		1


	//   ....[47]....
        /*03ec*/ 	.word	0x000058b0
        /*03f0*/ 	.word	0x000000ff
        /*03f4*/ 	.word	0x00000000
        /*03f8*/ 	.short	0x010a
        /*03fa*/ 	.byte	0x05
	.zero		1


	//   ....[48]....
        /*03fc*/ 	.word	0x00005d40
        /*0400*/ 	.word	0x000000ff
        /*0404*/ 	.word	0x00000000
        /*0408*/ 	.short	0x010a
        /*040a*/ 	.byte	0x04
	.zero		1


	//   ....[49]....
        /*040c*/ 	.word	0x00005dd0
        /*0410*/ 	.word	0x000000ff
        /*0414*/ 	.word	0x00000000
        /*0418*/ 	.short	0x010a
        /*041a*/ 	.byte	0x04
	.zero		1


	//   ....[50]....
        /*041c*/ 	.word	0x00006380
        /*0420*/ 	.word	0x000000ff
        /*0424*/ 	.word	0x00000090
        /*0428*/ 	.short	0x010a
        /*042a*/ 	.byte	0x1f
	.zero		1


	//   ....[51]....
        /*042c*/ 	.word	0x00006420
        /*0430*/ 	.word	0x000000ff
        /*0434*/ 	.word	0x00000000
        /*0438*/ 	.short	0x0101
        /*043a*/ 	.byte	0x39
	.zero		1


	//   ....[52]....
        /*043c*/ 	.word	0x00006970
        /*0440*/ 	.word	0x000000ff
        /*0444*/ 	.word	0x00000088
        /*0448*/ 	.short	0x010a
        /*044a*/ 	.byte	0x1f
	.zero		1


	//   ....[53]....
        /*044c*/ 	.word	0x00006b10
        /*0450*/ 	.word	0x000000ff
        /*0454*/ 	.word	0x00000060
        /*0458*/ 	.short	0x010a
        /*045a*/ 	.byte	0x1f
	.zero		1


	//   ....[54]....
        /*045c*/ 	.word	0x00006d30
        /*0460*/ 	.word	0x000000ff
        /*0464*/ 	.word	0x00000040
        /*0468*/ 	.short	0x010b
        /*046a*/ 	.byte	0x1f
	.zero		1


	//   ....[55]....
        /*046c*/ 	.word	0x00006d40
        /*0470*/ 	.word	0x000000ff
        /*0474*/ 	.word	0x00000000
        /*0478*/ 	.short	0x0101
        /*047a*/ 	.byte	0x3d
	.zero		1


	//   ....[56]....
        /*047c*/ 	.word	0x00006d50
        /*0480*/ 	.word	0x000000ff
        /*0484*/ 	.word	0x00000068
        /*0488*/ 	.short	0x010a
        /*048a*/ 	.byte	0x1f
	.zero		1


	//   ....[57]....
        /*048c*/ 	.word	0x00006eb0
        /*0490*/ 	.word	0x000000ff
        /*0494*/ 	.word	0x00000048
        /*0498*/ 	.short	0x010b
        /*049a*/ 	.byte	0x1f
	.zero		1


	//   ....[58]....
        /*049c*/ 	.word	0x00006ec0
        /*04a0*/ 	.word	0x000000ff
        /*04a4*/ 	.word	0x00000000
        /*04a8*/ 	.short	0x0101
        /*04aa*/ 	.byte	0x3c
	.zero		1


	//   ....[59]....
        /*04ac*/ 	.word	0x00006ed0
        /*04b0*/ 	.word	0x000000ff
        /*04b4*/ 	.word	0x00000070
        /*04b8*/ 	.short	0x010a
        /*04ba*/ 	.byte	0x1f
	.zero		1


	//   ....[60]....
        /*04bc*/ 	.word	0x00007050
        /*04c0*/ 	.word	0x000000ff
        /*04c4*/ 	.word	0x00000050
        /*04c8*/ 	.short	0x010b
        /*04ca*/ 	.byte	0x1f
	.zero		1


	//   ....[61]....
        /*04cc*/ 	.word	0x00007060
        /*04d0*/ 	.word	0x000000ff
        /*04d4*/ 	.word	0x00000000
        /*04d8*/ 	.short	0x0101
        /*04da*/ 	.byte	0x3b
	.zero		1


	//   ....[62]....
        /*04dc*/ 	.word	0x00007070
        /*04e0*/ 	.word	0x000000ff
        /*04e4*/ 	.word	0x00000078
        /*04e8*/ 	.short	0x010a
        /*04ea*/ 	.byte	0x1f
	.zero		1


	//   ....[63]....
        /*04ec*/ 	.word	0x00007220
        /*04f0*/ 	.word	0x000000ff
        /*04f4*/ 	.word	0x00000058
        /*04f8*/ 	.short	0x010b
        /*04fa*/ 	.byte	0x1f
	.zero		1


	//   ....[64]....
        /*04fc*/ 	.word	0x00007230
        /*0500*/ 	.word	0x000000ff
        /*0504*/ 	.word	0x00000000
        /*0508*/ 	.short	0x0101
        /*050a*/ 	.byte	0x3a
	.zero		1


	//   ....[65]....
        /*050c*/ 	.word	0x00007260
        /*0510*/ 	.word	0x000000ff
        /*0514*/ 	.word	0x00000060
        /*0518*/ 	.short	0x010a
        /*051a*/ 	.byte	0x1f
	.zero		1


	//   ....[66]....
        /*051c*/ 	.word	0x00007280
        /*0520*/ 	.word	0x000000ff
        /*0524*/ 	.word	0x00000068
        /*0528*/ 	.short	0x010a
        /*052a*/ 	.byte	0x1f
	.zero		1


	//   ....[67]....
        /*052c*/ 	.word	0x000072a0
        /*0530*/ 	.word	0x000000ff
        /*0534*/ 	.word	0x00000070
        /*0538*/ 	.short	0x010a
        /*053a*/ 	.byte	0x1f
	.zero		1


	//   ....[68]....
        /*053c*/ 	.word	0x000072e0
        /*0540*/ 	.word	0x00000000
        /*0544*/ 	.word	0x00000078
        /*0548*/ 	.short	0x010a
        /*054a*/ 	.byte	0xff
	.zero		1


	//   ....[69]....
        /*054c*/ 	.word	0x000076d0
        /*0550*/ 	.word	0x000000ff
        /*0554*/ 	.word	0x00000090
        /*0558*/ 	.short	0x010a
        /*055a*/ 	.byte	0x30
	.zero		1


	//   ....[70]....
        /*055c*/ 	.word	0x000077a0
        /*0560*/ 	.word	0x000000ff
        /*0564*/ 	.word	0x00000000
        /*0568*/ 	.short	0x0101
        /*056a*/ 	.byte	0x04
	.zero		1


	//   ....[71]....
        /*056c*/ 	.word	0x00008410
        /*0570*/ 	.word	0x000000ff
        /*0574*/ 	.word	0x00000040
        /*0578*/ 	.short	0x010a
        /*057a*/ 	.byte	0x30
	.zero		1


	//   ....[72]....
        /*057c*/ 	.word	0x00008570
        /*0580*/ 	.word	0x00000051
        /*0584*/ 	.word	0x000000a0
        /*0588*/ 	.short	0x010a
        /*058a*/ 	.byte	0xff
	.zero		1


	//   ....[73]....
        /*058c*/ 	.word	0x000086c0
        /*0590*/ 	.word	0x000000ff
        /*0594*/ 	.word	0x00000040
        /*0598*/ 	.short	0x010a
        /*059a*/ 	.byte	0x30
	.zero		1


	//   ....[74]....
        /*059c*/ 	.word	0x000087c0
        /*05a0*/ 	.word	0x00000051
        /*05a4*/ 	.word	0x000000a0
        /*05a8*/ 	.short	0x010a
        /*05aa*/ 	.byte	0xff
	.zero		1


	//   ....[75]....
        /*05ac*/ 	.word	0x00008fe0
        /*05b0*/ 	.word	0x00000000
        /*05b4*/ 	.word	0x00000000
        /*05b8*/ 	.short	0x0101
        /*05ba*/ 	.byte	0xff
	.zero		1


	//   ....[76]....
        /*05bc*/ 	.word	0x00008ff0
        /*05c0*/ 	.word	0x00000002
        /*05c4*/ 	.word	0x00000040
        /*05c8*/ 	.short	0x010a
        /*05ca*/ 	.byte	0xff
	.zero		1


	//   ....[77]....
        /*05cc*/ 	.word	0x000090c0
        /*05d0*/ 	.word	0x00000002
        /*05d4*/ 	.word	0x00000040
        /*05d8*/ 	.short	0x010a
        /*05da*/ 	.byte	0xff
	.zero		1


	//   ....[78]....
        /*05dc*/ 	.word	0x00009960
        /*05e0*/ 	.word	0x00000000
        /*05e4*/ 	.word	0x00000000
        /*05e8*/ 	.short	0x0101
        /*05ea*/ 	.byte	0xff
	.zero		1


	//   ....[79]....
        /*05ec*/ 	.word	0x00009980
        /*05f0*/ 	.word	0x00000002
        /*05f4*/ 	.word	0x00000040
        /*05f8*/ 	.short	0x010a
        /*05fa*/ 	.byte	0xff
	.zero		1


	//   ....[80]....
        /*05fc*/ 	.word	0x00009a40
        /*0600*/ 	.word	0x00000002
        /*0604*/ 	.word	0x00000040
        /*0608*/ 	.short	0x010a
        /*060a*/ 	.byte	0xff
	.zero		1


	//   ....[81]....
        /*060c*/ 	.word	0x0000a2d0
        /*0610*/ 	.word	0x0000000e
        /*0614*/ 	.word	0x00000000
        /*0618*/ 	.short	0x0101
        /*061a*/ 	.byte	0xff
	.zero		1


	//   ....[82]....
        /*061c*/ 	.word	0x0000a2f0
        /*0620*/ 	.word	0x00000002
        /*0624*/ 	.word	0x00000040
        /*0628*/ 	.short	0x010a
        /*062a*/ 	.byte	0xff
	.zero		1


	//   ....[83]....
        /*062c*/ 	.word	0x0000a3b0
        /*0630*/ 	.word	0x00000002
        /*0634*/ 	.word	0x00000040
        /*0638*/ 	.short	0x010a
        /*063a*/ 	.byte	0xff
	.zero		1


	//   ....[84]....
        /*063c*/ 	.word	0x0000a990
        /*0640*/ 	.word	0x000000ff
        /*0644*/ 	.word	0x00000000
        /*0648*/ 	.short	0x0101
        /*064a*/ 	.byte	0x04
	.zero		1


	//   ....[85]....
        /*064c*/ 	.word	0x0000acb0
        /*0650*/ 	.word	0x00000000
        /*0654*/ 	.word	0x00000000
        /*0658*/ 	.short	0x0101
        /*065a*/ 	.byte	0xff
	.zero		1


	//   ....[86]....
        /*065c*/ 	.word	0x0000af20
        /*0660*/ 	.word	0x000000ff
        /*0664*/ 	.word	0x00000000
        /*0668*/ 	.short	0x0101
        /*066a*/ 	.byte	0x04
	.zero		1


	//   ....[87]....
        /*066c*/ 	.word	0x0000af70
        /*0670*/ 	.word	0x00000010
        /*0674*/ 	.word	0x00000020
        /*0678*/ 	.short	0x010a
        /*067a*/ 	.byte	0xff
	.zero		1


	//   ....[88]....
        /*067c*/ 	.word	0x0000aff0
        /*0680*/ 	.word	0x0000001a
        /*0684*/ 	.word	0x00000020
        /*0688*/ 	.short	0x010a
        /*068a*/ 	.byte	0xff
	.zero		1


	//   ....[89]....
        /*068c*/ 	.word	0x0000b050
        /*0690*/ 	.word	0x00000000
        /*0694*/ 	.word	0x00000090
        /*0698*/ 	.short	0x010a
        /*069a*/ 	.byte	0xff
	.zero		1


	//   ....[90]....
        /*069c*/ 	.word	0x0000b0b0
        /*06a0*/ 	.word	0x00000000
        /*06a4*/ 	.word	0x00000000
        /*06a8*/ 	.short	0x010a
        /*06aa*/ 	.byte	0xff
	.zero		1


	//   ....[91]....
        /*06ac*/ 	.word	0x0000b110
        /*06b0*/ 	.word	0x00000000
        /*06b4*/ 	.word	0x00000000
        /*06b8*/ 	.short	0x010a
        /*06ba*/ 	.byte	0xff
	.zero		1


	//   ....[92]....
        /*06bc*/ 	.word	0x0000b170
        /*06c0*/ 	.word	0x00000000
        /*06c4*/ 	.word	0x00000000
        /*06c8*/ 	.short	0x010a
        /*06ca*/ 	.byte	0xff
	.zero		1


	//   ....[93]....
        /*06cc*/ 	.word	0x0000b1d0
        /*06d0*/ 	.word	0x00000004
        /*06d4*/ 	.word	0x00000098
        /*06d8*/ 	.short	0x010a
        /*06da*/ 	.byte	0xff
	.zero		1


	//   ....[94]....
        /*06dc*/ 	.word	0x0000b230
        /*06e0*/ 	.word	0x00000004
        /*06e4*/ 	.word	0x00000090
        /*06e8*/ 	.short	0x010a
        /*06ea*/ 	.byte	0xff
	.zero		1


	//   ....[95]....
        /*06ec*/ 	.word	0x0000b290
        /*06f0*/ 	.word	0x00000000
        /*06f4*/ 	.word	0x00000090
        /*06f8*/ 	.short	0x010a
        /*06fa*/ 	.byte	0xff
	.zero		1


	//   ....[96]....
        /*06fc*/ 	.word	0x0000b2f0
        /*0700*/ 	.word	0x00000004
        /*0704*/ 	.word	0x000000b0
        /*0708*/ 	.short	0x010a
        /*070a*/ 	.byte	0xff
	.zero		1


	//   ....[97]....
        /*070c*/ 	.word	0x0000b350
        /*0710*/ 	.word	0x00000000
        /*0714*/ 	.word	0x00000000
        /*0718*/ 	.short	0x010a
        /*071a*/ 	.byte	0xff
	.zero		1


	//   ....[98]....
        /*071c*/ 	.word	0x0000b3b0
        /*0720*/ 	.word	0x00000000
        /*0724*/ 	.word	0x00000000
        /*0728*/ 	.short	0x010a
        /*072a*/ 	.byte	0xff
	.zero		1


	//   ....[99]....
        /*072c*/ 	.word	0x0000b410
        /*0730*/ 	.word	0x00000000
        /*0734*/ 	.word	0x00000000
        /*0738*/ 	.short	0x010a
        /*073a*/ 	.byte	0xff
	.zero		1


	//   ....[100]....
        /*073c*/ 	.word	0x0000b470
        /*0740*/ 	.word	0x00000002
        /*0744*/ 	.word	0x00000090
        /*0748*/ 	.short	0x010a
        /*074a*/ 	.byte	0xff
	.zero		1


	//   ....[101]....
        /*074c*/ 	.word	0x0000b4d0
        /*0750*/ 	.word	0x00000002
        /*0754*/ 	.word	0x00000088
        /*0758*/ 	.short	0x010a
        /*075a*/ 	.byte	0xff
	.zero		1


	//   ....[102]....
        /*075c*/ 	.word	0x0000b530
        /*0760*/ 	.word	0x00000002
        /*0764*/ 	.word	0x00000060
        /*0768*/ 	.short	0x010a
        /*076a*/ 	.byte	0xff
	.zero		1


	//   ....[103]....
        /*076c*/ 	.word	0x0000b590
        /*0770*/ 	.word	0x00000002
        /*0774*/ 	.word	0x00000068
        /*0778*/ 	.short	0x010a
        /*077a*/ 	.byte	0xff
	.zero		1


	//   ....[104]....
        /*077c*/ 	.word	0x0000b5f0
        /*0780*/ 	.word	0x00000002
        /*0784*/ 	.word	0x00000070
        /*0788*/ 	.short	0x010a
        /*078a*/ 	.byte	0xff
	.zero		1


	//   ....[105]....
        /*078c*/ 	.word	0x0000b650
        /*0790*/ 	.word	0x00000002
        /*0794*/ 	.word	0x00000078
        /*0798*/ 	.short	0x010a
        /*079a*/ 	.byte	0xff
	.zero		1


	//   ....[106]....
        /*079c*/ 	.word	0x0000b6b0
        /*07a0*/ 	.word	0x00000000
        /*07a4*/ 	.word	0x00000060
        /*07a8*/ 	.short	0x010a
        /*07aa*/ 	.byte	0xff
	.zero		1


	//   ....[107]....
        /*07ac*/ 	.word	0x0000b710
        /*07b0*/ 	.word	0x00000000
        /*07b4*/ 	.word	0x00000068
        /*07b8*/ 	.short	0x010a
        /*07ba*/ 	.byte	0xff
	.zero		1


	//   ....[108]....
        /*07bc*/ 	.word	0x0000b770
        /*07c0*/ 	.word	0x00000000
        /*07c4*/ 	.word	0x00000070
        /*07c8*/ 	.short	0x010a
        /*07ca*/ 	.byte	0xff
	.zero		1


	//   ....[109]....
        /*07cc*/ 	.word	0x0000b7d0
        /*07d0*/ 	.word	0x00000000
        /*07d4*/ 	.word	0x00000090
        /*07d8*/ 	.short	0x010a
        /*07da*/ 	.byte	0xff
	.zero		1


	//   ....[110]....
        /*07dc*/ 	.word	0x0000b830
        /*07e0*/ 	.word	0x00000002
        /*07e4*/ 	.word	0x00000040
        /*07e8*/ 	.short	0x010a
        /*07ea*/ 	.byte	0xff
	.zero		1


	//   ....[111]....
        /*07ec*/ 	.word	0x0000b880
        /*07f0*/ 	.word	0x00000051
        /*07f4*/ 	.word	0x000000a0
        /*07f8*/ 	.short	0x010a
        /*07fa*/ 	.byte	0xff
	.zero		1


	//   ....[112]....
        /*07fc*/ 	.word	0x0000b8d0
        /*0800*/ 	.word	0x00000002
        /*0804*/ 	.word	0x00000040
        /*0808*/ 	.short	0x010a
        /*080a*/ 	.byte	0xff
	.zero		1


	//   ....[113]....
        /*080c*/ 	.word	0x0000b920
        /*0810*/ 	.word	0x00000002
        /*0814*/ 	.word	0x00000040
        /*0818*/ 	.short	0x010a
        /*081a*/ 	.byte	0xff
	.zero		1


	//   ....[114]....
        /*081c*/ 	.word	0x0000b970
        /*0820*/ 	.word	0x00000002
        /*0824*/ 	.word	0x00000040
        /*0828*/ 	.short	0x010a
        /*082a*/ 	.byte	0xff
	.zero		1


	//----- nvinfo : EIATTR_NUM_MBARRIERS
	.align		4
.L_47:
        /*082c*/ 	.byte	0x03, 0x38
        /*082e*/ 	.short	0x0018


	//----- nvinfo : EIATTR_EXIT_INSTR_OFFSETS
	.align		4
        /*0830*/ 	.byte	0x04, 0x1c
        /*0832*/ 	.short	(.L_49 - .L_48)


	//   ....[0]....
.L_48:
        /*0834*/ 	.word	0x00004cf0


	//   ....[1]....
        /*0838*/ 	.word	0x00004fa0


	//   ....[2]....
        /*083c*/ 	.word	0x00005000


	//   ....[3]....
        /*0840*/ 	.word	0x00006040


	//   ....[4]....
        /*0844*/ 	.word	0x00007310


	//   ....[5]....
        /*0848*/ 	.word	0x00007350


	//   ....[6]....
        /*084c*/ 	.word	0x0000ae00


	//   ....[7]....
        /*0850*/ 	.word	0x0000ae80


	//   ....[8]....
        /*0854*/ 	.word	0x0000aeb0


	//   ....[9]....
        /*0858*/ 	.word	0x0000af30


	//----- nvinfo : EIATTR_MAX_THREADS
	.align		4
.L_49:
        /*085c*/ 	.byte	0x04, 0x05
        /*085e*/ 	.short	(.L_51 - .L_50)
.L_50:
        /*0860*/ 	.word	0x00000100
        /*0864*/ 	.word	0x00000001
        /*0868*/ 	.word	0x00000001


	//----- nvinfo : EIATTR_CRS_STACK_SIZE
	.align		4
.L_51:
        /*086c*/ 	.byte	0x04, 0x1e
        /*086e*/ 	.short	(.L_53 - .L_52)
.L_52:
        /*0870*/ 	.word	0x00000000


	//----- nvinfo : EIATTR_CBANK_PARAM_SIZE
	.align		4
.L_53:
        /*0874*/ 	.byte	0x03, 0x19
        /*0876*/ 	.short	0x0800


	//----- nvinfo : EIATTR_PARAM_CBANK
	.align		4
        /*0878*/ 	.byte	0x04, 0x0a
        /*087a*/ 	.short	(.L_55 - .L_54)
	.align		4
.L_54:
        /*087c*/ 	.word	index@(.nv.constant0._ZN7cutlass13device_kernelINS_4conv6kernel13ConvUniversalINS1_16ConvProblemShapeILNS1_8OperatorE1ELi2EEENS1_10collective14CollectiveConvINS1_47MainloopSm100TmaUmmaWarpSpecializedImplicitGemmILS5_1ELi4ELi2ELi1ELi2EN4cute5tupleIJNSA_1CILi1EEESD_SD_EEEEENSB_IJNSC_ILi64EEENSC_ILi128EEENSB_IJSG_EEEEEENS_10tfloat32_tESK_NSA_8TiledMMAINSA_8MMA_AtomIJNSA_17SM100_MMA_TF32_SSISK_SK_fLi64ELi128ELNSA_4UMMA5MajorE0ELSP_1ELNSO_7ScaleInE0ELSQ_0EEEEEENSA_6LayoutISE_NSB_IJNSC_ILi0EEESU_SU_EEEEENSB_IJNSA_10UnderscoreESX_SX_EEEEENS7_6detail27Sm100ImplicitGemmTileTraitsINSA_20SM90_TMA_LOAD_IM2COLENSA_14ComposedLayoutINSA_7SwizzleILi3ELi4ELi3EEENSA_18smem_ptr_flag_bitsILi32EEENST_INSB_IJNSC_ILi8EEENSC_ILi32EEEEEENSB_IJS19_SD_EEEEEEEvEENS11_INSA_13SM90_TMA_LOADENS13_INS14_ILi2ELi5ELi2EEES17_NST_INSB_IJS19_NSC_ILi4EEEEEENSB_IJSD_S19_EEEEEEEvEEEENS_8epilogue10collective18CollectiveEpilogueINS1O_23Sm100TmaWarpSpecializedILi4ELi2ELi16ELb1ELb0EEEJSJ_NSB_IJNST_ISG_SD_EENST_IS19_SD_EEEEESK_NSB_IJNSB_IJlllEEESD_SU_EEESK_S1X_NS1O_6fusion15FusionCallbacksIS1S_NS1Y_17LinearCombinationISK_fSK_fLNS_15FloatRoundStyleE2EEESJ_S1V_JEEENSA_5SM1004TMEM4LOAD26SM100_TMEM_LOAD_16dp128b8xES12_S1D_NSA_17SM75_U32x4_LDSM_NENSA_21SM90_TMA_STORE_IM2COLES1D_NSA_17SM90_U32x4_STSM_NENSA_39AutoVectorizingCopyWithAssumedAlignmentILi128EEEEEEvvEEEEvNT_6ParamsE)
        /*0880*/ 	.short	0x0380
        /*0882*/ 	.short	0x0800


	//----- nvinfo : EIATTR_SW_WAR
	.align		4
.L_55:
        /*0884*/ 	.byte	0x04, 0x36
        /*0886*/ 	.short	(.L_57 - .L_56)
.L_56:
        /*0888*/ 	.word	0x00000008
.L_57:


//--------------------- .nv.callgraph             --------------------------
	.section	.nv.callgraph,"",@"SHT_CUDA_CALLGRAPH"
	.align	4
	.sectionentsize	8
	.align		4
        /*0000*/ 	.word	0x00000000
	.align		4
        /*0004*/ 	.word	0xffffffff
	.align		4
        /*0008*/ 	.word	index@(_ZN7cutlass13device_kernelINS_4conv6kernel13ConvUniversalINS1_16ConvProblemShapeILNS1_8OperatorE1ELi2EEENS1_10collective14CollectiveConvINS1_47MainloopSm100TmaUmmaWarpSpecializedImplicitGemmILS5_1ELi4ELi2ELi1ELi2EN4cute5tupleIJNSA_1CILi1EEESD_SD_EEEEENSB_IJNSC_ILi64EEENSC_ILi128EEENSB_IJSG_EEEEEENS_10tfloat32_tESK_NSA_8TiledMMAINSA_8MMA_AtomIJNSA_17SM100_MMA_TF32_SSISK_SK_fLi64ELi128ELNSA_4UMMA5MajorE0ELSP_1ELNSO_7ScaleInE0ELSQ_0EEEEEENSA_6LayoutISE_NSB_IJNSC_ILi0EEESU_SU_EEEEENSB_IJNSA_10UnderscoreESX_SX_EEEEENS7_6detail27Sm100ImplicitGemmTileTraitsINSA_20SM90_TMA_LOAD_IM2COLENSA_14ComposedLayoutINSA_7SwizzleILi3ELi4ELi3EEENSA_18smem_ptr_flag_bitsILi32EEENST_INSB_IJNSC_ILi8EEENSC_ILi32EEEEEENSB_IJS19_SD_EEEEEEEvEENS11_INSA_13SM90_TMA_LOADENS13_INS14_ILi2ELi5ELi2EEES17_NST_INSB_IJS19_NSC_ILi4EEEEEENSB_IJSD_S19_EEEEEEEvEEEENS_8epilogue10collective18CollectiveEpilogueINS1O_23Sm100TmaWarpSpecializedILi4ELi2ELi16ELb1ELb0EEEJSJ_NSB_IJNST_ISG_SD_EENST_IS19_SD_EEEEESK_NSB_IJNSB_IJlllEEESD_SU_EEESK_S1X_NS1O_6fusion15FusionCallbacksIS1S_NS1Y_17LinearCombinationISK_fSK_fLNS_15FloatRoundStyleE2EEESJ_S1V_JEEENSA_5SM1004TMEM4LOAD26SM100_TMEM_LOAD_16dp128b8xES12_S1D_NSA_17SM75_U32x4_LDSM_NENSA_21SM90_TMA_STORE_IM2COLES1D_NSA_17SM90_U32x4_STSM_NENSA_39AutoVectorizingCopyWithAssumedAlignmentILi128EEEEEEvvEEEEvNT_6ParamsE)
	.align		4
        /*000c*/ 	.word	index@(__assertfail)
	.align		4
        /*0010*/ 	.word	0x00000000
	.align		4
        /*0014*/ 	.word	0xfffffffe
	.align		4
        /*0018*/ 	.word	0x00000000
	.align		4
        /*001c*/ 	.word	0xfffffffd
	.align		4
        /*0020*/ 	.word	0x00000000
	.align		4
        /*0024*/ 	.word	0xfffffffc


//--------------------- .nv.constant4             --------------------------
	.section	.nv.constant4,"a",@progbits
	.align	8
	.align		8
.nv.constant4:
        /*0000*/ 	.dword	__assertfail
	.align		8
        /*0008*/ 	.dword	__unnamed_1
	.align		8
        /*0010*/ 	.dword	__unnamed_2
	.align		8
        /*0018*/ 	.dword	_ZN39_INTERNAL_c69e009f_4_k_cu_d470d4ed_41274cuda3std3__45__cpo5beginE
	.align		8
        /*0020*/ 	.dword	_ZN39_INTERNAL_c69e009f_4_k_cu_d470d4ed_41274cuda3std3__45__cpo3endE
	.align		8
        /*0028*/ 	.dword	_ZN39_INTERNAL_c69e009f_4_k_cu_d470d4ed_41274cuda3std3__45__cpo6cbeginE
	.align		8
        /*0030*/ 	.dword	_ZN39_INTERNAL_c69e009f_4_k_cu_d470d4ed_41274cuda3std3__45__cpo4cendE
	.align		8
        /*0038*/ 	.dword	_ZN39_INTERNAL_c69e009f_4_k_cu_d470d4ed_41274cuda3std3__441_GLOBAL__N__c69e009f_4_k_cu_d470d4ed_41276ignoreE
	.align		8
        /*0040*/ 	.dword	_ZN39_INTERNAL_c69e009f_4_k_cu_d470d4ed_41274cuda3std3__419piecewise_constructE
	.align		8
        /*0048*/ 	.dword	_ZN39_INTERNAL_c69e009f_4_k_cu_d470d4ed_41274cuda3std3__48in_placeE
	.align		8
        /*0050*/ 	.dword	_ZN39_INTERNAL_c69e009f_4_k_cu_d470d4ed_41274cuda3std6ranges3__45__cpo4swapE
	.align		8
        /*0058*/ 	.dword	_ZN39_INTERNAL_c69e009f_4_k_cu_d470d4ed_41274cuda3std6ranges3__45__cpo9iter_moveE
	.align		8
        /*0060*/ 	.dword	_ZN39_INTERNAL_c69e009f_4_k_cu_d470d4ed_41274cute7productE
	.align		8
        /*0068*/ 	.dword	_ZN39_INTERNAL_c69e009f_4_k_cu_d470d4ed_41274cute1_E
	.align		8
        /*0070*/ 	.dword	$str$27
	.align		8
        /*0078*/ 	.dword	$str$28
	.align		8
        /*0080*/ 	.dword	$str$29
	.align		8
        /*0088*/ 	.dword	$str$30


//--------------------- .text._ZN7cutlass13device_kernelINS_4conv6kernel13ConvUniversalINS1_16ConvProblemShapeILNS1_8OperatorE1ELi2EEENS1_10collective14CollectiveConvINS1_47MainloopSm100TmaUmmaWarpSpecializedImplicitGemmILS5_1ELi4ELi2ELi1ELi2EN4cute5tupleIJNSA_1CILi1EEESD_SD_EEEEENSB_IJNSC_ILi64EEENSC_ILi128EEENSB_IJSG_EEEEEENS_10tfloat32_tESK_NSA_8TiledMMAINSA_8MMA_AtomIJNSA_17SM100_MMA_TF32_SSISK_SK_fLi64ELi128ELNSA_4UMMA5MajorE0ELSP_1ELNSO_7ScaleInE0ELSQ_0EEEEEENSA_6LayoutISE_NSB_IJNSC_ILi0EEESU_SU_EEEEENSB_IJNSA_10UnderscoreESX_SX_EEEEENS7_6detail27Sm100ImplicitGemmTileTraitsINSA_20SM90_TMA_LOAD_IM2COLENSA_14ComposedLayoutINSA_7SwizzleILi3ELi4ELi3EEENSA_18smem_ptr_flag_bitsILi32EEENST_INSB_IJNSC_ILi8EEENSC_ILi32EEEEEENSB_IJS19_SD_EEEEEEEvEENS11_INSA_13SM90_TMA_LOADENS13_INS14_ILi2ELi5ELi2EEES17_NST_INSB_IJS19_NSC_ILi4EEEEEENSB_IJSD_S19_EEEEEEEvEEEENS_8epilogue10collective18CollectiveEpilogueINS1O_23Sm100TmaWarpSpecializedILi4ELi2ELi16ELb1ELb0EEEJSJ_NSB_IJNST_ISG_SD_EENST_IS19_SD_EEEEESK_NSB_IJNSB_IJlllEEESD_SU_EEESK_S1X_NS1O_6fusion15FusionCallbacksIS1S_NS1Y_17LinearCombinationISK_fSK_fLNS_15FloatRoundStyleE2EEESJ_S1V_JEEENSA_5SM1004TMEM4LOAD26SM100_TMEM_LOAD_16dp128b8xES12_S1D_NSA_17SM75_U32x4_LDSM_NENSA_21SM90_TMA_STORE_IM2COLES1D_NSA_17SM90_U32x4_STSM_NENSA_39AutoVectorizingCopyWithAssumedAlignmentILi128EEEEEEvvEEEEvNT_6ParamsE --------------------------
	.section	.text._ZN7cutlass13device_kernelINS_4conv6kernel13ConvUniversalINS1_16ConvProblemShapeILNS1_8OperatorE1ELi2EEENS1_10collective14CollectiveConvINS1_47MainloopSm100TmaUmmaWarpSpecializedImplicitGemmILS5_1ELi4ELi2ELi1ELi2EN4cute5tupleIJNSA_1CILi1EEESD_SD_EEEEENSB_IJNSC_ILi64EEENSC_ILi128EEENSB_IJSG_EEEEEENS_10tfloat32_tESK_NSA_8TiledMMAINSA_8MMA_AtomIJNSA_17SM100_MMA_TF32_SSISK_SK_fLi64ELi128ELNSA_4UMMA5MajorE0ELSP_1ELNSO_7ScaleInE0ELSQ_0EEEEEENSA_6LayoutISE_NSB_IJNSC_ILi0EEESU_SU_EEEEENSB_IJNSA_10UnderscoreESX_SX_EEEEENS7_6detail27Sm100ImplicitGemmTileTraitsINSA_20SM90_TMA_LOAD_IM2COLENSA_14ComposedLayoutINSA_7SwizzleILi3ELi4ELi3EEENSA_18smem_ptr_flag_bitsILi32EEENST_INSB_IJNSC_ILi8EEENSC_ILi32EEEEEENSB_IJS19_SD_EEEEEEEvEENS11_INSA_13SM90_TMA_LOADENS13_INS14_ILi2ELi5ELi2EEES17_NST_INSB_IJS19_NSC_ILi4EEEEEENSB_IJSD_S19_EEEEEEEvEEEENS_8epilogue10collective18CollectiveEpilogueINS1O_23Sm100TmaWarpSpecializedILi4ELi2ELi16ELb1ELb0EEEJSJ_NSB_IJNST_ISG_SD_EENST_IS19_SD_EEEEESK_NSB_IJNSB_IJlllEEESD_SU_EEESK_S1X_NS1O_6fusion15FusionCallbacksIS1S_NS1Y_17LinearCombinationISK_fSK_fLNS_15FloatRoundStyleE2EEESJ_S1V_JEEENSA_5SM1004TMEM4LOAD26SM100_TMEM_LOAD_16dp128b8xES12_S1D_NSA_17SM75_U32x4_LDSM_NENSA_21SM90_TMA_STORE_IM2COLES1D_NSA_17SM90_U32x4_STSM_NENSA_39AutoVectorizingCopyWithAssumedAlignmentILi128EEEEEEvvEEEEvNT_6ParamsE,"ax",@progbits
	.align	128
.text._ZN7cutlass13device_kernelINS_4conv6kernel13ConvUniversalINS1_16ConvProblemShapeILNS1_8OperatorE1ELi2EEENS1_10collective14CollectiveConvINS1_47MainloopSm100TmaUmmaWarpSpecializedImplicitGemmILS5_1ELi4ELi2ELi1ELi2EN4cute5tupleIJNSA_1CILi1EEESD_SD_EEEEENSB_IJNSC_ILi64EEENSC_ILi128EEENSB_IJSG_EEEEEENS_10tfloat32_tESK_NSA_8TiledMMAINSA_8MMA_AtomIJNSA_17SM100_MMA_TF32_SSISK_SK_fLi64ELi128ELNSA_4UMMA5MajorE0ELSP_1ELNSO_7ScaleInE0ELSQ_0EEEEEENSA_6LayoutISE_NSB_IJNSC_ILi0EEESU_SU_EEEEENSB_IJNSA_10UnderscoreESX_SX_EEEEENS7_6detail27Sm100ImplicitGemmTileTraitsINSA_20SM90_TMA_LOAD_IM2COLENSA_14ComposedLayoutINSA_7SwizzleILi3ELi4ELi3EEENSA_18smem_ptr_flag_bitsILi32EEENST_INSB_IJNSC_ILi8EEENSC_ILi32EEEEEENSB_IJS19_SD_EEEEEEEvEENS11_INSA_13SM90_TMA_LOADENS13_INS14_ILi2ELi5ELi2EEES17_NST_INSB_IJS19_NSC_ILi4EEEEEENSB_IJSD_S19_EEEEEEEvEEEENS_8epilogue10collective18CollectiveEpilogueINS1O_23Sm100TmaWarpSpecializedILi4ELi2ELi16ELb1ELb0EEEJSJ_NSB_IJNST_ISG_SD_EENST_IS19_SD_EEEEESK_NSB_IJNSB_IJlllEEESD_SU_EEESK_S1X_NS1O_6fusion15FusionCallbacksIS1S_NS1Y_17LinearCombinationISK_fSK_fLNS_15FloatRoundStyleE2EEESJ_S1V_JEEENSA_5SM1004TMEM4LOAD26SM100_TMEM_LOAD_16dp128b8xES12_S1D_NSA_17SM75_U32x4_LDSM_NENSA_21SM90_TMA_STORE_IM2COLES1D_NSA_17SM90_U32x4_STSM_NENSA_39AutoVectorizingCopyWithAssumedAlignmentILi128EEEEEEvvEEEEvNT_6ParamsE:
        .type           _ZN7cutlass13device_kernelINS_4conv6kernel13ConvUniversalINS1_16ConvProblemShapeILNS1_8OperatorE1ELi2EEENS1_10collective14CollectiveConvINS1_47MainloopSm100TmaUmmaWarpSpecializedImplicitGemmILS5_1ELi4ELi2ELi1ELi2EN4cute5tupleIJNSA_1CILi1EEESD_SD_EEEEENSB_IJNSC_ILi64EEENSC_ILi128EEENSB_IJSG_EEEEEENS_10tfloat32_tESK_NSA_8TiledMMAINSA_8MMA_AtomIJNSA_17SM100_MMA_TF32_SSISK_SK_fLi64ELi128ELNSA_4UMMA5MajorE0ELSP_1ELNSO_7ScaleInE0ELSQ_0EEEEEENSA_6LayoutISE_NSB_IJNSC_ILi0EEESU_SU_EEEEENSB_IJNSA_10UnderscoreESX_SX_EEEEENS7_6detail27Sm100ImplicitGemmTileTraitsINSA_20SM90_TMA_LOAD_IM2COLENSA_14ComposedLayoutINSA_7SwizzleILi3ELi4ELi3EEENSA_18smem_ptr_flag_bitsILi32EEENST_INSB_IJNSC_ILi8EEENSC_ILi32EEEEEENSB_IJS19_SD_EEEEEEEvEENS11_INSA_13SM90_TMA_LOADENS13_INS14_ILi2ELi5ELi2EEES17_NST_INSB_IJS19_NSC_ILi4EEEEEENSB_IJSD_S19_EEEEEEEvEEEENS_8epilogue10collective18CollectiveEpilogueINS1O_23Sm100TmaWarpSpecializedILi4ELi2ELi16ELb1ELb0EEEJSJ_NSB_IJNST_ISG_SD_EENST_IS19_SD_EEEEESK_NSB_IJNSB_IJlllEEESD_SU_EEESK_S1X_NS1O_6fusion15FusionCallbacksIS1S_NS1Y_17LinearCombinationISK_fSK_fLNS_15FloatRoundStyleE2EEESJ_S1V_JEEENSA_5SM1004TMEM4LOAD26SM100_TMEM_LOAD_16dp128b8xES12_S1D_NSA_17SM75_U32x4_LDSM_NENSA_21SM90_TMA_STORE_IM2COLES1D_NSA_17SM90_U32x4_STSM_NENSA_39AutoVectorizingCopyWithAssumedAlignmentILi128EEEEEEvvEEEEvNT_6ParamsE,@function
        .size           _ZN7cutlass13device_kernelINS_4conv6kernel13ConvUniversalINS1_16ConvProblemShapeILNS1_8OperatorE1ELi2EEENS1_10collective14CollectiveConvINS1_47MainloopSm100TmaUmmaWarpSpecializedImplicitGemmILS5_1ELi4ELi2ELi1ELi2EN4cute5tupleIJNSA_1CILi1EEESD_SD_EEEEENSB_IJNSC_ILi64EEENSC_ILi128EEENSB_IJSG_EEEEEENS_10tfloat32_tESK_NSA_8TiledMMAINSA_8MMA_AtomIJNSA_17SM100_MMA_TF32_SSISK_SK_fLi64ELi128ELNSA_4UMMA5MajorE0ELSP_1ELNSO_7ScaleInE0ELSQ_0EEEEEENSA_6LayoutISE_NSB_IJNSC_ILi0EEESU_SU_EEEEENSB_IJNSA_10UnderscoreESX_SX_EEEEENS7_6detail27Sm100ImplicitGemmTileTraitsINSA_20SM90_TMA_LOAD_IM2COLENSA_14ComposedLayoutINSA_7SwizzleILi3ELi4ELi3EEENSA_18smem_ptr_flag_bitsILi32EEENST_INSB_IJNSC_ILi8EEENSC_ILi32EEEEEENSB_IJS19_SD_EEEEEEEvEENS11_INSA_13SM90_TMA_LOADENS13_INS14_ILi2ELi5ELi2EEES17_NST_INSB_IJS19_NSC_ILi4EEEEEENSB_IJSD_S19_EEEEEEEvEEEENS_8epilogue10collective18CollectiveEpilogueINS1O_23Sm100TmaWarpSpecializedILi4ELi2ELi16ELb1ELb0EEEJSJ_NSB_IJNST_ISG_SD_EENST_IS19_SD_EEEEESK_NSB_IJNSB_IJlllEEESD_SU_EEESK_S1X_NS1O_6fusion15FusionCallbacksIS1S_NS1Y_17LinearCombinationISK_fSK_fLNS_15FloatRoundStyleE2EEESJ_S1V_JEEENSA_5SM1004TMEM4LOAD26SM100_TMEM_LOAD_16dp128b8xES12_S1D_NSA_17SM75_U32x4_LDSM_NENSA_21SM90_TMA_STORE_IM2COLES1D_NSA_17SM90_U32x4_STSM_NENSA_39AutoVectorizingCopyWithAssumedAlignmentILi128EEEEEEvvEEEEvNT_6ParamsE,(.L_x_166 - _ZN7cutlass13device_kernelINS_4conv6kernel13ConvUniversalINS1_16ConvProblemShapeILNS1_8OperatorE1ELi2EEENS1_10collective14CollectiveConvINS1_47MainloopSm100TmaUmmaWarpSpecializedImplicitGemmILS5_1ELi4ELi2ELi1ELi2EN4cute5tupleIJNSA_1CILi1EEESD_SD_EEEEENSB_IJNSC_ILi64EEENSC_ILi128EEENSB_IJSG_EEEEEENS_10tfloat32_tESK_NSA_8TiledMMAINSA_8MMA_AtomIJNSA_17SM100_MMA_TF32_SSISK_SK_fLi64ELi128ELNSA_4UMMA5MajorE0ELSP_1ELNSO_7ScaleInE0ELSQ_0EEEEEENSA_6LayoutISE_NSB_IJNSC_ILi0EEESU_SU_EEEEENSB_IJNSA_10UnderscoreESX_SX_EEEEENS7_6detail27Sm100ImplicitGemmTileTraitsINSA_20SM90_TMA_LOAD_IM2COLENSA_14ComposedLayoutINSA_7SwizzleILi3ELi4ELi3EEENSA_18smem_ptr_flag_bitsILi32EEENST_INSB_IJNSC_ILi8EEENSC_ILi32EEEEEENSB_IJS19_SD_EEEEEEEvEENS11_INSA_13SM90_TMA_LOADENS13_INS14_ILi2ELi5ELi2EEES17_NST_INSB_IJS19_NSC_ILi4EEEEEENSB_IJSD_S19_EEEEEEEvEEEENS_8epilogue10collective18CollectiveEpilogueINS1O_23Sm100TmaWarpSpecializedILi4ELi2ELi16ELb1ELb0EEEJSJ_NSB_IJNST_ISG_SD_EENST_IS19_SD_EEEEESK_NSB_IJNSB_IJlllEEESD_SU_EEESK_S1X_NS1O_6fusion15FusionCallbacksIS1S_NS1Y_17LinearCombinationISK_fSK_fLNS_15FloatRoundStyleE2EEESJ_S1V_JEEENSA_5SM1004TMEM4LOAD26SM100_TMEM_LOAD_16dp128b8xES12_S1D_NSA_17SM75_U32x4_LDSM_NENSA_21SM90_TMA_STORE_IM2COLES1D_NSA_17SM90_U32x4_STSM_NENSA_39AutoVectorizingCopyWithAssumedAlignmentILi128EEEEEEvvEEEEvNT_6ParamsE)
        .other          _ZN7cutlass13device_kernelINS_4conv6kernel13ConvUniversalINS1_16ConvProblemShapeILNS1_8OperatorE1ELi2EEENS1_10collective14CollectiveConvINS1_47MainloopSm100TmaUmmaWarpSpecializedImplicitGemmILS5_1ELi4ELi2ELi1ELi2EN4cute5tupleIJNSA_1CILi1EEESD_SD_EEEEENSB_IJNSC_ILi64EEENSC_ILi128EEENSB_IJSG_EEEEEENS_10tfloat32_tESK_NSA_8TiledMMAINSA_8MMA_AtomIJNSA_17SM100_MMA_TF32_SSISK_SK_fLi64ELi128ELNSA_4UMMA5MajorE0ELSP_1ELNSO_7ScaleInE0ELSQ_0EEEEEENSA_6LayoutISE_NSB_IJNSC_ILi0EEESU_SU_EEEEENSB_IJNSA_10UnderscoreESX_SX_EEEEENS7_6detail27Sm100ImplicitGemmTileTraitsINSA_20SM90_TMA_LOAD_IM2COLENSA_14ComposedLayoutINSA_7SwizzleILi3ELi4ELi3EEENSA_18smem_ptr_flag_bitsILi32EEENST_INSB_IJNSC_ILi8EEENSC_ILi32EEEEEENSB_IJS19_SD_EEEEEEEvEENS11_INSA_13SM90_TMA_LOADENS13_INS14_ILi2ELi5ELi2EEES17_NST_INSB_IJS19_NSC_ILi4EEEEEENSB_IJSD_S19_EEEEEEEvEEEENS_8epilogue10collective18CollectiveEpilogueINS1O_23Sm100TmaWarpSpecializedILi4ELi2ELi16ELb1ELb0EEEJSJ_NSB_IJNST_ISG_SD_EENST_IS19_SD_EEEEESK_NSB_IJNSB_IJlllEEESD_SU_EEESK_S1X_NS1O_6fusion15FusionCallbacksIS1S_NS1Y_17LinearCombinationISK_fSK_fLNS_15FloatRoundStyleE2EEESJ_S1V_JEEENSA_5SM1004TMEM4LOAD26SM100_TMEM_LOAD_16dp128b8xES12_S1D_NSA_17SM75_U32x4_LDSM_NENSA_21SM90_TMA_STORE_IM2COLES1D_NSA_17SM90_U32x4_STSM_NENSA_39AutoVectorizingCopyWithAssumedAlignmentILi128EEEEEEvvEEEEvNT_6ParamsE,@"STO_CUDA_ENTRY STV_DEFAULT"
_ZN7cutlass13device_kernelINS_4conv6kernel13ConvUniversalINS1_16ConvProblemShapeILNS1_8OperatorE1ELi2EEENS1_10collective14CollectiveConvINS1_47MainloopSm100TmaUmmaWarpSpecializedImplicitGemmILS5_1ELi4ELi2ELi1ELi2EN4cute5tupleIJNSA_1CILi1EEESD_SD_EEEEENSB_IJNSC_ILi64EEENSC_ILi128EEENSB_IJSG_EEEEEENS_10tfloat32_tESK_NSA_8TiledMMAINSA_8MMA_AtomIJNSA_17SM100_MMA_TF32_SSISK_SK_fLi64ELi128ELNSA_4UMMA5MajorE0ELSP_1ELNSO_7ScaleInE0ELSQ_0EEEEEENSA_6LayoutISE_NSB_IJNSC_ILi0EEESU_SU_EEEEENSB_IJNSA_10UnderscoreESX_SX_EEEEENS7_6detail27Sm100ImplicitGemmTileTraitsINSA_20SM90_TMA_LOAD_IM2COLENSA_14ComposedLayoutINSA_7SwizzleILi3ELi4ELi3EEENSA_18smem_ptr_flag_bitsILi32EEENST_INSB_IJNSC_ILi8EEENSC_ILi32EEEEEENSB_IJS19_SD_EEEEEEEvEENS11_INSA_13SM90_TMA_LOADENS13_INS14_ILi2ELi5ELi2EEES17_NST_INSB_IJS19_NSC_ILi4EEEEEENSB_IJSD_S19_EEEEEEEvEEEENS_8epilogue10collective18CollectiveEpilogueINS1O_23Sm100TmaWarpSpecializedILi4ELi2ELi16ELb1ELb0EEEJSJ_NSB_IJNST_ISG_SD_EENST_IS19_SD_EEEEESK_NSB_IJNSB_IJlllEEESD_SU_EEESK_S1X_NS1O_6fusion15FusionCallbacksIS1S_NS1Y_17LinearCombinationISK_fSK_fLNS_15FloatRoundStyleE2EEESJ_S1V_JEEENSA_5SM1004TMEM4LOAD26SM100_TMEM_LOAD_16dp128b8xES12_S1D_NSA_17SM75_U32x4_LDSM_NENSA_21SM90_TMA_STORE_IM2COLES1D_NSA_17SM90_U32x4_STSM_NENSA_39AutoVectorizingCopyWithAssumedAlignmentILi128EEEEEEvvEEEEvNT_6ParamsE:
[----:B------:R-:W1:Y:S01]  /*0000*/  LDC R1, c[0x0][0x37c] ;  /* 0x0000df00ff017b82 */ /* 0x000e620000000800 */
[----:B------:R-:W2:Y:S01]  /*0010*/  S2R R58, SR_TID.X ;  /* 0x00000000003a7919 */ /* 0x000ea20000002100 */
[----:B------:R-:W3:Y:S01]  /*0020*/  LDCU.64 UR8, c[0x0][0x890] ;  /* 0x00011200ff0877ac */ /* 0x000ee20008000a00 */
[----:B-1----:R-:W-:Y:S01]  /*0030*/  VIADD R1, R1, 0xfffffff8 ;  /* 0xfffffff801017836 */ /* 0x002fe20000000000 */
[----:B------:R-:W-:Y:S02]  /*0040*/  PRMT R59, RZ, 0x7610, R59 ;  /* 0x00007610ff3b7816 */ /* 0x000fe4000000003b */
[----:B------:R-:W-:Y:S01]  /*0050*/  ELECT P3, URZ, PT ;  /* 0x0000000000ff782f */ /* 0x000fe20003860000 */
[----:B---3--:R-:W-:-:S04]  /*0060*/  UISETP.NE.U32.AND UP0, UPT, UR8, URZ, UPT ;  /* 0x000000ff0800728c */ /* 0x008fc8000bf05070 */
[----:B------:R-:W-:Y:S01]  /*0070*/  UISETP.NE.AND.EX UP0, UPT, UR9, URZ, UPT, UP0 ;  /* 0x000000ff0900728c */ /* 0x000fe2000bf05300 */
[----:B--2---:R-:W-:-:S05]  /*0080*/  SHF.R.U32.HI R60, RZ, 0x5, R58 ;  /* 0x00000005ff3c7819 */ /* 0x004fca000001163a */
[----:B------:R-:W1:Y:S02]  /*0090*/  SHFL.IDX PT, R0, R60, RZ, 0x1f ;  /* 0x00001fff3c007589 */ /* 0x000e6400000e0000 */
[----:B-1----:R-:W-:Y:S01]  /*00a0*/  R2UR UR18, R0 ;  /* 0x00000000001272ca */ /* 0x002fe200000e0000 */
[----:B------:R-:W-:-:S14]  /*00b0*/  BRA.U UP0, `(.L_x_0) ;  /* 0x0000000100307547 */ /* 0x000fdc000b800000 */
[----:B------:R-:W1:Y:S02]  /*00c0*/  LDCU.64 UR4, c[0x0][0x888] ;  /* 0x00011100ff0477ac */ /* 0x000e640008000a00 */
[----:B-1----:R-:W-:-:S04]  /*00d0*/  UISETP.NE.U32.AND UP0, UPT, UR4, URZ, UPT ;  /* 0x000000ff0400728c */ /* 0x002fc8000bf05070 */
[----:B------:R-:W-:-:S09]  /*00e0*/  UISETP.NE.AND.EX UP0, UPT, UR5, URZ, UPT, UP0 ;  /* 0x000000ff0500728c */ /* 0x000fd2000bf05300 */
[----:B------:R-:W-:Y:S05]  /*00f0*/  BRA.U !UP0, `(.L_x_1) ;  /* 0x0000000108147547 */ /* 0x000fea000b800000 */
[----:B------:R-:W1:Y:S01]  /*0100*/  LDC.64 R2, c[0x0][0x888] ;  /* 0x00022200ff027b82 */ /* 0x000e620000000a00 */
[----:B------:R-:W1:Y:S02]  /*0110*/  LDCU.64 UR4, c[0x0][0x358] ;  /* 0x00006b00ff0477ac */ /* 0x000e640008000a00 */
[----:B-1----:R1:W5:Y:S01]  /*0120*/  LDG.E R27, desc[UR4][R2.64] ;  /* 0x00000004021b7981 */ /* 0x002362000c1e1900 */
[----:B------:R-:W-:Y:S01]  /*0130*/  HFMA2 R59, -RZ, RZ, 0, 5.9604644775390625e-08 ;  /* 0x00000001ff3b7431 */ /* 0x000fe200000001ff */
[----:B------:R-:W-:Y:S05]  /*0140*/  BRA `(.L_x_0) ;  /* 0x00000000000c7947 */ /* 0x000fea0003800000 */
.L_x_1:
[----:B------:R-:W1:Y:S01]  /*0150*/  LDCU UR4, c[0x0][0x880] ;  /* 0x00011000ff0477ac */ /* 0x000e620008000800 */
[----:B------:R-:W-:Y:S01]  /*0160*/  HFMA2 R59, -RZ, RZ, 0, 5.9604644775390625e-08 ;  /* 0x00000001ff3b7431 */ /* 0x000fe200000001ff */
[----:B-1----:R-:W-:-:S07]  /*0170*/  MOV R27, UR4 ;  /* 0x00000004001b7c02 */ /* 0x002fce0008000f00 */
.L_x_0:
[----:B------:R-:W2:Y:S02]  /*0180*/  LDCU.64 UR4, c[0x0][0x8b0] ;  /* 0x00011600ff0477ac */ /* 0x000ea40008000a00 */
[----:B--2---:R-:W-:-:S04]  /*0190*/  UISETP.NE.U32.AND UP0, UPT, UR4, URZ, UPT ;  /* 0x000000ff0400728c */ /* 0x004fc8000bf05070 */
[----:B------:R-:W-:-:S09]  /*01a0*/  UISETP.NE.AND.EX UP0, UPT, UR5, URZ, UPT, UP0 ;  /* 0x000000ff0500728c */ /* 0x000fd2000bf05300 */
[----:B------:R-:W-:Y:S05]  /*01b0*/  BRA.U UP0, `(.L_x_2) ;  /* 0x0000000100287547 */ /* 0x000fea000b800000 */
[----:B------:R-:W2:Y:S02]  /*01c0*/  LDCU.64 UR4, c[0x0][0x8a8] ;  /* 0x00011500ff0477ac */ /* 0x000ea40008000a00 */
[----:B--2---:R-:W-:-:S04]  /*01d0*/  UISETP.NE.U32.AND UP0, UPT, UR4, URZ, UPT ;  /* 0x000000ff0400728c */ /* 0x004fc8000bf05070 */
[----:B------:R-:W-:-:S09]  /*01e0*/  UISETP.NE.AND.EX UP0, UPT, UR5, URZ, UPT, UP0 ;  /* 0x000000ff0500728c */ /* 0x000fd2000bf05300 */
[----:B------:R-:W-:Y:S05]  /*01f0*/  BRA.U !UP0, `(.L_x_3) ;  /* 0x0000000108107547 */ /* 0x000fea000b800000 */
[----:B------:R-:W2:Y:S01]  /*0200*/  LDC.64 R24, c[0x0][0x8a8] ;  /* 0x00022a00ff187b82 */ /* 0x000ea20000000a00 */
[----:B------:R-:W2:Y:S02]  /*0210*/  LDCU.64 UR4, c[0x0][0x358] ;  /* 0x00006b00ff0477ac */ /* 0x000ea40008000a00 */
[----:B--2---:R2:W5:Y:S01]  /*0220*/  LDG.E R24, desc[UR4][R24.64] ;  /* 0x0000000418187981 */ /* 0x004562000c1e1900 */
[----:B------:R-:W-:Y:S05]  /*0230*/  BRA `(.L_x_2) ;  /* 0x0000000000087947 */ /* 0x000fea0003800000 */
.L_x_3:
[----:B------:R-:W2:Y:S02]  /*0240*/  LDCU UR4, c[0x0][0x8a0] ;  /* 0x00011400ff0477ac */ /* 0x000ea40008000800 */
[----:B--2---:R-:W-:Y:S02]  /*0250*/  MOV R24, UR4 ;  /* 0x0000000400187c02 */ /* 0x004fe40008000f00 */
.L_x_2:
[----:B------:R-:W-:Y:S01]  /*0260*/  IMAD.U32 R0, RZ, RZ, UR18 ;  /* 0x00000012ff007e24 */ /* 0x000fe2000f8e00ff */
[----:B------:R-:W-:Y:S04]  /*0270*/  BSSY.RECONVERGENT B0, `(.L_x_4) ;  /* 0x000000c000007945 */ /* 0x000fe80003800200 */
[C---:B------:R-:W-:Y:S02]  /*0280*/  ISETP.NE.OR P1, PT, R0.reuse, 0x1, !P3 ;  /* 0x000000010000780c */ /* 0x040fe40005f25670 */
[----:B------:R-:W-:-:S11]  /*0290*/  ISETP.NE.OR P0, PT, R0, 0x3, !P3 ;  /* 0x000000030000780c */ /* 0x000fd60005f05670 */
[----:B------:R-:W-:Y:S05]  /*02a0*/  @P1 BRA `(.L_x_5) ;  /* 0x0000000000201947 */ /* 0x000fea0003800000 */
[----:B------:R-:W3:Y:S02]  /*02b0*/  LDCU.64 UR4, c[0x0][0x348] ;  /* 0x00006900ff0477ac */ /* 0x000ee40008000a00 */
[----:B---3--:R-:W-:Y:S02]  /*02c0*/  UIADD3 UR6, UP1, UPT, UR4, 0x80, URZ ;  /* 0x0000008004067890 */ /* 0x008fe4000ff3e0ff */
[----:B------:R-:W-:Y:S02]  /*02d0*/  UIADD3 UR4, UP0, UPT, UR4, 0x180, URZ ;  /* 0x0000018004047890 */ /* 0x000fe4000ff1e0ff */
[----:B------:R-:W-:Y:S02]  /*02e0*/  UIADD3.X UR7, UPT, UPT, URZ, UR5, URZ, UP1, !UPT ;  /* 0x00000005ff077290 */ /* 0x000fe40008ffe4ff */
[----:B------:R-:W-:-:S07]  /*02f0*/  UIADD3.X UR5, UPT, UPT, URZ, UR5, URZ, UP0, !UPT ;  /* 0x00000005ff057290 */ /* 0x000fce00087fe4ff */
[----:B------:R3:W-:Y:S02]  /*0300*/  UTMACCTL.PF [UR6] ;  /* 0x00000000060079b9 */ /* 0x0007e40008040000 */
[----:B------:R3:W-:Y:S02]  /*0310*/  UTMACCTL.PF [UR4] ;  /* 0x00000000040079b9 */ /* 0x0007e40008040000 */
[----:B---3--:R-:W-:Y:S01]  /*0320*/  NOP ;  /* 0x0000000000007918 */ /* 0x008fe20000000000 */
.L_x_5:
[----:B------:R-:W-:Y:S05]  /*0330*/  BSYNC.RECONVERGENT B0 ;  /* 0x0000000000007941 */ /* 0x000fea0003800200 */
.L_x_4:
[----:B------:R-:W-:Y:S04]  /*0340*/  BSSY.RECONVERGENT B0, `(.L_x_6) ;  /* 0x000000a000007945 */ /* 0x000fe80003800200 */
        /* <DEDUP_REMOVED lines=9> */
.L_x_7:
[----:B------:R-:W-:Y:S05]  /*03e0*/  BSYNC.RECONVERGENT B0 ;  /* 0x0000000000007941 */ /* 0x000fea0003800200 */
.L_x_6:
[----:B------:R-:W3:Y:S01]  /*03f0*/  LDCU.64 UR4, c[0x0][0x888] ;  /* 0x00011100ff0477ac */ /* 0x000ee20008000a00 */
[----:B------:R-:W-:Y:S02]  /*0400*/  UISETP.EQ.U32.AND UP2, UPT, UR8, URZ, UPT ;  /* 0x000000ff0800728c */ /* 0x000fe4000bf42070 */
[----:B------:R-:W-:Y:S02]  /*0410*/  UPLOP3.LUT UP3, UPT, UPT, UPT, UPT, 0x80, 0x8 ;  /* 0x000000000008789c */ /* 0x000fe40003f6f070 */
[----:B---3--:R-:W-:-:S04]  /*0420*/  UISETP.NE.U32.AND UP0, UPT, UR4, URZ, UPT ;  /* 0x000000ff0400728c */ /* 0x008fc8000bf05070 */
[----:B------:R-:W-:-:S04]  /*0430*/  UISETP.NE.AND.EX UP1, UPT, UR5, URZ, UPT, UP0 ;  /* 0x000000ff0500728c */ /* 0x000fc8000bf25300 */
[----:B------:R-:W-:-:S04]  /*0440*/  UISETP.EQ.OR.EX UP4, UPT, UR9, URZ, !UP1, UP2 ;  /* 0x000000ff0900728c */ /* 0x000fc8000cf82720 */
[----:B------:R-:W-:-:S05]  /*0450*/  UP2UR UR63, UPR, URZ, 0x10 ;  /* 0x00000010ff3f7883 */ /* 0x000fca0008000000 */
[----:B------:R-:W-:Y:S07]  /*0460*/  BRA.U !UP4, `(.L_x_8) ;  /* 0x000000010c207547 */ /* 0x000fee000b800000 */
[----:B------:R-:W-:Y:S01]  /*0470*/  UISETP.NE.U32.AND UP2, UPT, UR8, URZ, UPT ;  /* 0x000000ff0800728c */ /* 0x000fe2000bf45070 */
[----:B-----5:R-:W-:Y:S01]  /*0480*/  FSETP.NEU.AND P0, PT, R27, RZ, PT ;  /* 0x000000ff1b00720b */ /* 0x020fe20003f0d000 */
[----:B------:R-:W-:Y:S02]  /*0490*/  USEL UR4, URZ, 0xffffffff, UP1 ;  /* 0xffffffffff047887 */ /* 0x000fe40008800000 */
[----:B------:R-:W-:-:S10]  /*04a0*/  UISETP.NE.AND.EX UP2, UPT, UR9, URZ, UPT, UP2 ;  /* 0x000000ff0900728c */ /* 0x000fd4000bf45320 */
[----:B------:R-:W-:Y:S01]  /*04b0*/  VOTEU.ANY UP0, P0 ;  /* 0x0000000000ff7886 */ /* 0x000fe20000000100 */
[----:B------:R-:W-:-:S04]  /*04c0*/  @!UP2 USEL UR4, URZ, 0xffffffff, UP0 ;  /* 0xffffffffff04a887 */ /* 0x000fc80008000000 */
[----:B------:R-:W-:-:S04]  /*04d0*/  ULOP3.LUT UR4, UR4, 0x1, URZ, 0xc0, !UPT ;  /* 0x0000000104047892 */ /* 0x000fc8000f8ec0ff */
[----:B------:R-:W-:-:S11]  /*04e0*/  UISETP.NE.U32.AND UP3, UPT, UR4, 0x1, UPT ;  /* 0x000000010400788c */ /* 0x000fd6000bf65070 */
.L_x_8:
[----:B-1----:R-:W1:Y:S01]  /*04f0*/  SHFL.IDX PT, R2, R60, RZ, 0x1f ;  /* 0x00001fff3c027589 */ /* 0x002e6200000e0000 */
[----:B------:R-:W-:-:S04]  /*0500*/  UISETP.NE.AND UP0, UPT, UR18, 0x2, UPT ;  /* 0x000000021200788c */ /* 0x000fc8000bf05270 */
[----:B------:R-:W-:Y:S01]  /*0510*/  USEL UR64, URZ, 0x1, UP0 ;  /* 0x00000001ff407887 */ /* 0x000fe20008000000 */
[----:B-1----:R-:W-:-:S13]  /*0520*/  ISETP.NE.AND P0, PT, R2, RZ, PT ;  /* 0x000000ff0200720c */ /* 0x002fda0003f05270 */
[----:B------:R-:W-:Y:S05]  /*0530*/  @P0 BRA `(.L_x_9) ;  /* 0x0000000000480947 */ /* 0x000fea0003800000 */
[----:B------:R-:W1:Y:S01]  /*0540*/  S2UR UR4, SR_CgaCtaId ;  /* 0x00000000000479c3 */ /* 0x000e620000008800 */
[----:B------:R-:W-:Y:S01]  /*0550*/  UMOV UR5, 0x400 ;  /* 0x0000040000057882 */ /* 0x000fe20000000000 */
[----:B------:R-:W-:Y:S01]  /*0560*/  UMOV UR6, 0x1 ;  /* 0x0000000100067882 */ /* 0x000fe20000000000 */
[----:B------:R-:W-:Y:S01]  /*0570*/  ELECT P0, URZ, PT ;  /* 0x0000000000ff782f */ /* 0x000fe20003800000 */
[----:B------:R-:W-:-:S04]  /*0580*/  UIADD3 UR6, UPT, UPT, -UR6, 0x100000, URZ ;  /* 0x0010000006067890 */ /* 0x000fc8000fffe1ff */
[----:B------:R-:W-:Y:S02]  /*0590*/  USHF.L.U32 UR7, UR6, 0xb, URZ ;  /* 0x0000000b06077899 */ /* 0x000fe400080006ff */
[----:B------:R-:W-:Y:S02]  /*05a0*/  USHF.L.U32 UR6, UR6, 0x1, URZ ;  /* 0x0000000106067899 */ /* 0x000fe400080006ff */
[----:B-1----:R-:W-:Y:S01]  /*05b0*/  ULEA UR4, UR4, UR5, 0x18 ;  /* 0x0000000504047291 */ /* 0x002fe2000f8ec0ff */
[----:B------:R-:W1:Y:S11]  /*05c0*/  FENCE.VIEW.ASYNC.S ;  /* 0x00000000000073c6 */ /* 0x000e760000000000 */
[----:B-1----:R1:W3:Y:S01]  /*05d0*/  SYNCS.EXCH.64 URZ, [UR4], UR6 ;  /* 0x0000000604ff75b2 */ /* 0x0022e20008000100 */
[----:B------:R1:W4:Y:S01]  /*05e0*/  SYNCS.EXCH.64 URZ, [UR4+0x20], UR6 ;  /* 0x0000200604ff75b2 */ /* 0x0003220008000100 */
[----:B------:R1:W1:Y:S01]  /*05f0*/  SYNCS.EXCH.64 URZ, [UR4+0x8], UR6 ;  /* 0x0000080604ff75b2 */ /* 0x0002620008000100 */
[----:B------:R1:W1:Y:S01]  /*0600*/  SYNCS.EXCH.64 URZ, [UR4+0x28], UR6 ;  /* 0x0000280604ff75b2 */ /* 0x0002620008000100 */
[----:B------:R1:W1:Y:S01]  /*0610*/  SYNCS.EXCH.64 URZ, [UR4+0x10], UR6 ;  /* 0x0000100604ff75b2 */ /* 0x0002620008000100 */
[----:B------:R1:W1:Y:S01]  /*0620*/  SYNCS.EXCH.64 URZ, [UR4+0x30], UR6 ;  /* 0x0000300604ff75b2 */ /* 0x0002620008000100 */
[----:B------:R1:W1:Y:S01]  /*0630*/  SYNCS.EXCH.64 URZ, [UR4+0x18], UR6 ;  /* 0x0000180604ff75b2 */ /* 0x0002620008000100 */
[----:B------:R1:W1:Y:S01]  /*0640*/  SYNCS.EXCH.64 URZ, [UR4+0x38], UR6 ;  /* 0x0000380604ff75b2 */ /* 0x0002620008000100 */
[----:B------:R-:W-:Y:S01]  /*0650*/  NOP ;  /* 0x0000000000007918 */ /* 0x000fe20000000000 */
.L_x_9:
[----:B------:R-:W2:Y:S01]  /*0660*/  SHFL.IDX PT, R2, R60, RZ, 0x1f ;  /* 0x00001fff3c027589 */ /* 0x000ea200000e0000 */
[----:B------:R-:W-:Y:S01]  /*0670*/  NOP ;  /* 0x0000000000007918 */ /* 0x000fe20000000000 */
[----:B--2---:R-:W-:-:S13]  /*0680*/  ISETP.NE.AND P0, PT, R2, 0x1, PT ;  /* 0x000000010200780c */ /* 0x004fda0003f05270 */
[----:B------:R-:W-:Y:S05]  /*0690*/  @P0 BRA `(.L_x_10) ;  /* 0x0000000000580947 */ /* 0x000fea0003800000 */
[----:B-1----:R-:W1:Y:S01]  /*06a0*/  S2UR UR4, SR_CgaCtaId ;  /* 0x00000000000479c3 */ /* 0x002e620000008800 */
[----:B------:R-:W-:Y:S01]  /*06b0*/  UMOV UR5, 0x400 ;  /* 0x0000040000057882 */ /* 0x000fe20000000000 */
[----:B------:R-:W-:Y:S01]  /*06c0*/  UMOV UR8, 0x20 ;  /* 0x0000002000087882 */ /* 0x000fe20000000000 */
[----:B------:R-:W-:Y:S01]  /*06d0*/  UMOV UR6, 0x80 ;  /* 0x0000008000067882 */ /* 0x000fe20000000000 */
[----:B------:R-:W-:-:S04]  /*06e0*/  UIADD3 UR8, UPT, UPT, -UR8, 0x100000, URZ ;  /* 0x0010000008087890 */ /* 0x000fc8000fffe1ff */
[----:B------:R-:W-:Y:S02]  /*06f0*/  USHF.L.U32 UR9, UR8, 0xb, URZ ;  /* 0x0000000b08097899 */ /* 0x000fe400080006ff */
[----:B------:R-:W-:Y:S02]  /*0700*/  USHF.L.U32 UR8, UR8, 0x1, URZ ;  /* 0x0000000108087899 */ /* 0x000fe400080006ff */
[----:B------:R-:W-:-:S04]  /*0710*/  UIADD3 UR6, UPT, UPT, -UR6, 0x100000, URZ ;  /* 0x0010000006067890 */ /* 0x000fc8000fffe1ff */
[----:B------:R-:W-:Y:S02]  /*0720*/  USHF.L.U32 UR7, UR6, 0xb, URZ ;  /* 0x0000000b06077899 */ /* 0x000fe400080006ff */
[----:B------:R-:W-:Y:S01]  /*0730*/  USHF.L.U32 UR6, UR6, 0x1, URZ ;  /* 0x0000000106067899 */ /* 0x000fe200080006ff */
[----:B------:R-:W-:Y:S01]  /*0740*/  ELECT P0, URZ, PT ;  /* 0x0000000000ff782f */ /* 0x000fe20003800000 */
[----:B-1----:R-:W-:Y:S01]  /*0750*/  ULEA UR4, UR4, UR5, 0x18 ;  /* 0x0000000504047291 */ /* 0x002fe2000f8ec0ff */
[----:B------:R-:W1:Y:S11]  /*0760*/  FENCE.VIEW.ASYNC.S ;  /* 0x00000000000073c6 */ /* 0x000e760000000000 */
[----:B-1----:R2:W1:Y:S01]  /*0770*/  SYNCS.EXCH.64 URZ, [UR4+0x40], UR8 ;  /* 0x0000400804ff75b2 */ /* 0x0024620008000100 */
[----:B------:R2:W1:Y:S01]  /*0780*/  SYNCS.EXCH.64 URZ, [UR4+0x60], UR6 ;  /* 0x0000600604ff75b2 */ /* 0x0004620008000100 */
[----:B------:R2:W1:Y:S01]  /*0790*/  SYNCS.EXCH.64 URZ, [UR4+0x48], UR8 ;  /* 0x0000480804ff75b2 */ /* 0x0004620008000100 */
[----:B------:R2:W1:Y:S01]  /*07a0*/  SYNCS.EXCH.64 URZ, [UR4+0x68], UR6 ;  /* 0x0000680604ff75b2 */ /* 0x0004620008000100 */
[----:B------:R2:W1:Y:S01]  /*07b0*/  SYNCS.EXCH.64 URZ, [UR4+0x50], UR8 ;  /* 0x0000500804ff75b2 */ /* 0x0004620008000100 */
[----:B------:R2:W1:Y:S01]  /*07c0*/  SYNCS.EXCH.64 URZ, [UR4+0x70], UR6 ;  /* 0x0000700604ff75b2 */ /* 0x0004620008000100 */
[----:B------:R2:W1:Y:S01]  /*07d0*/  SYNCS.EXCH.64 URZ, [UR4+0x58], UR8 ;  /* 0x0000580804ff75b2 */ /* 0x0004620008000100 */
[----:B------:R2:W1:Y:S02]  /*07e0*/  SYNCS.EXCH.64 URZ, [UR4+0x78], UR6 ;  /* 0x0000780604ff75b2 */ /* 0x0004640008000100 */
[----:B--2---:R-:W-:Y:S01]  /*07f0*/  NOP ;  /* 0x0000000000007918 */ /* 0x004fe20000000000 */
.L_x_10:
[----:B------:R-:W2:Y:S01]  /*0800*/  SHFL.IDX PT, R2, R60, RZ, 0x1f ;  /* 0x00001fff3c027589 */ /* 0x000ea200000e0000 */
[----:B------:R-:W-:Y:S01]  /*0810*/  NOP ;  /* 0x0000000000007918 */ /* 0x000fe20000000000 */
[----:B--2---:R-:W-:-:S13]  /*0820*/  ISETP.NE.AND P0, PT, R2, 0x3, PT ;  /* 0x000000030200780c */ /* 0x004fda0003f05270 */
[----:B------:R-:W-:Y:S05]  /*0830*/  @P0 BRA `(.L_x_11) ;  /* 0x0000000000300947 */ /* 0x000fea0003800000 */
[----:B-1----:R-:W1:Y:S01]  /*0840*/  S2UR UR6, SR_CgaCtaId ;  /* 0x00000000000679c3 */ /* 0x002e620000008800 */
[----:B------:R-:W-:Y:S01]  /*0850*/  UMOV UR4, 0x400 ;  /* 0x0000040000047882 */ /* 0x000fe20000000000 */
[----:B------:R-:W-:Y:S01]  /*0860*/  UMOV UR5, 0x20 ;  /* 0x0000002000057882 */ /* 0x000fe20000000000 */
[----:B------:R-:W-:Y:S01]  /*0870*/  ELECT P0, URZ, PT ;  /* 0x0000000000ff782f */ /* 0x000fe20003800000 */
[----:B-1----:R-:W-:Y:S02]  /*0880*/  ULEA UR6, UR6, UR4, 0x18 ;  /* 0x0000000406067291 */ /* 0x002fe4000f8ec0ff */
[----:B------:R-:W-:-:S04]  /*0890*/  UIADD3 UR4, UPT, UPT, -UR5, 0x100000, URZ ;  /* 0x0010000005047890 */ /* 0x000fc8000fffe1ff */
[----:B------:R-:W-:Y:S02]  /*08a0*/  USHF.L.U32 UR5, UR4, 0xb, URZ ;  /* 0x0000000b04057899 */ /* 0x000fe400080006ff */
[----:B------:R-:W-:Y:S01]  /*08b0*/  USHF.L.U32 UR4, UR4, 0x1, URZ ;  /* 0x0000000104047899 */ /* 0x000fe200080006ff */
[----:B------:R-:W1:Y:S11]  /*08c0*/  FENCE.VIEW.ASYNC.S ;  /* 0x00000000000073c6 */ /* 0x000e760000000000 */
[----:B-1----:R2:W1:Y:S01]  /*08d0*/  SYNCS.EXCH.64 URZ, [UR6+0x80], UR4 ;  /* 0x0000800406ff75b2 */ /* 0x0024620008000100 */
[----:B------:R2:W1:Y:S02]  /*08e0*/  SYNCS.EXCH.64 URZ, [UR6+0x88], UR4 ;  /* 0x0000880406ff75b2 */ /* 0x0004640008000100 */
[----:B--2---:R-:W-:Y:S01]  /*08f0*/  NOP ;  /* 0x0000000000007918 */ /* 0x004fe20000000000 */
.L_x_11:
[----:B------:R-:W2:Y:S01]  /*0900*/  SHFL.IDX PT, R2, R60, RZ, 0x1f ;  /* 0x00001fff3c027589 */ /* 0x000ea200000e0000 */
[----:B------:R-:W-:Y:S01]  /*0910*/  NOP ;  /* 0x0000000000007918 */ /* 0x000fe20000000000 */
[----:B--2---:R-:W-:-:S13]  /*0920*/  ISETP.NE.AND P0, PT, R2, 0x4, PT ;  /* 0x000000040200780c */ /* 0x004fda0003f05270 */
[----:B------:R-:W-:Y:S05]  /*0930*/  @P0 BRA `(.L_x_12) ;  /* 0x0000000000440947 */ /* 0x000fea0003800000 */
[----:B-1----:R-:W1:Y:S01]  /*0940*/  S2UR UR6, SR_CgaCtaId ;  /* 0x00000000000679c3 */ /* 0x002e620000008800 */
[----:B------:R-:W-:Y:S01]  /*0950*/  UMOV UR4, 0x100 ;  /* 0x0000010000047882 */ /* 0x000fe20000000000 */
[----:B------:R-:W-:Y:S01]  /*0960*/  UMOV UR5, 0x400 ;  /* 0x0000040000057882 */ /* 0x000fe20000000000 */
[----:B------:R-:W-:Y:S01]  /*0970*/  USEL UR4, UR4, 0xe0, UP3 ;  /* 0x000000e004047887 */ /* 0x000fe20009800000 */
[----:B------:R-:W-:Y:S01]  /*0980*/  UMOV UR8, 0x1 ;  /* 0x0000000100087882 */ /* 0x000fe20000000000 */
[----:B------:R-:W-:Y:S01]  /*0990*/  ELECT P0, URZ, PT ;  /* 0x0000000000ff782f */ /* 0x000fe20003800000 */
[----:B------:R-:W-:-:S04]  /*09a0*/  UIADD3 UR8, UPT, UPT, -UR8, 0x100000, URZ ;  /* 0x0010000008087890 */ /* 0x000fc8000fffe1ff */
[----:B------:R-:W-:Y:S02]  /*09b0*/  USHF.L.U32 UR9, UR8, 0xb, URZ ;  /* 0x0000000b08097899 */ /* 0x000fe400080006ff */
[----:B------:R-:W-:Y:S02]  /*09c0*/  USHF.L.U32 UR8, UR8, 0x1, URZ ;  /* 0x0000000108087899 */ /* 0x000fe400080006ff */
[----:B-1----:R-:W-:Y:S02]  /*09d0*/  ULEA UR6, UR6, UR5, 0x18 ;  /* 0x0000000506067291 */ /* 0x002fe4000f8ec0ff */
[----:B------:R-:W-:-:S04]  /*09e0*/  UIADD3 UR4, UPT, UPT, -UR4, 0x100000, URZ ;  /* 0x0010000004047890 */ /* 0x000fc8000fffe1ff */
[----:B------:R-:W-:Y:S02]  /*09f0*/  USHF.L.U32 UR5, UR4, 0xb, URZ ;  /* 0x0000000b04057899 */ /* 0x000fe400080006ff */
[----:B------:R-:W-:Y:S01]  /*0a00*/  USHF.L.U32 UR4, UR4, 0x1, URZ ;  /* 0x0000000104047899 */ /* 0x000fe200080006ff */
[----:B------:R-:W1:Y:S03]  /*0a10*/  FENCE.VIEW.ASYNC.S ;  /* 0x00000000000073c6 */ /* 0x000e660000000000 */
[----:B-1----:R2:W1:Y:S08]  /*0a20*/  SYNCS.EXCH.64 URZ, [UR6+0x90], UR8 ;  /* 0x0000900806ff75b2 */ /* 0x0024700008000100 */
[----:B------:R2:W1:Y:S02]  /*0a30*/  SYNCS.EXCH.64 URZ, [UR6+0x98], UR4 ;  /* 0x0000980406ff75b2 */ /* 0x0004640008000100 */
[----:B--2---:R-:W-:Y:S01]  /*0a40*/  NOP ;  /* 0x0000000000007918 */ /* 0x004fe20000000000 */
.L_x_12:
[----:B------:R-:W2:Y:S01]  /*0a50*/  SHFL.IDX PT, R2, R60, RZ, 0x1f ;  /* 0x00001fff3c027589 */ /* 0x000ea200000e0000 */
[----:B------:R-:W1:Y:S01]  /*0a60*/  S2UR UR50, SR_CTAID.X ;  /* 0x00000000003279c3 */ /* 0x000e620000002500 */
[----:B------:R-:W-:-:S07]  /*0a70*/  NOP ;  /* 0x0000000000007918 */ /* 0x000fce0000000000 */
[----:B------:R-:W1:Y:S01]  /*0a80*/  S2UR UR21, SR_CTAID.Y ;  /* 0x00000000001579c3 */ /* 0x000e620000002600 */
[----:B--2---:R-:W-:-:S13]  /*0a90*/  ISETP.NE.AND P0, PT, R2, 0x5, PT ;  /* 0x000000050200780c */ /* 0x004fda0003f05270 */
[----:B-1----:R-:W-:Y:S05]  /*0aa0*/  @P0 BRA `(.L_x_13) ;  /* 0x0000000000480947 */ /* 0x002fea0003800000 */
[----:B------:R-:W1:Y:S01]  /*0ab0*/  S2UR UR4, SR_CgaCtaId ;  /* 0x00000000000479c3 */ /* 0x000e620000008800 */
        /* <DEDUP_REMOVED lines=12> */
[----:B-1----:R1:W2:Y:S01]  /*0b80*/  SYNCS.EXCH.64 URZ, [UR4+0xa0], UR8 ;  /* 0x0000a00804ff75b2 */ /* 0x0022a20008000100 */
[----:B------:R1:W1:Y:S01]  /*0b90*/  SYNCS.EXCH.64 URZ, [UR4+0xb0], UR6 ;  /* 0x0000b00604ff75b2 */ /* 0x0002620008000100 */
[----:B------:R1:W1:Y:S01]  /*0ba0*/  SYNCS.EXCH.64 URZ, [UR4+0xa8], UR8 ;  /* 0x0000a80804ff75b2 */ /* 0x0002620008000100 */
[----:B------:R1:W1:Y:S01]  /*0bb0*/  SYNCS.EXCH.64 URZ, [UR4+0xb8], UR6 ;  /* 0x0000b80604ff75b2 */ /* 0x0002620008000100 */
[----:B------:R-:W-:Y:S01]  /*0bc0*/  NOP ;  /* 0x0000000000007918 */ /* 0x000fe20000000000 */
.L_x_13:
[----:B------:R-:W-:-:S05]  /*0bd0*/  CS2R.32 R53, SR_CgaSize ;  /* 0x0000000000357805 */ /* 0x000fca0000008a00 */
[----:B------:R-:W-:-:S05]  /*0be0*/  IMAD R53, R53, -0xa0, RZ ;  /* 0xffffff6035357824 */ /* 0x000fca00078e02ff */
[----:B------:R-:W-:-:S14]  /*0bf0*/  R2UR UR5, R53 ;  /* 0x00000000350572ca */ /* 0x000fdc00000e0000 */
[----:B------:R-:W3:Y:S01]  /*0c00*/  LDCU UR5, c[0x0][UR5+0x2b0] ;  /* 0x00005600050577ac */ /* 0x000ee20008000800 */
[----:B------:R-:W-:Y:S02]  /*0c10*/  I2FP.F32.U32 R53, UR50 ;  /* 0x0000003200357c45 */ /* 0x000fe40008201000 */
[----:B------:R-:W-:-:S05]  /*0c20*/  CS2R.32 R3, SR_CgaSize ;  /* 0x0000000000037805 */ /* 0x000fca0000008a00 */
[----:B------:R-:W-:-:S06]  /*0c30*/  IMAD R3, R3, -0xa0, RZ ;  /* 0xffffff6003037824 */ /* 0x000fcc00078e02ff */
[----:B------:R-:W4:Y:S01]  /*0c40*/  LDC R3, c[0x0][R3+0x2a0] ;  /* 0x0000a80003037b82 */ /* 0x000f220000000800 */
[----:B------:R-:W-:Y:S02]  /*0c50*/  I2FP.F32.U32 R52, UR21 ;  /* 0x0000001500347c45 */ /* 0x000fe40008201000 */
[----:B------:R-:W-:-:S05]  /*0c60*/  CS2R.32 R2, SR_CgaSize ;  /* 0x0000000000027805 */ /* 0x000fca0000008a00 */
[----:B------:R-:W-:-:S05]  /*0c70*/  IMAD R2, R2, -0xa0, RZ ;  /* 0xffffff6002027824 */ /* 0x000fca00078e02ff */
[----:B-1----:R-:W-:-:S14]  /*0c80*/  R2UR UR4, R2 ;  /* 0x00000000020472ca */ /* 0x002fdc00000e0000 */
[----:B------:R-:W1:Y:S01]  /*0c90*/  LDCU UR4, c[0x0][UR4+0x2b4] ;  /* 0x00005680040477ac */ /* 0x000e620008000800 */
[----:B------:R-:W-:Y:S01]  /*0ca0*/  NOP ;  /* 0x0000000000007918 */ /* 0x000fe20000000000 */
[----:B------:R-:W2:Y:S01]  /*0cb0*/  LDCU UR19, c[0x0][0xb24] ;  /* 0x00016480ff1377ac */ /* 0x000ea20008000800 */
[----:B------:R-:W-:-:S05]  /*0cc0*/  CS2R.32 R2, SR_CgaSize ;  /* 0x0000000000027805 */ /* 0x000fca0000008a00 */
[----:B------:R-:W-:-:S06]  /*0cd0*/  IMAD R2, R2, -0xa0, RZ ;  /* 0xffffff6002027824 */ /* 0x000fcc00078e02ff */
[----:B------:R-:W4:Y:S01]  /*0ce0*/  LDC R2, c[0x0][R2+0x2a4] ;  /* 0x0000a90002027b82 */ /* 0x000f220000000800 */
[----:B---3--:R-:W-:-:S07]  /*0cf0*/  FMUL R53, R53, UR5 ;  /* 0x0000000535357c20 */ /* 0x008fce0008400000 */
[----:B------:R-:W3:Y:S01]  /*0d00*/  S2UR UR51, SR_CTAID.Z ;  /* 0x00000000003379c3 */ /* 0x000ee20000002700 */
[----:B-1----:R-:W-:Y:S01]  /*0d10*/  FMUL R52, R52, UR4 ;  /* 0x0000000434347c20 */ /* 0x002fe20008400000 */
[----:B------:R-:W1:Y:S01]  /*0d20*/  F2I.U32.TRUNC.NTZ R53, R53 ;  /* 0x0000003500357305 */ /* 0x000e62000020f000 */
[----:B--2---:R-:W-:-:S07]  /*0d30*/  UISETP.GE.AND UP0, UPT, UR19, 0x1, UPT ;  /* 0x000000011300788c */ /* 0x004fce000bf06270 */
[----:B------:R-:W2:Y:S01]  /*0d40*/  F2I.U32.TRUNC.NTZ R52, R52 ;  /* 0x0000003400347305 */ /* 0x000ea2000020f000 */
[----:B-1----:R-:W-:-:S05]  /*0d50*/  IADD3 R53, PT, PT, -R53, RZ, RZ ;  /* 0x000000ff35357210 */ /* 0x002fca0007ffe1ff */
[----:B----4-:R-:W-:Y:S01]  /*0d60*/  IMAD R53, R3, R53, UR50 ;  /* 0x0000003203357e24 */ /* 0x010fe2000f8e0235 */
[----:B--2---:R-:W-:-:S05]  /*0d70*/  IADD3 R52, PT, PT, -R52, RZ, RZ ;  /* 0x000000ff34347210 */ /* 0x004fca0007ffe1ff */
[----:B------:R-:W-:Y:S01]  /*0d80*/  IMAD R52, R2, R52, UR21 ;  /* 0x0000001502347e24 */ /* 0x000fe2000f8e0234 */
[----:B------:R-:W-:Y:S06]  /*0d90*/  BAR.SYNC.DEFER_BLOCKING 0x0 ;  /* 0x0000000000007b1d */ /* 0x000fec0000010000 */
[----:B---3--:R-:W-:Y:S05]  /*0da0*/  BRA.U !UP0, `(.L_x_14) ;  /* 0x0000000108d47547 */ /* 0x008fea000b800000 */
[----:B------:R-:W1:Y:S01]  /*0db0*/  LDCU.128 UR24, c[0x0][0xb10] ;  /* 0x00016200ff1877ac */ /* 0x000e620008000c00 */
[----:B------:R-:W2:Y:S01]  /*0dc0*/  LDCU UR6, c[0x0][0x370] ;  /* 0x00006e00ff0677ac */ /* 0x000ea20008000800 */
[----:B------:R-:W3:Y:S01]  /*0dd0*/  LDCU UR4, c[0x0][0x374] ;  /* 0x00006e80ff0477ac */ /* 0x000ee20008000800 */
[----:B------:R-:W4:Y:S01]  /*0de0*/  LDCU UR20, c[0x0][0xb0c] ;  /* 0x00016180ff1477ac */ /* 0x000f220008000800 */
[----:B------:R-:W4:Y:S01]  /*0df0*/  LDCU UR5, c[0x0][0xb20] ;  /* 0x00016400ff0577ac */ /* 0x000f220008000800 */
[----:B------:R-:W4:Y:S01]  /*0e00*/  LDCU.64 UR16, c[0x0][0xb28] ;  /* 0x00016500ff1077ac */ /* 0x000f220008000a00 */
[----:B-1----:R-:W-:Y:S02]  /*0e10*/  UISETP.NE.AND UP0, UPT, UR26, 0x1, UPT ;  /* 0x000000011a00788c */ /* 0x002fe4000bf05270 */
[----:B---3--:R-:W-:Y:S02]  /*0e20*/  UIMAD.WIDE.U32 UR8, UR4, UR27, URZ ;  /* 0x0000001b040872a5 */ /* 0x008fe4000f8e00ff */
[----:B--2---:R-:W-:-:S02]  /*0e30*/  UIMAD.WIDE.U32 UR10, UR6, UR24, URZ ;  /* 0x00000018060a72a5 */ /* 0x004fc4000f8e00ff */
[----:B----4-:R-:W-:Y:S02]  /*0e40*/  UISETP.NE.AND UP2, UPT, UR20, 0x1, UPT ;  /* 0x000000011400788c */ /* 0x010fe4000bf45270 */
[----:B------:R-:W-:Y:S01]  /*0e50*/  UISETP.NE.AND UP4, UPT, UR19, 0x1, UPT ;  /* 0x000000011300788c */ /* 0x000fe2000bf85270 */
[----:B------:R-:W-:Y:S02]  /*0e60*/  UMOV UR8, UR9 ;  /* 0x0000000900087c82 */ /* 0x000fe40008000000 */
[----:B------:R-:W-:Y:S01]  /*0e70*/  UMOV UR10, UR11 ;  /* 0x0000000b000a7c82 */ /* 0x000fe20008000000 */
[----:B------:R-:W-:Y:S02]  /*0e80*/  @UP0 USHF.R.U32.HI UR4, URZ, UR5, UR8 ;  /* 0x00000005ff040299 */ /* 0x000fe40008011608 */
[----:B------:R-:W-:Y:S02]  /*0e90*/  UIMAD.WIDE.U32 UR12, UR21, UR27, URZ ;  /* 0x0000001b150c72a5 */ /* 0x000fe4000f8e00ff */
[----:B------:R-:W-:-:S02]  /*0ea0*/  UIMAD.WIDE.U32 UR8, UR4, UR16, URZ ;  /* 0x00000010040872a5 */ /* 0x000fc4000f8e00ff */
[----:B------:R-:W-:Y:S02]  /*0eb0*/  @UP2 USHF.R.U32.HI UR6, URZ, UR25, UR10 ;  /* 0x00000019ff062299 */ /* 0x000fe4000801160a */
[----:B------:R-:W-:Y:S02]  /*0ec0*/  UIMAD.WIDE.U32 UR14, UR50, UR24, URZ ;  /* 0x00000018320e72a5 */ /* 0x000fe4000f8e00ff */
[----:B------:R-:W-:Y:S01]  /*0ed0*/  UIMAD.WIDE.U32 UR10, UR6, UR16, URZ ;  /* 0x00000010060a72a5 */ /* 0x000fe2000f8e00ff */
[----:B------:R-:W-:Y:S01]  /*0ee0*/  UMOV UR12, UR13 ;  /* 0x0000000d000c7c82 */ /* 0x000fe20008000000 */
[----:B------:R-:W-:Y:S01]  /*0ef0*/  UMOV UR8, UR9 ;  /* 0x0000000900087c82 */ /* 0x000fe20008000000 */
[----:B------:R-:W-:Y:S02]  /*0f00*/  USHF.R.U32.HI UR12, URZ, UR5, UR12 ;  /* 0x00000005ff0c7299 */ /* 0x000fe4000801160c */
[----:B------:R-:W-:Y:S01]  /*0f10*/  @UP4 USHF.R.U32.HI UR4, URZ, UR17, UR8 ;  /* 0x00000011ff044299 */ /* 0x000fe20008011608 */
[----:B------:R-:W-:Y:S01]  /*0f20*/  UMOV UR14, UR15 ;  /* 0x0000000f000e7c82 */ /* 0x000fe20008000000 */
[----:B------:R-:W-:Y:S01]  /*0f30*/  UMOV UR10, UR11 ;  /* 0x0000000b000a7c82 */ /* 0x000fe20008000000 */
[----:B------:R-:W-:-:S02]  /*0f40*/  USHF.R.U32.HI UR14, URZ, UR25, UR14 ;  /* 0x00000019ff0e7299 */ /* 0x000fc4000801160e */
[----:B------:R-:W-:Y:S02]  /*0f50*/  USEL UR5, UR21, UR12, !UP0 ;  /* 0x0000000c15057287 */ /* 0x000fe4000c000000 */
[----:B------:R-:W-:Y:S02]  /*0f60*/  @UP4 USHF.R.U32.HI UR6, URZ, UR17, UR10 ;  /* 0x00000011ff064299 */ /* 0x000fe4000801160a */
[----:B------:R-:W-:Y:S02]  /*0f70*/  UIMAD UR7, UR4, UR19, URZ ;  /* 0x00000013040772a4 */ /* 0x000fe4000f8e02ff */
[----:B------:R-:W-:Y:S02]  /*0f80*/  USEL UR4, UR50, UR14, !UP2 ;  /* 0x0000000e32047287 */ /* 0x000fe4000d000000 */
[----:B------:R-:W-:Y:S02]  /*0f90*/  UIMAD UR10, UR6, UR19, URZ ;  /* 0x00000013060a72a4 */ /* 0x000fe4000f8e02ff */
[----:B------:R-:W-:-:S02]  /*0fa0*/  UISETP.GE.AND UP0, UPT, UR5, UR7, UPT ;  /* 0x000000070500728c */ /* 0x000fc4000bf06270 */
[----:B------:R-:W-:Y:S02]  /*0fb0*/  UIMAD.WIDE.U32 UR8, UR5, UR16, URZ ;  /* 0x00000010050872a5 */ /* 0x000fe4000f8e00ff */
[----:B------:R-:W-:Y:S02]  /*0fc0*/  UISETP.GE.OR UP0, UPT, UR4, UR10, UP0 ;  /* 0x0000000a0400728c */ /* 0x000fe40008706670 */
[----:B------:R-:W-:Y:S02]  /*0fd0*/  UIMAD.WIDE.U32 UR10, UR4, UR16, URZ ;  /* 0x00000010040a72a5 */ /* 0x000fe4000f8e00ff */
[----:B------:R-:W-:Y:S01]  /*0fe0*/  UIADD3 UR10, UPT, UPT, -UR4, URZ, URZ ;  /* 0x000000ff040a7290 */ /* 0x000fe2000fffe1ff */
[----:B------:R-:W-:Y:S01]  /*0ff0*/  UMOV UR8, UR9 ;  /* 0x0000000900087c82 */ /* 0x000fe20008000000 */
[----:B------:R-:W-:Y:S02]  /*1000*/  UIADD3 UR9, UPT, UPT, -UR5, URZ, URZ ;  /* 0x000000ff05097290 */ /* 0x000fe4000fffe1ff */
[----:B------:R-:W-:-:S03]  /*1010*/  USHF.R.U32.HI UR8, URZ, UR17, UR8 ;  /* 0x00000011ff087299 */ /* 0x000fc60008011608 */
[----:B------:R-:W-:Y:S01]  /*1020*/  @!UP0 UMOV UR7, UR11 ;  /* 0x0000000b00078c82 */ /* 0x000fe20008000000 */
[----:B------:R-:W-:Y:S02]  /*1030*/  UIMAD UR21, UR26, UR9, UR21 ;  /* 0x000000091a1572a4 */ /* 0x000fe4000f8e0215 */
[----:B------:R-:W-:Y:S02]  /*1040*/  USEL UR8, UR5, UR8, !UP4 ;  /* 0x0000000805087287 */ /* 0x000fe4000e000000 */
[----:B------:R-:W-:Y:S02]  /*1050*/  @!UP0 USHF.R.U32.HI UR7, URZ, UR17, UR7 ;  /* 0x00000011ff078299 */ /* 0x000fe40008011607 */
[----:B------:R-:W-:Y:S02]  /*1060*/  UIADD3 UR9, UPT, UPT, -UR8, URZ, URZ ;  /* 0x000000ff08097290 */ /* 0x000fe4000fffe1ff */
[----:B------:R-:W-:Y:S02]  /*1070*/  @!UP0 USEL UR7, UR4, UR7, !UP4 ;  /* 0x0000000704078287 */ /* 0x000fe4000e000000 */
[----:B------:R-:W-:-:S02]  /*1080*/  UIMAD UR9, UR19, UR9, UR5 ;  /* 0x00000009130972a4 */ /* 0x000fc4000f8e0205 */
[----:B------:R-:W-:Y:S02]  /*1090*/  @!UP0 UIADD3 UR8, UPT, UPT, UR8, -UR7, URZ ;  /* 0x8000000708088290 */ /* 0x000fe4000fffe0ff */
[----:B------:R-:W-:Y:S02]  /*10a0*/  @!UP0 UIMAD UR7, UR9, UR6, UR7 ;  /* 0x00000006090782a4 */ /* 0x000fe4000f8e0207 */
[----:B------:R-:W-:Y:S02]  /*10b0*/  @!UP0 UIMAD UR5, UR8, UR19, UR4 ;  /* 0x00000013080582a4 */ /* 0x000fe4000f8e0204 */
[----:B------:R-:W-:Y:S02]  /*10c0*/  UIMAD UR6, UR20, UR10, UR50 ;  /* 0x0000000a140672a4 */ /* 0x000fe4000f8e0232 */
[----:B------:R-:W-:Y:S01]  /*10d0*/  UIMAD UR21, UR5, UR26, UR21 ;  /* 0x0000001a051572a4 */ /* 0x000fe2000f8e0215 */
[----:B------:R-:W-:Y:S02]  /*10e0*/  @!UP0 UMOV UR4, UR7 ;  /* 0x0000000700048c82 */ /* 0x000fe40008000000 */
[----:B------:R-:W-:-:S12]  /*10f0*/  UIMAD UR50, UR4, UR20, UR6 ;  /* 0x00000014043272a4 */ /* 0x000fd8000f8e0206 */
.L_x_14:
[----:B------:R-:W1:Y:S02]  /*1100*/  LDCU UR4, c[0x0][0xb30] ;  /* 0x00016600ff0477ac */ /* 0x000e640008000800 */
[----:B-1----:R-:W-:-:S09]  /*1110*/  UISETP.NE.AND UP0, UPT, UR4, 0x1, UPT ;  /* 0x000000010400788c */ /* 0x002fd2000bf05270 */
[----:B------:R-:W-:Y:S05]  /*1120*/  BRA.U UP0, `(.L_x_15) ;  /* 0x0000000100447547 */ /* 0x000fea000b800000 */
[----:B------:R-:W1:Y:S01]  /*1130*/  LDCU.128 UR8, c[0x0][0xb10] ;  /* 0x00016200ff0877ac */ /* 0x000e620008000c00 */
[----:B------:R-:W2:Y:S01]  /*1140*/  LDCU UR12, c[0x0][0xb0c] ;  /* 0x00016180ff0c77ac */ /* 0x000ea20008000800 */
[----:B------:R-:W3:Y:S01]  /*1150*/  LDCU UR13, c[0x0][0xb20] ;  /* 0x00016400ff0d77ac */ /* 0x000ee20008000800 */
[----:B-1----:R-:W-:Y:S02]  /*1160*/  UIMAD.WIDE.U32 UR6, UR50, UR8, URZ ;  /* 0x00000008320672a5 */ /* 0x002fe4000f8e00ff */
[----:B------:R-:W-:Y:S02]  /*1170*/  UIMAD.WIDE.U32 UR4, UR21, UR11, URZ ;  /* 0x0000000b150472a5 */ /* 0x000fe4000f8e00ff */
[----:B--2---:R-:W-:Y:S02]  /*1180*/  UISETP.NE.AND UP2, UPT, UR12, 0x1, UPT ;  /* 0x000000010c00788c */ /* 0x004fe4000bf45270 */
[----:B------:R-:W-:Y:S01]  /*1190*/  UISETP.NE.AND UP0, UPT, UR10, 0x1, UPT ;  /* 0x000000010a00788c */ /* 0x000fe2000bf05270 */
[----:B------:R-:W-:-:S02]  /*11a0*/  UMOV UR6, UR7 ;  /* 0x0000000700067c82 */ /* 0x000fc40008000000 */
[----:B------:R-:W-:Y:S01]  /*11b0*/  UMOV UR4, UR5 ;  /* 0x0000000500047c82 */ /* 0x000fe20008000000 */
[----:B------:R-:W-:Y:S02]  /*11c0*/  USHF.R.U32.HI UR6, URZ, UR9, UR6 ;  /* 0x00000009ff067299 */ /* 0x000fe40008011606 */
[----:B---3--:R-:W-:Y:S02]  /*11d0*/  USHF.R.U32.HI UR4, URZ, UR13, UR4 ;  /* 0x0000000dff047299 */ /* 0x008fe40008011604 */
[----:B------:R-:W-:Y:S02]  /*11e0*/  USEL UR5, UR50, UR6, !UP2 ;  /* 0x0000000632057287 */ /* 0x000fe4000d000000 */
[----:B------:R-:W-:-:S04]  /*11f0*/  USEL UR4, UR21, UR4, !UP0 ;  /* 0x0000000415047287 */ /* 0x000fc8000c000000 */
[----:B------:R-:W-:Y:S02]  /*1200*/  UIADD3 UR6, UPT, UPT, UR5, -UR4, URZ ;  /* 0x8000000405067290 */ /* 0x000fe4000fffe0ff */
[----:B------:R-:W-:Y:S02]  /*1210*/  UIADD3 UR4, UPT, UPT, -UR5, UR4, URZ ;  /* 0x0000000405047290 */ /* 0x000fe4000fffe1ff */
[----:B------:R-:W-:Y:S02]  /*1220*/  UIMAD UR21, UR6, UR10, UR21 ;  /* 0x0000000a061572a4 */ /* 0x000fe4000f8e0215 */
[----:B------:R-:W-:-:S12]  /*1230*/  UIMAD UR50, UR4, UR12, UR50 ;  /* 0x0000000c043272a4 */ /* 0x000fd8000f8e0232 */
.L_x_15:
[----:B------:R-:W-:Y:S01]  /*1240*/  BAR.SYNC.DEFER_BLOCKING 0x0 ;  /* 0x0000000000007b1d */ /* 0x000fe20000010000 */
[----:B------:R-:W-:Y:S01]  /*1250*/  UISETP.NE.AND UP0, UPT, UR18, 0x2, UPT ;  /* 0x000000021200788c */ /* 0x000fe2000bf05270 */
[----:B------:R-:W-:Y:S02]  /*1260*/  ISETP.NE.OR P3, PT, R0, 0x2, !P3 ;  /* 0x000000020000780c */ /* 0x000fe40005f65670 */
[----:B------:R-:W-:Y:S02]  /*1270*/  LOP3.LUT R0, R58, 0x1f, RZ, 0xc0, !PT ;  /* 0x0000001f3a007812 */ /* 0x000fe400078ec0ff */
[----:B------:R-:W1:Y:S04]  /*1280*/  LDCU UR39, c[0x0][0xb24] ;  /* 0x00016480ff2777ac */ /* 0x000e680008000800 */
[----:B------:R-:W-:Y:S05]  /*1290*/  BRA.U UP0, `(.L_x_16) ;  /* 0x00000039009c7547 */ /* 0x000fea000b800000 */
[----:B------:R-:W2:Y:S01]  /*12a0*/  LDCU UR5, c[0x0][0x388] ;  /* 0x00007100ff0577ac */ /* 0x000ea20008000800 */
[----:B------:R-:W-:Y:S01]  /*12b0*/  PLOP3.LUT P1, PT, PT, PT, UP3, 0x80, 0x8 ;  /* 0x000000000008781c */ /* 0x000fe20003f2f038 */
[----:B------:R-:W-:Y:S01]  /*12c0*/  IMAD.MOV.U32 R2, RZ, RZ, RZ ;  /* 0x000000ffff027224 */ /* 0x000fe200078e00ff */
[----:B------:R-:W-:Y:S01]  /*12d0*/  ISETP.EQ.OR P2, PT, R0, RZ, P3 ;  /* 0x000000ff0000720c */ /* 0x000fe20001f42670 */
[----:B------:R-:W3:Y:S01]  /*12e0*/  LDCU UR7, c[0x0][0x38c] ;  /* 0x00007180ff0777ac */ /* 0x000ee20008000800 */
[----:B------:R-:W-:Y:S01]  /*12f0*/  PLOP3.LUT P1, PT, P1, PT, PT, 0x8, 0x80 ;  /* 0x000000000080781c */ /* 0x000fe20000f2e170 */
[----:B------:R-:W4:Y:S01]  /*1300*/  LDCU UR6, c[0x0][0x390] ;  /* 0x00007200ff0677ac */ /* 0x000f220008000800 */
[----:B------:R-:W1:Y:S01]  /*1310*/  LDCU.64 UR70, c[0x0][0x348] ;  /* 0x00006900ff4677ac */ /* 0x000e620008000a00 */
[----:B------:R-:W-:Y:S01]  /*1320*/  UMOV UR38, 0x1 ;  /* 0x0000000100267882 */ /* 0x000fe20000000000 */
[----:B------:R-:W-:Y:S01]  /*1330*/  UMOV UR54, URZ ;  /* 0x000000ff00367c82 */ /* 0x000fe20008000000 */
[----:B--2---:R-:W-:Y:S01]  /*1340*/  UIADD3 UR5, UPT, UPT, UR5, 0x3f, URZ ;  /* 0x0000003f05057890 */ /* 0x004fe2000fffe0ff */
[----:B------:R-:W-:Y:S01]  /*1350*/  UMOV UR47, URZ ;  /* 0x000000ff002f7c82 */ /* 0x000fe20008000000 */
[----:B------:R-:W-:-:S02]  /*1360*/  UMOV UR62, URZ ;  /* 0x000000ff003e7c82 */ /* 0x000fc40008000000 */
[----:B------:R-:W-:-:S04]  /*1370*/  USHF.R.S32.HI UR4, URZ, 0x1f, UR5 ;  /* 0x0000001fff047899 */ /* 0x000fc80008011405 */
[----:B------:R-:W-:-:S04]  /*1380*/  ULEA.HI UR4, UR4, UR5, URZ, 0x6 ;  /* 0x0000000504047291 */ /* 0x000fc8000f8f30ff */
[----:B------:R-:W-:-:S04]  /*1390*/  USHF.R.S32.HI UR4, URZ, 0x6, UR4 ;  /* 0x00000006ff047899 */ /* 0x000fc80008011404 */
[----:B---3--:R-:W-:Y:S01]  /*13a0*/  UIMAD UR4, UR4, UR7, URZ ;  /* 0x00000007040472a4 */ /* 0x008fe2000f8e02ff */
[----:B------:R-:W2:Y:S03]  /*13b0*/  LDCU UR7, c[0x0][0x370] ;  /* 0x00006e00ff0777ac */ /* 0x000ea60008000800 */
[----:B----4-:R-:W-:Y:S01]  /*13c0*/  UIMAD UR8, UR4, UR6, URZ ;  /* 0x00000006040872a4 */ /* 0x010fe2000f8e02ff */
[----:B------:R-:W3:Y:S03]  /*13d0*/  LDCU UR6, c[0x0][0x374] ;  /* 0x00006e80ff0677ac */ /* 0x000ee60008000800 */
[----:B------:R-:W-:Y:S02]  /*13e0*/  UISETP.NE.AND UP1, UPT, UR8, URZ, UPT ;  /* 0x000000ff0800728c */ /* 0x000fe4000bf25270 */
[----:B-----5:R-:W-:Y:S01]  /*13f0*/  IMAD.U32 R24, RZ, RZ, UR8 ;  /* 0x00000008ff187e24 */ /* 0x020fe2000f8e00ff */
[----:B------:R-:W-:-:S04]  /*1400*/  UISETP.LT.U32.AND UP0, UPT, UR8, 0x4, UPT ;  /* 0x000000040800788c */ /* 0x000fc8000bf01070 */
[----:B------:R-:W-:Y:S01]  /*1410*/  USEL UR4, UR8, 0x4, UP0 ;  /* 0x0000000408047887 */ /* 0x000fe20008000000 */
[----:B--2---:R-:W-:-:S03]  /*1420*/  IMAD.U32 R21, RZ, RZ, UR7 ;  /* 0x00000007ff157e24 */ /* 0x004fc6000f8e00ff */
[----:B------:R-:W-:Y:S02]  /*1430*/  UIADD3 UR5, UPT, UPT, UR4, -0x1, URZ ;  /* 0xffffffff04057890 */ /* 0x000fe4000fffe0ff */
[----:B------:R-:W-:Y:S01]  /*1440*/  @!UP1 UIADD3 UR5, UPT, UPT, UR4, URZ, URZ ;  /* 0x000000ff04059290 */ /* 0x000fe2000fffe0ff */
[----:B---3--:R-:W-:Y:S01]  /*1450*/  MOV R20, UR6 ;  /* 0x0000000600147c02 */ /* 0x008fe20008000f00 */
[----:B------:R-:W-:Y:S02]  /*1460*/  UIADD3 UR6, UPT, UPT, UR8, -UR4, URZ ;  /* 0x8000000408067290 */ /* 0x000fe4000fffe0ff */
[----:B------:R-:W-:-:S04]  /*1470*/  UIADD3 UR4, UPT, UPT, UR5, 0x1, URZ ;  /* 0x0000000105047890 */ /* 0x000fc8000fffe0ff */
[----:B------:R-:W-:Y:S02]  /*1480*/  IMAD.U32 R23, RZ, RZ, UR6 ;  /* 0x00000006ff177e24 */ /* 0x000fe4000f8e00ff */
[----:B-1----:R-:W-:-:S07]  /*1490*/  MOV R19, UR4 ;  /* 0x0000000400137c02 */ /* 0x002fce0008000f00 */
.L_x_32:
[----:B------:R-:W1:Y:S01]  /*14a0*/  S2UR UR46, SR_CgaCtaId ;  /* 0x00000000002e79c3 */ /* 0x000e620000008800 */
[----:B------:R-:W-:Y:S01]  /*14b0*/  UMOV UR4, 0x400 ;  /* 0x0000040000047882 */ /* 0x000fe20000000000 */
[----:B------:R-:W-:Y:S01]  /*14c0*/  R2UR UR5, R24 ;  /* 0x00000000180572ca */ /* 0x000fe200000e0000 */
[----:B------:R-:W-:Y:S01]  /*14d0*/  IMAD.U32 R0, RZ, RZ, UR38 ;  /* 0x00000026ff007e24 */ /* 0x000fe2000f8e00ff */
[----:B------:R-:W-:Y:S01]  /*14e0*/  USHF.L.U32 UR55, UR50, 0x6, URZ ;  /* 0x0000000632377899 */ /* 0x000fe200080006ff */
[----:B------:R-:W-:-:S03]  /*14f0*/  UMOV UR30, URZ ;  /* 0x000000ff001e7c82 */ /* 0x000fc60008000000 */
[----:B------:R-:W-:-:S07]  /*1500*/  SHF.L.U32 R0, R0, 0x1f, RZ ;  /* 0x0000001f00007819 */ /* 0x000fce00000006ff */
[----:B------:R-:W-:-:S03]  /*1510*/  UISETP.NE.AND UP0, UPT, UR5, URZ, UPT ;  /* 0x000000ff0500728c */ /* 0x000fc6000bf05270 */
[----:B------:R-:W-:Y:S02]  /*1520*/  UMOV UR5, URZ ;  /* 0x000000ff00057c82 */ /* 0x000fe40008000000 */
[----:B------:R-:W-:Y:S01]  /*1530*/  IMAD.U32 R25, RZ, RZ, UR5 ;  /* 0x00000005ff197e24 */ /* 0x000fe2000f8e00ff */
[----:B-1----:R-:W-:-:S04]  /*1540*/  ULEA UR46, UR46, UR4, 0x18 ;  /* 0x000000042e2e7291 */ /* 0x002fc8000f8ec0ff */
[----:B------:R-:W-:-:S09]  /*1550*/  ULEA UR4, UR54, UR46, 0x3 ;  /* 0x0000002e36047291 */ /* 0x000fd2000f8e18ff */
[----:B------:R1:W2:Y:S01]  /*1560*/  SYNCS.PHASECHK.TRANS64.TRYWAIT P0, [UR4+0x20], R0 ;  /* 0x00002000ff0075a7 */ /* 0x0002a20008001104 */
[----:B------:R-:W-:-:S06]  /*1570*/  USHF.L.U32 UR4, UR21, 0x7, URZ ;  /* 0x0000000715047899 */ /* 0x000fcc00080006ff */
[----:B------:R-:W-:Y:S01]  /*1580*/  IMAD.U32 R18, RZ, RZ, UR4 ;  /* 0x00000004ff127e24 */ /* 0x000fe2000f8e00ff */
[----:B------:R-:W-:Y:S02]  /*1590*/  UMOV UR4, URZ ;  /* 0x000000ff00047c82 */ /* 0x000fe40008000000 */
[----:B-1----:R-:W-:Y:S01]  /*15a0*/  MOV R0, UR4 ;  /* 0x0000000400007c02 */ /* 0x002fe20008000f00 */
[----:B------:R-:W-:Y:S06]  /*15b0*/  BRA.U !UP0, `(.L_x_17) ;  /* 0x00000015089c7547 */ /* 0x000fec000b800000 */
[----:B------:R-:W1:Y:S01]  /*15c0*/  LDCU.128 UR8, c[0x0][0x480] ;  /* 0x00009000ff0877ac */ /* 0x000e620008000c00 */
[----:B------:R-:W-:Y:S02]  /*15d0*/  R2UR UR49, R19 ;  /* 0x00000000133172ca */ /* 0x000fe400000e0000 */
[----:B------:R-:W-:Y:S01]  /*15e0*/  R2UR UR48, R18 ;  /* 0x00000000123072ca */ /* 0x000fe200000e0000 */
[----:B------:R-:W-:Y:S02]  /*15f0*/  UIADD3 UR43, UPT, UPT, UR55, 0x8, URZ ;  /* 0x00000008372b7890 */ /* 0x000fe4000fffe0ff */
[----:B------:R-:W-:Y:S02]  /*1600*/  UIADD3 UR42, UPT, UPT, UR55, 0x10, URZ ;  /* 0x00000010372a7890 */ /* 0x000fe4000fffe0ff */
[----:B------:R-:W-:Y:S02]  /*1610*/  UIADD3 UR41, UPT, UPT, UR55, 0x18, URZ ;  /* 0x0000001837297890 */ /* 0x000fe4000fffe0ff */
[----:B------:R-:W-:-:S02]  /*1620*/  UIADD3 UR40, UPT, UPT, UR55, 0x20, URZ ;  /* 0x0000002037287890 */ /* 0x000fc4000fffe0ff */
[----:B------:R-:W-:Y:S02]  /*1630*/  UIADD3 UR37, UPT, UPT, UR55, 0x28, URZ ;  /* 0x0000002837257890 */ /* 0x000fe4000fffe0ff */
[----:B------:R-:W-:Y:S02]  /*1640*/  UIADD3 UR36, UPT, UPT, UR55, 0x30, URZ ;  /* 0x0000003037247890 */ /* 0x000fe4000fffe0ff */
[----:B------:R-:W-:Y:S02]  /*1650*/  UIADD3 UR44, UPT, UPT, UR55, 0x38, URZ ;  /* 0x00000038372c7890 */ /* 0x000fe4000fffe0ff */
[----:B-1----:R-:W-:Y:S02]  /*1660*/  UIMAD.WIDE.U32 UR6, UR43, UR9, URZ ;  /* 0x000000092b0672a5 */ /* 0x002fe4000f8e00ff */
[----:B------:R-:W-:Y:S02]  /*1670*/  UIMAD.WIDE.U32 UR12, UR42, UR9, URZ ;  /* 0x000000092a0c72a5 */ /* 0x000fe4000f8e00ff */
[----:B------:R-:W-:-:S02]  /*1680*/  UIMAD.WIDE.U32 UR14, UR41, UR9, URZ ;  /* 0x00000009290e72a5 */ /* 0x000fc4000f8e00ff */
[----:B------:R-:W-:Y:S01]  /*1690*/  UIMAD.WIDE.U32 UR16, UR40, UR9, URZ ;  /* 0x00000009281072a5 */ /* 0x000fe2000f8e00ff */
[----:B------:R-:W-:Y:S01]  /*16a0*/  UMOV UR6, UR7 ;  /* 0x0000000700067c82 */ /* 0x000fe20008000000 */
[----:B------:R-:W-:Y:S02]  /*16b0*/  UIMAD.WIDE.U32 UR18, UR37, UR9, URZ ;  /* 0x00000009251272a5 */ /* 0x000fe4000f8e00ff */
[----:B------:R-:W-:Y:S02]  /*16c0*/  USHF.R.U32.HI UR26, URZ, UR10, UR6 ;  /* 0x0000000aff1a7299 */ /* 0x000fe40008011606 */
[----:B------:R-:W-:Y:S01]  /*16d0*/  UIMAD.WIDE.U32 UR22, UR55, UR9, URZ ;  /* 0x00000009371672a5 */ /* 0x000fe2000f8e00ff */
[----:B------:R-:W-:Y:S01]  /*16e0*/  UMOV UR6, UR13 ;  /* 0x0000000d00067c82 */ /* 0x000fe20008000000 */
[----:B------:R-:W-:Y:S02]  /*16f0*/  UIMAD.WIDE.U32 UR20, UR36, UR9, URZ ;  /* 0x00000009241472a5 */ /* 0x000fe4000f8e00ff */
[----:B------:R-:W-:-:S02]  /*1700*/  USHF.R.U32.HI UR12, URZ, UR10, UR6 ;  /* 0x0000000aff0c7299 */ /* 0x000fc40008011606 */
[----:B------:R-:W-:Y:S01]  /*1710*/  UIMAD.WIDE.U32 UR24, UR44, UR9, URZ ;  /* 0x000000092c1872a5 */ /* 0x000fe2000f8e00ff */
[----:B------:R-:W-:Y:S01]  /*1720*/  UMOV UR6, UR15 ;  /* 0x0000000f00067c82 */ /* 0x000fe20008000000 */
[----:B------:R-:W1:Y:S01]  /*1730*/  LDCU.64 UR4, c[0x0][0x490] ;  /* 0x00009200ff0477ac */ /* 0x000e620008000a00 */
[----:B------:R-:W-:Y:S02]  /*1740*/  USHF.R.U32.HI UR9, URZ, UR10, UR6 ;  /* 0x0000000aff097299 */ /* 0x000fe40008011606 */
[----:B------:R-:W-:Y:S01]  /*1750*/  UISETP.NE.AND UP0, UPT, UR8, 0x1, UPT ;  /* 0x000000010800788c */ /* 0x000fe2000bf05270 */
[----:B------:R-:W-:Y:S01]  /*1760*/  UMOV UR6, UR17 ;  /* 0x0000001100067c82 */ /* 0x000fe20008000000 */
[----:B------:R-:W-:Y:S02]  /*1770*/  UIADD3 UR62, UPT, UPT, UR49, UR47, URZ ;  /* 0x0000002f313e7290 */ /* 0x000fe4000fffe0ff */
[----:B------:R-:W-:Y:S02]  /*1780*/  USHF.R.U32.HI UR15, URZ, UR10, UR6 ;  /* 0x0000000aff0f7299 */ /* 0x000fe40008011606 */
[----:B------:R-:W-:Y:S01]  /*1790*/  USEL UR18, UR43, UR26, !UP0 ;  /* 0x0000001a2b127287 */ /* 0x000fe2000c000000 */
[----:B------:R-:W-:Y:S01]  /*17a0*/  UMOV UR6, UR19 ;  /* 0x0000001300067c82 */ /* 0x000fe20008000000 */
[----:B------:R-:W-:-:S02]  /*17b0*/  USEL UR16, UR41, UR9, !UP0 ;  /* 0x0000000929107287 */ /* 0x000fc4000c000000 */
[----:B------:R-:W-:Y:S02]  /*17c0*/  USHF.R.U32.HI UR14, URZ, UR10, UR6 ;  /* 0x0000000aff0e7299 */ /* 0x000fe40008011606 */
[----:B------:R-:W-:Y:S01]  /*17d0*/  USEL UR17, UR42, UR12, !UP0 ;  /* 0x0000000c2a117287 */ /* 0x000fe2000c000000 */
[----:B------:R-:W-:Y:S01]  /*17e0*/  UMOV UR6, UR21 ;  /* 0x0000001500067c82 */ /* 0x000fe20008000000 */
[----:B------:R-:W-:Y:S02]  /*17f0*/  USEL UR15, UR40, UR15, !UP0 ;  /* 0x0000000f280f7287 */ /* 0x000fe4000c000000 */
[----:B------:R-:W-:Y:S02]  /*1800*/  USHF.R.U32.HI UR7, URZ, UR10, UR6 ;  /* 0x0000000aff077299 */ /* 0x000fe40008011606 */
[----:B------:R-:W-:Y:S01]  /*1810*/  USEL UR14, UR37, UR14, !UP0 ;  /* 0x0000000e250e7287 */ /* 0x000fe2000c000000 */
[----:B------:R-:W-:Y:S01]  /*1820*/  UMOV UR6, UR23 ;  /* 0x0000001700067c82 */ /* 0x000fe20008000000 */
[----:B-1----:R-:W-:-:S02]  /*1830*/  UIMAD.WIDE.U32 UR20, UR17, UR4, URZ ;  /* 0x00000004111472a5 */ /* 0x002fc4000f8e00ff */
[----:B------:R-:W-:Y:S02]  /*1840*/  USHF.R.U32.HI UR19, URZ, UR10, UR6 ;  /* 0x0000000aff137299 */ /* 0x000fe40008011606 */
[----:B------:R-:W-:Y:S01]  /*1850*/  UIMAD.WIDE.U32 UR22, UR16, UR4, URZ ;  /* 0x00000004101672a5 */ /* 0x000fe2000f8e00ff */
[----:B------:R-:W-:Y:S01]  /*1860*/  UMOV UR6, UR25 ;  /* 0x0000001900067c82 */ /* 0x000fe20008000000 */
[----:B------:R-:W-:Y:S02]  /*1870*/  USEL UR19, UR55, UR19, !UP0 ;  /* 0x0000001337137287 */ /* 0x000fe4000c000000 */
[----:B------:R-:W-:Y:S02]  /*1880*/  USHF.R.U32.HI UR6, URZ, UR10, UR6 ;  /* 0x0000000aff067299 */ /* 0x000fe40008011606 */
[----:B------:R-:W-:Y:S02]  /*1890*/  USEL UR10, UR36, UR7, !UP0 ;  /* 0x00000007240a7287 */ /* 0x000fe4000c000000 */
[----:B------:R-:W-:-:S02]  /*18a0*/  USEL UR9, UR44, UR6, !UP0 ;  /* 0x000000062c097287 */ /* 0x000fc4000c000000 */
[----:B------:R-:W-:Y:S02]  /*18b0*/  UIMAD.WIDE.U32 UR6, UR18, UR4, URZ ;  /* 0x00000004120672a5 */ /* 0x000fe4000f8e00ff */
[----:B------:R-:W-:Y:S02]  /*18c0*/  UIMAD.WIDE.U32 UR12, UR19, UR4, URZ ;  /* 0x00000004130c72a5 */ /* 0x000fe4000f8e00ff */
[----:B------:R-:W-:Y:S02]  /*18d0*/  UIMAD.WIDE.U32 UR24, UR15, UR4, URZ ;  /* 0x000000040f1872a5 */ /* 0x000fe4000f8e00ff */
[----:B------:R-:W-:Y:S02]  /*18e0*/  UIMAD.WIDE.U32 UR26, UR14, UR4, URZ ;  /* 0x000000040e1a72a5 */ /* 0x000fe4000f8e00ff */
[----:B------:R-:W-:Y:S02]  /*18f0*/  UIMAD.WIDE.U32 UR30, UR10, UR4, URZ ;  /* 0x000000040a1e72a5 */ /* 0x000fe4000f8e00ff */
[----:B------:R-:W-:Y:S01]  /*1900*/  UIMAD.WIDE.U32 UR28, UR9, UR4, URZ ;  /* 0x00000004091c72a5 */ /* 0x000fe2000f8e00ff */
[----:B------:R-:W-:-:S02]  /*1910*/  UMOV UR12, UR13 ;  /* 0x0000000d000c7c82 */ /* 0x000fc40008000000 */
[----:B------:R-:W-:Y:S01]  /*1920*/  UMOV UR4, UR7 ;  /* 0x0000000700047c82 */ /* 0x000fe20008000000 */
[----:B------:R-:W-:Y:S02]  /*1930*/  USHF.R.U32.HI UR35, URZ, UR5, UR12 ;  /* 0x00000005ff237299 */ /* 0x000fe4000801160c */
[----:B------:R-:W-:Y:S01]  /*1940*/  USHF.R.U32.HI UR34, URZ, UR5, UR4 ;  /* 0x00000005ff227299 */ /* 0x000fe20008011604 */
[----:B------:R-:W1:Y:S02]  /*1950*/  LDCU.64 UR12, c[0x0][0x4b0] ;  /* 0x00009600ff0c77ac */ /* 0x000e640008000a00 */
[----:B------:R-:W-:Y:S01]  /*1960*/  UMOV UR4, UR21 ;  /* 0x0000001500047c82 */ /* 0x000fe20008000000 */
[----:B------:R-:W1:Y:S01]  /*1970*/  LDCU.64 UR6, c[0x0][0x4d0] ;  /* 0x00009a00ff0677ac */ /* 0x000e620008000a00 */
[----:B------:R-:W-:Y:S02]  /*1980*/  USHF.R.U32.HI UR33, URZ, UR5, UR4 ;  /* 0x00000005ff217299 */ /* 0x000fe40008011604 */
[----:B------:R-:W-:Y:S01]  /*1990*/  UISETP.NE.AND UP0, UPT, UR11, 0x1, UPT ;  /* 0x000000010b00788c */ /* 0x000fe2000bf05270 */
[----:B------:R-:W-:Y:S01]  /*19a0*/  UMOV UR4, UR23 ;  /* 0x0000001700047c82 */ /* 0x000fe20008000000 */
[----:B------:R-:W-:-:S02]  /*19b0*/  UIADD3 UR24, UPT, UPT, -UR18, URZ, URZ ;  /* 0x000000ff12187290 */ /* 0x000fc4000fffe1ff */
[----:B------:R-:W-:Y:S02]  /*19c0*/  USHF.R.U32.HI UR32, URZ, UR5, UR4 ;  /* 0x00000005ff207299 */ /* 0x000fe40008011604 */
[----:B------:R-:W-:Y:S01]  /*19d0*/  USEL UR53, UR19, UR35, !UP0 ;  /* 0x0000002313357287 */ /* 0x000fe2000c000000 */
[----:B------:R-:W-:Y:S01]  /*19e0*/  UMOV UR4, UR25 ;  /* 0x0000001900047c82 */ /* 0x000fe20008000000 */
[----:B------:R-:W-:Y:S02]  /*19f0*/  UIADD3 UR25, UPT, UPT, -UR19, URZ, URZ ;  /* 0x000000ff13197290 */ /* 0x000fe4000fffe1ff */
[----:B------:R-:W-:Y:S02]  /*1a00*/  USHF.R.U32.HI UR77, URZ, UR5, UR4 ;  /* 0x00000005ff4d7299 */ /* 0x000fe40008011604 */
[----:B------:R-:W-:Y:S01]  /*1a10*/  IMAD.U32 R15, RZ, RZ, UR53 ;  /* 0x00000035ff0f7e24 */ /* 0x000fe2000f8e00ff */
[----:B------:R-:W-:Y:S01]  /*1a20*/  UIMAD UR25, UR8, UR25, UR55 ;  /* 0x00000019081972a4 */ /* 0x000fe2000f8e0237 */
[----:B------:R-:W-:Y:S01]  /*1a30*/  UMOV UR4, UR27 ;  /* 0x0000001b00047c82 */ /* 0x000fe20008000000 */
[----:B------:R-:W-:-:S02]  /*1a40*/  UIMAD UR27, UR8, UR24, UR43 ;  /* 0x00000018081b72a4 */ /* 0x000fc4000f8e022b */
[----:B------:R-:W-:Y:S02]  /*1a50*/  USHF.R.U32.HI UR69, URZ, UR5, UR4 ;  /* 0x00000005ff457299 */ /* 0x000fe40008011604 */
[----:B------:R-:W-:Y:S01]  /*1a60*/  UIADD3 UR23, UPT, UPT, -UR17, URZ, URZ ;  /* 0x000000ff11177290 */ /* 0x000fe2000fffe1ff */
[----:B------:R-:W-:Y:S01]  /*1a70*/  UMOV UR4, UR31 ;  /* 0x0000001f00047c82 */ /* 0x000fe20008000000 */
[----:B------:R-:W-:Y:S02]  /*1a80*/  UIADD3 UR22, UPT, UPT, -UR16, URZ, URZ ;  /* 0x000000ff10167290 */ /* 0x000fe4000fffe1ff */
[----:B------:R-:W-:Y:S02]  /*1a90*/  USHF.R.U32.HI UR61, URZ, UR5, UR4 ;  /* 0x00000005ff3d7299 */ /* 0x000fe40008011604 */
[----:B------:R-:W-:Y:S01]  /*1aa0*/  UIADD3 UR21, UPT, UPT, -UR15, URZ, URZ ;  /* 0x000000ff0f157290 */ /* 0x000fe2000fffe1ff */
[----:B------:R-:W-:Y:S01]  /*1ab0*/  UMOV UR4, UR29 ;  /* 0x0000001d00047c82 */ /* 0x000fe20008000000 */
[----:B------:R-:W-:-:S02]  /*1ac0*/  UIADD3 UR20, UPT, UPT, -UR14, URZ, URZ ;  /* 0x000000ff0e147290 */ /* 0x000fc4000fffe1ff */
[----:B------:R-:W-:Y:S02]  /*1ad0*/  USHF.R.U32.HI UR45, URZ, UR5, UR4 ;  /* 0x00000005ff2d7299 */ /* 0x000fe40008011604 */
[----:B------:R-:W-:Y:S02]  /*1ae0*/  UIADD3 UR4, UPT, UPT, -UR9, URZ, URZ ;  /* 0x000000ff09047290 */ /* 0x000fe4000fffe1ff */
[----:B------:R-:W-:Y:S02]  /*1af0*/  USEL UR45, UR9, UR45, !UP0 ;  /* 0x0000002d092d7287 */ /* 0x000fe4000c000000 */
[----:B------:R-:W-:Y:S02]  /*1b00*/  UIMAD UR43, UR8, UR4, UR44 ;  /* 0x00000004082b72a4 */ /* 0x000fe4000f8e022c */
[----:B------:R-:W-:Y:S02]  /*1b10*/  UIADD3 UR4, UPT, UPT, -UR45, URZ, URZ ;  /* 0x000000ff2d047290 */ /* 0x000fe4000fffe1ff */
[----:B------:R-:W-:-:S02]  /*1b20*/  UIADD3 UR5, UPT, UPT, -UR10, URZ, URZ ;  /* 0x000000ff0a057290 */ /* 0x000fc4000fffe1ff */
[----:B------:R-:W-:Y:S02]  /*1b30*/  USEL UR52, UR18, UR34, !UP0 ;  /* 0x0000002212347287 */ /* 0x000fe4000c000000 */
[----:B------:R-:W-:Y:S02]  /*1b40*/  USEL UR51, UR17, UR33, !UP0 ;  /* 0x0000002111337287 */ /* 0x000fe4000c000000 */
[----:B------:R-:W-:Y:S02]  /*1b50*/  USEL UR50, UR16, UR32, !UP0 ;  /* 0x0000002010327287 */ /* 0x000fe4000c000000 */
[----:B------:R-:W-:Y:S01]  /*1b60*/  USEL UR77, UR15, UR77, !UP0 ;  /* 0x0000004d0f4d7287 */ /* 0x000fe2000c000000 */
[----:B------:R-:W-:Y:S01]  /*1b70*/  IMAD.U32 R12, RZ, RZ, UR52 ;  /* 0x00000034ff0c7e24 */ /* 0x000fe2000f8e00ff */
[----:B------:R-:W-:Y:S01]  /*1b80*/  USEL UR69, UR14, UR69, !UP0 ;  /* 0x000000450e457287 */ /* 0x000fe2000c000000 */
[----:B------:R-:W-:Y:S01]  /*1b90*/  MOV R9, UR51 ;  /* 0x0000003300097c02 */ /* 0x000fe20008000f00 */
[----:B------:R-:W-:Y:S01]  /*1ba0*/  USEL UR61, UR10, UR61, !UP0 ;  /* 0x0000003d0a3d7287 */ /* 0x000fe2000c000000 */
[----:B------:R-:W-:Y:S01]  /*1bb0*/  IMAD.U32 R6, RZ, RZ, UR50 ;  /* 0x00000032ff067e24 */ /* 0x000fe2000f8e00ff */
[----:B------:R-:W-:-:S02]  /*1bc0*/  UIMAD UR44, UR11, UR4, UR9 ;  /* 0x000000040b2c72a4 */ /* 0x000fc4000f8e0209 */
[----:B------:R-:W-:Y:S02]  /*1bd0*/  UIADD3 UR24, UPT, UPT, -UR53, URZ, URZ ;  /* 0x000000ff35187290 */ /* 0x000fe4000fffe1ff */
[----:B-1----:R-:W-:Y:S02]  /*1be0*/  UIMAD UR9, UR25, UR12, UR6 ;  /* 0x0000000c190972a4 */ /* 0x002fe4000f8e0206 */
[----:B------:R-:W-:Y:S02]  /*1bf0*/  UIMAD UR42, UR8, UR23, UR42 ;  /* 0x00000017082a72a4 */ /* 0x000fe4000f8e022a */
[----:B------:R-:W-:Y:S02]  /*1c00*/  UIMAD UR41, UR8, UR22, UR41 ;  /* 0x00000016082972a4 */ /* 0x000fe4000f8e0229 */
[----:B------:R-:W-:Y:S01]  /*1c10*/  UIMAD UR75, UR8, UR21, UR40 ;  /* 0x00000015084b72a4 */ /* 0x000fe2000f8e0228 */
[----:B------:R-:W-:Y:S01]  /*1c20*/  MOV R14, UR9 ;  /* 0x00000009000e7c02 */ /* 0x000fe20008000f00 */
[----:B------:R-:W-:-:S02]  /*1c30*/  UIMAD UR67, UR8, UR20, UR37 ;  /* 0x00000014084372a4 */ /* 0x000fc4000f8e0225 */
[----:B------:R-:W-:Y:S02]  /*1c40*/  UIMAD UR59, UR8, UR5, UR36 ;  /* 0x00000005083b72a4 */ /* 0x000fe4000f8e0224 */
[----:B------:R-:W-:Y:S02]  /*1c50*/  UIADD3 UR23, UPT, UPT, -UR52, URZ, URZ ;  /* 0x000000ff34177290 */ /* 0x000fe4000fffe1ff */
[----:B------:R-:W-:Y:S02]  /*1c60*/  UIADD3 UR22, UPT, UPT, -UR51, URZ, URZ ;  /* 0x000000ff33167290 */ /* 0x000fe4000fffe1ff */
[----:B------:R-:W-:Y:S02]  /*1c70*/  UIADD3 UR21, UPT, UPT, -UR50, URZ, URZ ;  /* 0x000000ff32157290 */ /* 0x000fe4000fffe1ff */
[----:B------:R-:W-:Y:S02]  /*1c80*/  UIADD3 UR20, UPT, UPT, -UR77, URZ, URZ ;  /* 0x000000ff4d147290 */ /* 0x000fe4000fffe1ff */
[----:B------:R-:W-:-:S02]  /*1c90*/  UIADD3 UR8, UPT, UPT, -UR69, URZ, URZ ;  /* 0x000000ff45087290 */ /* 0x000fc4000fffe1ff */
[----:B------:R-:W-:Y:S02]  /*1ca0*/  UIADD3 UR5, UPT, UPT, -UR61, URZ, URZ ;  /* 0x000000ff3d057290 */ /* 0x000fe4000fffe1ff */
[----:B------:R-:W-:Y:S02]  /*1cb0*/  UIMAD UR24, UR11, UR24, UR19 ;  /* 0x000000180b1872a4 */ /* 0x000fe4000f8e0213 */
[----:B------:R-:W-:Y:S02]  /*1cc0*/  UIMAD UR23, UR11, UR23, UR18 ;  /* 0x000000170b1772a4 */ /* 0x000fe4000f8e0212 */
[----:B------:R-:W-:Y:S02]  /*1cd0*/  UIMAD UR22, UR11, UR22, UR17 ;  /* 0x000000160b1672a4 */ /* 0x000fe4000f8e0211 */
[----:B------:R-:W-:Y:S02]  /*1ce0*/  UIMAD UR21, UR11, UR21, UR16 ;  /* 0x000000150b1572a4 */ /* 0x000fe4000f8e0210 */
[----:B------:R-:W-:-:S02]  /*1cf0*/  UIMAD UR20, UR11, UR20, UR15 ;  /* 0x000000140b1472a4 */ /* 0x000fc4000f8e020f */
[----:B------:R-:W-:Y:S02]  /*1d00*/  UIMAD UR8, UR11, UR8, UR14 ;  /* 0x000000080b0872a4 */ /* 0x000fe4000f8e020e */
[----:B------:R-:W-:Y:S02]  /*1d10*/  UIMAD UR60, UR11, UR5, UR10 ;  /* 0x000000050b3c72a4 */ /* 0x000fe4000f8e020a */
[----:B------:R-:W-:Y:S02]  /*1d20*/  UIMAD UR16, UR27, UR12, UR6 ;  /* 0x0000000c1b1072a4 */ /* 0x000fe4000f8e0206 */
[----:B------:R-:W-:Y:S02]  /*1d30*/  UIMAD UR11, UR42, UR12, UR6 ;  /* 0x0000000c2a0b72a4 */ /* 0x000fe4000f8e0206 */
[----:B------:R-:W-:Y:S02]  /*1d40*/  UIMAD UR9, UR41, UR12, UR6 ;  /* 0x0000000c290972a4 */ /* 0x000fe4000f8e0206 */
[----:B------:R-:W-:Y:S01]  /*1d50*/  UIMAD UR75, UR75, UR12, UR6 ;  /* 0x0000000c4b4b72a4 */ /* 0x000fe2000f8e0206 */
[----:B------:R-:W-:Y:S01]  /*1d60*/  IMAD.U32 R11, RZ, RZ, UR16 ;  /* 0x00000010ff0b7e24 */ /* 0x000fe2000f8e00ff */
[----:B------:R-:W-:Y:S01]  /*1d70*/  UIMAD UR67, UR67, UR12, UR6 ;  /* 0x0000000c434372a4 */ /* 0x000fe2000f8e0206 */
[----:B------:R-:W-:Y:S01]  /*1d80*/  MOV R8, UR11 ;  /* 0x0000000b00087c02 */ /* 0x000fe20008000f00 */
[----:B------:R-:W-:Y:S01]  /*1d90*/  UIMAD UR59, UR59, UR12, UR6 ;  /* 0x0000000c3b3b72a4 */ /* 0x000fe2000f8e0206 */
[----:B------:R-:W-:Y:S01]  /*1da0*/  IMAD.U32 R5, RZ, RZ, UR9 ;  /* 0x00000009ff057e24 */ /* 0x000fe2000f8e00ff */
[----:B------:R-:W-:-:S02]  /*1db0*/  UIMAD UR43, UR43, UR12, UR6 ;  /* 0x0000000c2b2b72a4 */ /* 0x000fc4000f8e0206 */
[----:B------:R-:W-:Y:S02]  /*1dc0*/  UIMAD UR6, UR24, UR13, UR7 ;  /* 0x0000000d180672a4 */ /* 0x000fe4000f8e0207 */
[----:B------:R-:W-:Y:S02]  /*1dd0*/  UIMAD UR11, UR23, UR13, UR7 ;  /* 0x0000000d170b72a4 */ /* 0x000fe4000f8e0207 */
[----:B------:R-:W-:Y:S02]  /*1de0*/  UIMAD UR9, UR22, UR13, UR7 ;  /* 0x0000000d160972a4 */ /* 0x000fe4000f8e0207 */
[----:B------:R-:W-:Y:S01]  /*1df0*/  MOV R13, UR6 ;  /* 0x00000006000d7c02 */ /* 0x000fe20008000f00 */
[----:B------:R-:W-:Y:S01]  /*1e00*/  UIMAD UR6, UR21, UR13, UR7 ;  /* 0x0000000d150672a4 */ /* 0x000fe2000f8e0207 */
[----:B------:R-:W-:Y:S01]  /*1e10*/  IMAD.U32 R10, RZ, RZ, UR11 ;  /* 0x0000000bff0a7e24 */ /* 0x000fe2000f8e00ff */
[----:B------:R-:W-:Y:S01]  /*1e20*/  UIMAD UR76, UR20, UR13, UR7 ;  /* 0x0000000d144c72a4 */ /* 0x000fe2000f8e0207 */
[----:B------:R-:W-:Y:S01]  /*1e30*/  MOV R7, UR9 ;  /* 0x0000000900077c02 */ /* 0x000fe20008000f00 */
[----:B------:R-:W-:-:S02]  /*1e40*/  UIMAD UR68, UR8, UR13, UR7 ;  /* 0x0000000d084472a4 */ /* 0x000fc4000f8e0207 */
[----:B------:R-:W-:Y:S01]  /*1e50*/  IMAD.U32 R4, RZ, RZ, UR6 ;  /* 0x00000006ff047e24 */ /* 0x000fe2000f8e00ff */
[----:B------:R-:W-:Y:S02]  /*1e60*/  UIMAD UR60, UR60, UR13, UR7 ;  /* 0x0000000d3c3c72a4 */ /* 0x000fe4000f8e0207 */
[----:B------:R-:W-:Y:S01]  /*1e70*/  UIMAD UR44, UR44, UR13, UR7 ;  /* 0x0000000d2c2c72a4 */ /* 0x000fe2000f8e0207 */
[----:B------:R-:W-:Y:S02]  /*1e80*/  UMOV UR6, URZ ;  /* 0x000000ff00067c82 */ /* 0x000fe40008000000 */
[----:B------:R-:W-:Y:S01]  /*1e90*/  UMOV UR7, URZ ;  /* 0x000000ff00077c82 */ /* 0x000fe20008000000 */
[----:B------:R-:W-:Y:S01]  /*1ea0*/  MOV R25, UR6 ;  /* 0x0000000600197c02 */ /* 0x000fe20008000f00 */
[----:B------:R-:W-:Y:S01]  /*1eb0*/  IMAD.U32 R0, RZ, RZ, UR7 ;  /* 0x00000007ff007e24 */ /* 0x000fe2000f8e00ff */
[----:B------:R-:W1:Y:S01]  /*1ec0*/  LDCU.64 UR14, c[0x0][0x4b8] ;  /* 0x00009700ff0e77ac */ /* 0x000e620008000a00 */
[----:B------:R-:W3:Y:S01]  /*1ed0*/  LDCU.64 UR4, c[0x0][0x4d8] ;  /* 0x00009b00ff0477ac */ /* 0x000ee20008000a00 */
[----:B------:R-:W-:-:S02]  /*1ee0*/  UIADD3 UR26, UPT, UPT, UR48, 0x20, URZ ;  /* 0x00000020301a7890 */ /* 0x000fc4000fffe0ff */
[----:B------:R-:W-:Y:S02]  /*1ef0*/  UIADD3 UR18, UPT, UPT, UR48, 0x40, URZ ;  /* 0x0000004030127890 */ /* 0x000fe4000fffe0ff */
[----:B------:R-:W-:Y:S01]  /*1f00*/  UIADD3 UR10, UPT, UPT, UR48, 0x60, URZ ;  /* 0x00000060300a7890 */ /* 0x000fe2000fffe0ff */
[----:B------:R-:W-:Y:S01]  /*1f10*/  UMOV UR12, UR54 ;  /* 0x00000036000c7c82 */ /* 0x000fe20008000000 */
[----:B------:R-:W-:-:S10]  /*1f20*/  UMOV UR30, URZ ;  /* 0x000000ff001e7c82 */ /* 0x000fd40008000000 */
.L_x_22:
[----:B------:R-:W-:Y:S01]  /*1f30*/  @!P3 MOV R17, 0xc000 ;  /* 0x0000c0000011b802 */ /* 0x000fe20000000f00 */
[----:B------:R-:W-:Y:S06]  /*1f40*/  ULEA UR6, UR12, UR46, 0x3 ;  /* 0x0000002e0c067291 */ /* 0x000fec000f8e18ff */
[----:B------:R-:W-:Y:S01]  /*1f50*/  MOV R3, UR6 ;  /* 0x0000000600037c02 */ /* 0x000fe20008000f00 */
[----:B--2---:R-:W-:Y:S06]  /*1f60*/  @P0 BRA `(.L_x_18) ;  /* 0x0000000000140947 */ /* 0x004fec0003800000 */
[----:B------:R-:W-:Y:S01]  /*1f70*/  R2UR UR6, R3 ;  /* 0x00000000030672ca */ /* 0x000fe200000e0000 */
[----:B------:R-:W-:Y:S05]  /*1f80*/  IMAD.U32 R26, RZ, RZ, UR38 ;  /* 0x00000026ff1a7e24 */ /* 0x000fea000f8e00ff */
[----:B------:R-:W-:Y:S07]  /*1f90*/  SHF.L.U32 R26, R26, 0x1f, RZ ;  /* 0x0000001f1a1a7819 */ /* 0x000fee00000006ff */
[----:B------:R-:W2:Y:S02]  /*1fa0*/  SYNCS.PHASECHK.TRANS64.TRYWAIT P0, [UR6+0x20], R26 ;  /* 0x0000201aff0075a7 */ /* 0x000ea40008001106 */
[----:B--2---:R-:W-:Y:S05]  /*1fb0*/  @!P0 BRA `(.L_x_19) ;  /* 0x0000008c00e08947 */ /* 0x004fea0003800000 */
.L_x_18:
[----:B------:R-:W-:Y:S01]  /*1fc0*/  R2UR UR6, R3 ;  /* 0x00000000030672ca */ /* 0x000fe200000e0000 */
[----:B------:R-:W-:Y:S11]  /*1fd0*/  BSSY.RECONVERGENT B0, `(.L_x_20) ;  /* 0x0000005000007945 */ /* 0x000ff60003800200 */
[----:B------:R-:W-:Y:S01]  /*1fe0*/  @!UPT UIADD3 URZ, UPT, UPT, URZ, URZ, URZ ;  /* 0x000000fffffff290 */ /* 0x000fe2000fffe0ff */
[----:B------:R4:W-:Y:S01]  /*1ff0*/  @!P3 SYNCS.ARRIVE.TRANS64 RZ, [UR6], R17 ;  /* 0x00000011ffffb9a7 */ /* 0x0009e20008000006 */
[----:B------:R-:W-:Y:S05]  /*2000*/  @P2 BRA `(.L_x_21) ;  /* 0x0000000000042947 */ /* 0x000fea0003800000 */
[----:B-1-3--:R-:W-:Y:S05]  /*2010*/  BPT.TRAP 0x1 ;  /* 0x000000040000795c */ /* 0x00afea0000300000 */
.L_x_21:
[----:B-1-3--:R-:W-:Y:S05]  /*2020*/  BSYNC.RECONVERGENT B0 ;  /* 0x0000000000007941 */ /* 0x00afea0003800200 */
.L_x_20:
[----:B------:R-:W-:Y:S01]  /*2030*/  USHF.L.U32 UR16, UR30, 0x6, URZ ;  /* 0x000000061e107899 */ /* 0x000fe200080006ff */
[----:B------:R-:W-:Y:S01]  /*2040*/  R2UR UR13, R3 ;  /* 0x00000000030d72ca */ /* 0x000fe200000e0000 */
[----:B------:R-:W-:Y:S01]  /*2050*/  ULEA UR11, UR12, UR46, 0xe ;  /* 0x0000002e0c0b7291 */ /* 0x000fe2000f8e70ff */
[----:B------:R-:W-:Y:S01]  /*2060*/  R2UR UR7, R0 ;  /* 0x00000000000772ca */ /* 0x000fe200000e0000 */
[----:B------:R-:W-:Y:S01]  /*2070*/  UIADD3 UR9, UPT, UPT, UR12, 0x1, URZ ;  /* 0x000000010c097890 */ /* 0x000fe2000fffe0ff */
[----:B------:R-:W-:Y:S01]  /*2080*/  R2UR UR6, R25 ;  /* 0x00000000190672ca */ /* 0x000fe200000e0000 */
[----:B------:R-:W-:Y:S01]  /*2090*/  UIADD3 UR8, UP1, UPT, UR70, 0x80, URZ ;  /* 0x0000008046087890 */ /* 0x000fe2000ff3e0ff */
[----:B------:R-:W-:Y:S01]  /*20a0*/  MOV.SPILL R28, UR61 ;  /* 0x0000003d001c7c02 */ /* 0x000fe20009000f00 */
[----:B------:R-:W-:Y:S01]  /*20b0*/  UISETP.NE.AND UP0, UPT, UR9, 0x4, UPT ;  /* 0x000000040900788c */ /* 0x000fe2000bf05270 */
[----:B------:R-:W-:Y:S01]  /*20c0*/  MOV.SPILL R27, UR60 ;  /* 0x0000003c001b7c02 */ /* 0x000fe20009000f00 */
[----:B--2---:R-:W-:Y:S01]  /*20d0*/  IMAD.U32 R16, RZ, RZ, UR16 ;  /* 0x00000010ff107e24 */ /* 0x004fe2000f8e00ff */
[----:B------:R-:W-:Y:S01]  /*20e0*/  MOV.SPILL R26, UR59 ;  /* 0x0000003b001a7c02 */ /* 0x000fe20009000f00 */
[----:B------:R-:W-:Y:S01]  /*20f0*/  USEL UR54, UR9, URZ, UP0 ;  /* 0x000000ff09367287 */ /* 0x000fe20008000000 */
[----:B------:R-:W-:Y:S01]  /*2100*/  R2UR UR59, R8 ;  /* 0x00000000083b72ca */ /* 0x000fe200000e0000 */
[----:B------:R-:W-:Y:S01]  /*2110*/  UMOV UR49, UR13 ;  /* 0x0000000d00317c82 */ /* 0x000fe20008000000 */
[----:B------:R-:W-:Y:S01]  /*2120*/  R2UR UR60, R7 ;  /* 0x00000000073c72ca */ /* 0x000fe200000e0000 */
[----:B------:R-:W-:Y:S01]  /*2130*/  UMOV UR25, UR13 ;  /* 0x0000000d00197c82 */ /* 0x000fe20008000000 */
[----:B------:R-:W-:Y:S01]  /*2140*/  R2UR UR61, R9 ;  /* 0x00000000093d72ca */ /* 0x000fe200000e0000 */
[----:B------:R-:W-:Y:S01]  /*2150*/  UMOV UR33, UR13 ;  /* 0x0000000d00217c82 */ /* 0x000fe20008000000 */
[----:B------:R-:W-:Y:S01]  /*2160*/  USEL UR13, URZ, 0x1, UP0 ;  /* 0x00000001ff0d7887 */ /* 0x000fe20008000000 */
[----:B------:R-:W-:Y:S01]  /*2170*/  R2UR UR58, R16 ;  /* 0x00000000103a72ca */ /* 0x000fe200000e0000 */
[----:B------:R-:W-:Y:S01]  /*2180*/  UIMAD UR7, UR7, UR14, UR4 ;  /* 0x0000000e070772a4 */ /* 0x000fe2000f8e0204 */
[----:B------:R-:W-:Y:S01]  /*2190*/  R2UR UR57, R3 ;  /* 0x00000000033972ca */ /* 0x000fe200000e0000 */
[----:B------:R-:W-:Y:S01]  /*21a0*/  UIMAD UR6, UR6, UR15, UR5 ;  /* 0x0000000f060672a4 */ /* 0x000fe2000f8e0205 */
[C---:B------:R-:W-:Y:S01]  /*21b0*/  R2UR UR51, R14.reuse ;  /* 0x000000000e3372ca */ /* 0x040fe200000e0000 */
[----:B------:R-:W-:Y:S01]  /*21c0*/  ULOP3.LUT UR38, UR38, UR13, URZ, 0x3c, !UPT ;  /* 0x0000000d26267292 */ /* 0x000fe2000f8e3cff */
[----:B------:R-:W-:Y:S01]  /*21d0*/  MOV.SPILL R33, UR59 ;  /* 0x0000003b00217c02 */ /* 0x000fe20009000f00 */
[----:B------:R-:W-:Y:S01]  /*21e0*/  UPRMT UR6, UR7, 0x40, UR6 ;  /* 0x0000004007067896 */ /* 0x000fe20008000006 */
[----:B------:R-:W-:Y:S01]  /*21f0*/  MOV.SPILL R34, UR60 ;  /* 0x0000003c00227c02 */ /* 0x000fe20009000f00 */
[----:B------:R-:W-:Y:S01]  /*2200*/  UIADD3.X UR9, UPT, UPT, URZ, UR71, URZ, UP1, !UPT ;  /* 0x00000047ff097290 */ /* 0x000fe20008ffe4ff */
[----:B------:R-:W-:Y:S01]  /*2210*/  MOV.SPILL R35, UR61 ;  /* 0x0000003d00237c02 */ /* 0x000fe20009000f00 */
[----:B------:R-:W-:Y:S01]  /*2220*/  UIADD3 UR56, UPT, UPT, UR11, 0x8800, URZ ;  /* 0x000088000b387890 */ /* 0x000fe2000fffe0ff */
[----:B------:R-:W-:Y:S01]  /*2230*/  R2UR UR59, R14 ;  /* 0x000000000e3b72ca */ /* 0x000fe200000e0000 */
[----:B------:R-:W-:Y:S01]  /*2240*/  ULEA UR13, UR54, UR46, 0x3 ;  /* 0x0000002e360d7291 */ /* 0x000fe2000f8e18ff */
[----:B------:R-:W-:Y:S01]  /*2250*/  R2UR UR60, R13 ;  /* 0x000000000d3c72ca */ /* 0x000fe200000e0000 */
[----:B------:R-:W-:Y:S01]  /*2260*/  UPRMT UR6, UR6, 0x5410, URZ ;  /* 0x0000541006067896 */ /* 0x000fe200080000ff */
[----:B------:R-:W-:Y:S01]  /*2270*/  R2UR UR61, R15 ;  /* 0x000000000f3d72ca */ /* 0x000fe200000e0000 */
[----:B------:R-:W-:Y:S01]  /*2280*/  IMAD.U32 R3, RZ, RZ, UR38 ;  /* 0x00000026ff037e24 */ /* 0x000fe2000f8e00ff */
[----:B------:R-:W-:Y:S01]  /*2290*/  R2UR UR52, R13 ;  /* 0x000000000d3472ca */ /* 0x000fe200000e0000 */
[----:B------:R-:W-:Y:S01]  /*22a0*/  UIADD3 UR50, UPT, UPT, UR58, 0x20, URZ ;  /* 0x000000203a327890 */ /* 0x000fe2000fffe0ff */
[----:B------:R-:W-:Y:S01]  /*22b0*/  R2UR UR53, R15 ;  /* 0x000000000f3572ca */ /* 0x000fe200000e0000 */
[----:B------:R-:W-:Y:S01]  /*22c0*/  UIADD3 UR48, UPT, UPT, UR11, 0x8c00, URZ ;  /* 0x00008c000b307890 */ /* 0x000fe2000fffe0ff */
[----:B------:R-:W-:Y:S01]  /*22d0*/  SHF.L.U32 R3, R3, 0x1f, RZ ;  /* 0x0000001f03037819 */ /* 0x000fe200000006ff */
[----:B------:R-:W-:Y:S01]  /*22e0*/  UIADD3 UR24, UPT, UPT, UR11, 0x9000, URZ ;  /* 0x000090000b187890 */ /* 0x000fe2000fffe0ff */
[----:B------:R-:W-:Y:S01]  /*22f0*/  R2UR UR27, R11 ;  /* 0x000000000b1b72ca */ /* 0x000fe200000e0000 */
[----:B------:R-:W-:Y:S01]  /*2300*/  UMOV UR7, UR58 ;  /* 0x0000003a00077c82 */ /* 0x000fe20008000000 */
[----:B------:R1:W2:Y:S01]  /*2310*/  SYNCS.PHASECHK.TRANS64.TRYWAIT P0, [UR13+0x20], R3 ;  /* 0x00002003ff0075a7 */ /* 0x0002a2000800110d */
[----:B------:R-:W-:Y:S01]  /*2320*/  UIADD3 UR16, UPT, UPT, UR11, 0xa000, URZ ;  /* 0x0000a0000b107890 */ /* 0x000fe2000fffe0ff */
[----:B------:R-:W-:Y:S01]  /*2330*/  R2UR UR28, R10 ;  /* 0x000000000a1c72ca */ /* 0x000fe200000e0000 */
[----:B------:R3:W-:Y:S01]  /*2340*/  UTMALDG.4D.IM2COL [UR56], [UR8], UR6 ;  /* 0x00000038080073b4 */ /* 0x0007e20008058006 */
[----:B------:R-:W-:Y:S01]  /*2350*/  R2UR UR29, R12 ;  /* 0x000000000c1d72ca */ /* 0x000fe200000e0000 */
[----:B------:R-:W-:Y:S01]  /*2360*/  UMOV UR74, UR7 ;  /* 0x00000007004a7c82 */ /* 0x000fe20008000000 */
[----:B------:R-:W-:Y:S01]  /*2370*/  UIADD3 UR32, UPT, UPT, UR11, 0x9400, URZ ;  /* 0x000094000b207890 */ /* 0x000fe2000fffe0ff */
[----:B------:R-:W-:Y:S01]  /*2380*/  R2UR UR19, R5 ;  /* 0x00000000051372ca */ /* 0x000fe200000e0000 */
[----:B------:R-:W-:Y:S01]  /*2390*/  UMOV UR34, UR50 ;  /* 0x0000003200227c82 */ /* 0x000fe20008000000 */
[----:B------:R-:W-:Y:S01]  /*23a0*/  R2UR UR20, R4 ;  /* 0x00000000041472ca */ /* 0x000fe200000e0000 */
[----:B------:R-:W-:Y:S01]  /*23b0*/  UIADD3 UR72, UPT, UPT, UR11, 0xa800, URZ ;  /* 0x0000a8000b487890 */ /* 0x000fe2000fffe0ff */
[----:B------:R5:W-:Y:S01]  /*23c0*/  UTMALDG.4D.IM2COL [UR48], [UR8], UR6 ;  /* 0x00000030080073b4 */ /* 0x000be20008058006 */
[----:B------:R-:W-:Y:S01]  /*23d0*/  MOV.SPILL R31, UR26 ;  /* 0x0000001a001f7c02 */ /* 0x000fe20009000f00 */
[----:B------:R-:W-:Y:S01]  /*23e0*/  UMOV UR26, UR7 ;  /* 0x00000007001a7c82 */ /* 0x000fe20008000000 */
[----:B------:R-:W-:Y:S01]  /*23f0*/  UMOV UR35, UR27 ;  /* 0x0000001b00237c82 */ /* 0x000fe20008000000 */
[----:B------:R-:W-:Y:S01]  /*2400*/  UMOV UR36, UR28 ;  /* 0x0000001c00247c82 */ /* 0x000fe20008000000 */
[----:B------:R-:W-:Y:S01]  /*2410*/  R2UR UR21, R6 ;  /* 0x00000000061572ca */ /* 0x000fe200000e0000 */
[----:B------:R-:W-:Y:S01]  /*2420*/  UMOV UR37, UR29 ;  /* 0x0000001d00257c82 */ /* 0x000fe20008000000 */
[----:B------:R-:W-:Y:S01]  /*2430*/  UIADD3 UR64, UPT, UPT, UR11, 0xb000, URZ ;  /* 0x0000b0000b407890 */ /* 0x000fe2000fffe0ff */
[----:B------:R1:W-:Y:S01]  /*2440*/  UTMALDG.4D.IM2COL [UR24], [UR8], UR6 ;  /* 0x00000018080073b4 */ /* 0x0003e20008058006 */
[----:B------:R-:W-:Y:S01]  /*2450*/  UIADD3 UR40, UPT, UPT, UR11, 0xc000, URZ ;  /* 0x0000c0000b287890 */ /* 0x000fe2000fffe0ff */
[----:B----4-:R-:W-:Y:S01]  /*2460*/  MOV.SPILL R17, UR18 ;  /* 0x0000001200117c02 */ /* 0x010fe20009000f00 */
[----:B------:R-:W-:Y:S01]  /*2470*/  UMOV UR18, UR7 ;  /* 0x0000000700127c82 */ /* 0x000fe20008000000 */
[----:B------:R-:W-:Y:S01]  /*2480*/  UIADD3 UR22, UP0, UPT, UR70, 0x180, URZ ;  /* 0x0000018046167890 */ /* 0x000fe2000ff1e0ff */
[----:B------:R-:W-:Y:S01]  /*2490*/  MOV.SPILL R32, UR30 ;  /* 0x0000001e00207c02 */ /* 0x000fe20009000f00 */
[----:B------:R-:W-:Y:S01]  /*24a0*/  UMOV UR13, UR57 ;  /* 0x00000039000d7c82 */ /* 0x000fe20008000000 */
[----:B------:R-:W-:Y:S01]  /*24b0*/  MOV.SPILL R29, UR62 ;  /* 0x0000003e001d7c02 */ /* 0x000fe20009000f00 */
[----:B------:R4:W-:Y:S01]  /*24c0*/  UTMALDG.4D.IM2COL [UR32], [UR8], UR6 ;  /* 0x00000020080073b4 */ /* 0x0009e20008058006 */
[----:B------:R-:W-:Y:S01]  /*24d0*/  UMOV UR17, UR13 ;  /* 0x0000000d00117c82 */ /* 0x000fe20008000000 */
[----:B------:R-:W-:Y:S01]  /*24e0*/  UMOV UR73, UR13 ;  /* 0x0000000d00497c82 */ /* 0x000fe20008000000 */
[----:B------:R-:W-:Y:S01]  /*24f0*/  R2UR.FILL UR30, R32 ;  /* 0x00000000201e72ca */ /* 0x000fe200004e0000 */
[----:B------:R-:W-:Y:S01]  /*2500*/  UMOV UR65, UR13 ;  /* 0x0000000d00417c82 */ /* 0x000fe20008000000 */
[----:B------:R-:W-:Y:S01]  /*2510*/  UMOV UR41, UR13 ;  /* 0x0000000d00297c82 */ /* 0x000fe20008000000 */
[----:B------:R-:W-:Y:S01]  /*2520*/  UIADD3.X UR23, UPT, UPT, URZ, UR71, URZ, UP0, !UPT ;  /* 0x00000047ff177290 */ /* 0x000fe200087fe4ff */
[----:B------:R-:W-:Y:S01]  /*2530*/  R2UR.FILL UR62, R29 ;  /* 0x000000001d3e72ca */ /* 0x000fe200004e0000 */
[----:B------:R-:W-:Y:S01]  /*2540*/  UIADD3 UR47, UPT, UPT, UR47, 0x1, URZ ;  /* 0x000000012f2f7890 */ /* 0x000fe2000fffe0ff */
[----:B------:R-:W-:Y:S04]  /*2550*/  MOV.SPILL R30, UR63 ;  /* 0x0000003f001e7c02 */ /* 0x000fe80009000f00 */
[----:B------:R-:W-:Y:S02]  /*2560*/  R2UR.FILL UR63, R30 ;  /* 0x000000001e3f72ca */ /* 0x000fe400004e0000 */
[----:B---3--:R-:W-:Y:S01]  /*2570*/  R2UR.FILL UR61, R35 ;  /* 0x00000000233d72ca */ /* 0x008fe200004e0000 */
[----:B------:R-:W-:Y:S01]  /*2580*/  UIADD3 UR56, UPT, UPT, UR11, 0x9800, URZ ;  /* 0x000098000b387890 */ /* 0x000fe2000fffe0ff */
[----:B------:R-:W-:Y:S01]  /*2590*/  R2UR.FILL UR60, R34 ;  /* 0x00000000223c72ca */ /* 0x000fe200004e0000 */
[----:B------:R-:W-:Y:S01]  /*25a0*/  UMOV UR57, UR13 ;  /* 0x0000000d00397c82 */ /* 0x000fe20008000000 */
[----:B------:R-:W-:Y:S01]  /*25b0*/  R2UR.FILL UR59, R33 ;  /* 0x00000000213b72ca */ /* 0x000fe200004e0000 */
[----:B------:R-:W-:Y:S01]  /*25c0*/  UMOV UR58, UR7 ;  /* 0x00000007003a7c82 */ /* 0x000fe20008000000 */
[----:B-----5:R-:W-:Y:S01]  /*25d0*/  UIADD3 UR48, UPT, UPT, UR11, 0x9c00, URZ ;  /* 0x00009c000b307890 */ /* 0x020fe2000fffe0ff */
[----:B------:R-:W-:Y:S06]  /*25e0*/  UMOV UR49, UR13 ;  /* 0x0000000d00317c82 */ /* 0x000fec0008000000 */
[----:B------:R-:W-:Y:S02]  /*25f0*/  UMOV UR53, UR61 ;  /* 0x0000003d00357c82 */ /* 0x000fe40008000000 */
[----:B------:R-:W-:Y:S01]  /*2600*/  UMOV UR52, UR60 ;  /* 0x0000003c00347c82 */ /* 0x000fe20008000000 */
[----:B-1----:R-:W-:Y:S01]  /*2610*/  R2UR.FILL UR26, R31 ;  /* 0x000000001f1a72ca */ /* 0x002fe200004e0000 */
[----:B------:R1:W-:Y:S01]  /*2620*/  UTMALDG.4D.IM2COL [UR56], [UR8], UR6 ;  /* 0x00000038080073b4 */ /* 0x0003e20008058006 */
[----:B------:R-:W-:Y:S01]  /*2630*/  UMOV UR51, UR59 ;  /* 0x0000003b00337c82 */ /* 0x000fe20008000000 */
[----:B------:R-:W-:Y:S01]  /*2640*/  UMOV UR25, UR13 ;  /* 0x0000000d00197c82 */ /* 0x000fe20008000000 */
[----:B----4-:R-:W-:Y:S01]  /*2650*/  UIADD3 UR32, UPT, UPT, UR11, 0xa400, URZ ;  /* 0x0000a4000b207890 */ /* 0x010fe2000fffe0ff */
[----:B------:R3:W-:Y:S01]  /*2660*/  UTMALDG.4D.IM2COL [UR48], [UR8], UR6 ;  /* 0x00000030080073b4 */ /* 0x0007e20008058006 */
[----:B------:R-:W-:Y:S01]  /*2670*/  UMOV UR33, UR13 ;  /* 0x0000000d00217c82 */ /* 0x000fe20008000000 */
[----:B------:R-:W-:Y:S01]  /*2680*/  UMOV UR35, UR19 ;  /* 0x0000001300237c82 */ /* 0x000fe20008000000 */
[----:B------:R-:W-:Y:S01]  /*2690*/  UMOV UR36, UR20 ;  /* 0x0000001400247c82 */ /* 0x000fe20008000000 */
[----:B------:R-:W-:Y:S01]  /*26a0*/  UMOV UR37, UR21 ;  /* 0x0000001500257c82 */ /* 0x000fe20008000000 */
[----:B------:R4:W-:Y:S03]  /*26b0*/  UTMALDG.4D.IM2COL [UR16], [UR8], UR6 ;  /* 0x00000010080073b4 */ /* 0x0009e60008058006 */
[----:B------:R5:W-:Y:S01]  /*26c0*/  UTMALDG.4D.IM2COL [UR32], [UR8], UR6 ;  /* 0x00000020080073b4 */ /* 0x000be20008058006 */
[----:B------:R5:W-:Y:S01]  /*26d0*/  UTMALDG.4D.IM2COL [UR72], [UR8], UR6 ;  /* 0x00000048080073b4 */ /* 0x000be20008058006 */
[----:B-1----:R-:W-:Y:S01]  /*26e0*/  R2UR.FILL UR61, R28 ;  /* 0x000000001c3d72ca */ /* 0x002fe200004e0000 */
[----:B------:R-:W-:Y:S01]  /*26f0*/  UIADD3 UR56, UPT, UPT, UR11, 0xb800, URZ ;  /* 0x0000b8000b387890 */ /* 0x000fe2000fffe0ff */
[----:B------:R-:W-:Y:S02]  /*2700*/  R2UR.FILL UR60, R27 ;  /* 0x000000001b3c72ca */ /* 0x000fe400004e0000 */
[----:B------:R-:W-:Y:S02]  /*2710*/  R2UR.FILL UR59, R26 ;  /* 0x000000001a3b72ca */ /* 0x000fe400004e0000 */
[----:B------:R-:W-:Y:S01]  /*2720*/  MOV.SPILL R26, UR62 ;  /* 0x0000003e001a7c02 */ /* 0x000fe20009000f00 */
[----:B---3--:R-:W-:Y:S01]  /*2730*/  UIADD3 UR48, UPT, UPT, UR11, 0xac00, URZ ;  /* 0x0000ac000b307890 */ /* 0x008fe2000fffe0ff */
[----:B------:R-:W-:Y:S01]  /*2740*/  MOV.SPILL R27, UR63 ;  /* 0x0000003f001b7c02 */ /* 0x000fe20009000f00 */
[----:B------:R-:W-:Y:S01]  /*2750*/  UMOV UR51, UR75 ;  /* 0x0000004b00337c82 */ /* 0x000fe20008000000 */
[----:B------:R-:W-:Y:S01]  /*2760*/  UMOV UR52, UR76 ;  /* 0x0000004c00347c82 */ /* 0x000fe20008000000 */
[----:B------:R-:W-:Y:S01]  /*2770*/  UMOV UR53, UR77 ;  /* 0x0000004d00357c82 */ /* 0x000fe20008000000 */
[----:B------:R-:W-:Y:S03]  /*2780*/  R2UR.FILL UR62, R26 ;  /* 0x000000001a3e72ca */ /* 0x000fe600004e0000 */
[----:B------:R-:W-:Y:S01]  /*2790*/  MOV.SPILL R16, UR60 ;  /* 0x0000003c00107c02 */ /* 0x000fe20009000f00 */
[----:B----4-:R-:W1:Y:S01]  /*27a0*/  LDCU UR16, c[0x0][0x38c] ;  /* 0x00007180ff1077ac */ /* 0x010e620008000800 */
[----:B------:R3:W-:Y:S01]  /*27b0*/  UTMALDG.4D.IM2COL [UR48], [UR8], UR6 ;  /* 0x00000030080073b4 */ /* 0x0007e20008058006 */
[----:B------:R-:W-:Y:S02]  /*27c0*/  R2UR.FILL UR18, R17 ;  /* 0x00000000111272ca */ /* 0x000fe400004e0000 */
[----:B------:R-:W-:Y:S02]  /*27d0*/  MOV.SPILL R17, UR61 ;  /* 0x0000003d00117c02 */ /* 0x000fe40009000f00 */
[----:B------:R-:W-:Y:S01]  /*27e0*/  MOV.SPILL R3, UR59 ;  /* 0x0000003b00037c02 */ /* 0x000fe20009000f00 */
[----:B-----5:R-:W-:Y:S01]  /*27f0*/  UIADD3 UR32, UPT, UPT, UR11, 0xb400, URZ ;  /* 0x0000b4000b207890 */ /* 0x020fe2000fffe0ff */
[----:B------:R-:W-:Y:S01]  /*2800*/  R2UR.FILL UR63, R27 ;  /* 0x000000001b3f72ca */ /* 0x000fe200004e0000 */
[----:B------:R-:W-:Y:S01]  /*2810*/  UMOV UR35, UR67 ;  /* 0x0000004300237c82 */ /* 0x000fe20008000000 */
[----:B------:R-:W-:Y:S01]  /*2820*/  UMOV UR36, UR68 ;  /* 0x0000004400247c82 */ /* 0x000fe20008000000 */
[----:B------:R-:W-:Y:S01]  /*2830*/  UMOV UR37, UR69 ;  /* 0x0000004500257c82 */ /* 0x000fe20008000000 */
[----:B------:R-:W-:Y:S01]  /*2840*/  USHF.L.U32 UR73, UR30, 0x6, URZ ;  /* 0x000000061e497899 */ /* 0x000fe200080006ff */
[----:B------:R-:W4:Y:S06]  /*2850*/  LDCU UR74, c[0x0][0x390] ;  /* 0x00007200ff4a77ac */ /* 0x000f2c0008000800 */
[----:B------:R-:W-:Y:S01]  /*2860*/  UMOV UR66, UR73 ;  /* 0x0000004900427c82 */ /* 0x000fe20008000000 */
[----:B------:R-:W-:Y:S01]  /*2870*/  UMOV UR58, UR73 ;  /* 0x00000049003a7c82 */ /* 0x000fe20008000000 */
[----:B------:R-:W-:Y:S01]  /*2880*/  UTMALDG.4D.IM2COL [UR64], [UR8], UR6 ;  /* 0x00000040080073b4 */ /* 0x000fe20008058006 */
[----:B------:R-:W-:Y:S01]  /*2890*/  UMOV UR42, UR73 ;  /* 0x00000049002a7c82 */ /* 0x000fe20008000000 */
[----:B------:R-:W-:Y:S01]  /*28a0*/  UMOV UR27, UR73 ;  /* 0x00000049001b7c82 */ /* 0x000fe20008000000 */
[----:B------:R-:W-:Y:S01]  /*28b0*/  UMOV UR19, UR73 ;  /* 0x0000004900137c82 */ /* 0x000fe20008000000 */
[----:B------:R5:W-:Y:S01]  /*28c0*/  UTMALDG.4D.IM2COL [UR32], [UR8], UR6 ;  /* 0x00000020080073b4 */ /* 0x000be20008058006 */
[----:B---3--:R-:W-:Y:S01]  /*28d0*/  UIADD3 UR48, UPT, UPT, UR11, 0xbc00, URZ ;  /* 0x0000bc000b307890 */ /* 0x008fe2000fffe0ff */
[----:B------:R3:W-:Y:S01]  /*28e0*/  UTMALDG.4D.IM2COL [UR56], [UR8], UR6 ;  /* 0x00000038080073b4 */ /* 0x0007e20008058006 */
[----:B------:R-:W-:Y:S01]  /*28f0*/  UMOV UR51, UR59 ;  /* 0x0000003b00337c82 */ /* 0x000fe20008000000 */
[----:B------:R-:W-:Y:S01]  /*2900*/  UMOV UR52, UR60 ;  /* 0x0000003c00347c82 */ /* 0x000fe20008000000 */
[----:B------:R-:W-:Y:S05]  /*2910*/  UMOV UR53, UR61 ;  /* 0x0000003d00357c82 */ /* 0x000fea0008000000 */
[----:B------:R2:W-:Y:S01]  /*2920*/  UTMALDG.4D.IM2COL [UR48], [UR8], UR6 ;  /* 0x00000030080073b4 */ /* 0x0005e20008058006 */
[----:B------:R-:W-:Y:S01]  /*2930*/  UTMALDG.4D.IM2COL [UR40], [UR8], UR6 ;  /* 0x00000028080073b4 */ /* 0x000fe20008058006 */
[----:B-----5:R-:W-:Y:S02]  /*2940*/  UIADD3 UR32, UPT, UPT, UR11, 0xc400, URZ ;  /* 0x0000c4000b207890 */ /* 0x020fe4000fffe0ff */
[----:B------:R-:W-:Y:S01]  /*2950*/  ULEA UR11, UR12, UR46, 0xf ;  /* 0x0000002e0c0b7291 */ /* 0x000fe2000f8e78ff */
[----:B------:R-:W-:Y:S01]  /*2960*/  UMOV UR35, UR43 ;  /* 0x0000002b00237c82 */ /* 0x000fe20008000000 */
[----:B------:R-:W-:Y:S02]  /*2970*/  UMOV UR36, UR44 ;  /* 0x0000002c00247c82 */ /* 0x000fe40008000000 */
[----:B------:R-:W-:Y:S02]  /*2980*/  UIADD3 UR24, UPT, UPT, UR11, 0x1a800, URZ ;  /* 0x0001a8000b187890 */ /* 0x000fe4000fffe0ff */
[----:B---3--:R-:W-:Y:S01]  /*2990*/  UIADD3 UR56, UPT, UPT, UR11, 0x18800, URZ ;  /* 0x000188000b387890 */ /* 0x008fe2000fffe0ff */
[----:B------:R-:W-:Y:S01]  /*29a0*/  R2UR UR58, R18 ;  /* 0x00000000123a72ca */ /* 0x000fe200000e0000 */
[----:B------:R-:W-:Y:S01]  /*29b0*/  UMOV UR37, UR45 ;  /* 0x0000002d00257c82 */ /* 0x000fe20008000000 */
[----:B------:R-:W-:Y:S01]  /*29c0*/  R2UR UR60, R0 ;  /* 0x00000000003c72ca */ /* 0x000fe200000e0000 */
[----:B------:R3:W-:Y:S01]  /*29d0*/  UTMALDG.4D.IM2COL [UR32], [UR8], UR6 ;  /* 0x00000020080073b4 */ /* 0x0007e20008058006 */
[----:B------:R-:W-:Y:S01]  /*29e0*/  R2UR UR61, R25 ;  /* 0x00000000193d72ca */ /* 0x000fe200000e0000 */
[----:B------:R-:W-:Y:S01]  /*29f0*/  UMOV UR59, UR73 ;  /* 0x00000049003b7c82 */ /* 0x000fe20008000000 */
[----:B--2---:R-:W-:Y:S01]  /*2a00*/  UMOV UR48, 0x0 ;  /* 0x0000000000307882 */ /* 0x004fe20000000000 */
[----:B------:R-:W-:Y:S08]  /*2a10*/  UMOV UR49, 0x10000000 ;  /* 0x1000000000317882 */ /* 0x000ff00000000000 */
[----:B------:R-:W-:Y:S02]  /*2a20*/  UIADD3 UR31, UPT, UPT, UR60, 0x1, URZ ;  /* 0x000000013c1f7890 */ /* 0x000fe4000fffe0ff */
[----:B------:R-:W-:Y:S01]  /*2a30*/  UIADD3 UR7, UPT, UPT, UR61, 0x1, URZ ;  /* 0x000000013d077890 */ /* 0x000fe2000fffe0ff */
[----:B------:R2:W-:Y:S01]  /*2a40*/  UTMALDG.4D [UR56], [UR22], desc[UR48] ;  /* 0x00003038160075b4 */ /* 0x0005e20008019000 */
[----:B-1----:R-:W-:Y:S02]  /*2a50*/  UISETP.NE.AND UP1, UPT, UR31, UR16, UPT ;  /* 0x000000101f00728c */ /* 0x002fe4000bf25270 */
[----:B------:R-:W-:Y:S01]  /*2a60*/  UIADD3 UR16, UPT, UPT, UR11, 0x1c800, URZ ;  /* 0x0001c8000b107890 */ /* 0x000fe2000fffe0ff */
[----:B------:R-:W-:Y:S01]  /*2a70*/  UMOV UR28, UR60 ;  /* 0x0000003c001c7c82 */ /* 0x000fe20008000000 */
[----:B------:R-:W-:Y:S01]  /*2a80*/  UMOV UR29, UR61 ;  /* 0x0000003d001d7c82 */ /* 0x000fe20008000000 */
[----:B------:R-:W-:Y:S01]  /*2a90*/  UMOV UR20, UR60 ;  /* 0x0000003c00147c82 */ /* 0x000fe20008000000 */
[----:B------:R-:W-:Y:S01]  /*2aa0*/  UTMALDG.4D [UR24], [UR22], desc[UR48] ;  /* 0x00003018160075b4 */ /* 0x000fe20008019000 */
[----:B------:R-:W-:Y:S01]  /*2ab0*/  UMOV UR21, UR61 ;  /* 0x0000003d00157c82 */ /* 0x000fe20008000000 */
[----:B------:R-:W-:Y:S03]  /*2ac0*/  UMOV UR12, UR60 ;  /* 0x0000003c000c7c82 */ /* 0x000fe60008000000 */
[----:B------:R-:W-:Y:S01]  /*2ad0*/  UTMALDG.4D [UR16], [UR22], desc[UR48] ;  /* 0x00003010160075b4 */ /* 0x000fe20008019000 */
[----:B---3--:R-:W-:Y:S01]  /*2ae0*/  UIADD3 UR8, UPT, UPT, UR11, 0x1e800, URZ ;  /* 0x0001e8000b087890 */ /* 0x008fe2000fffe0ff */
[----:B------:R-:W-:Y:S01]  /*2af0*/  UMOV UR9, UR13 ;  /* 0x0000000d00097c82 */ /* 0x000fe20008000000 */
[----:B------:R-:W-:Y:S01]  /*2b00*/  UMOV UR13, UR61 ;  /* 0x0000003d000d7c82 */ /* 0x000fe20008000000 */
[----:B------:R-:W-:Y:S01]  /*2b10*/  UMOV UR11, UR73 ;  /* 0x00000049000b7c82 */ /* 0x000fe20008000000 */
[----:B------:R-:W-:Y:S02]  /*2b20*/  UMOV UR6, UR61 ;  /* 0x0000003d00067c82 */ /* 0x000fe40008000000 */
[----:B------:R-:W-:Y:S02]  /*2b30*/  @UP1 UIADD3 UR7, UPT, UPT, UR6, URZ, URZ ;  /* 0x000000ff06071290 */ /* 0x000fe4000fffe0ff */
[----:B------:R-:W-:Y:S01]  /*2b40*/  UIADD3 UR6, UPT, UPT, UR30, 0x1, URZ ;  /* 0x000000011e067890 */ /* 0x000fe2000fffe0ff */
[----:B------:R1:W-:Y:S01]  /*2b50*/  UTMALDG.4D [UR8], [UR22], desc[UR48] ;  /* 0x00003008160075b4 */ /* 0x0003e20008019000 */
[----:B----4-:R-:W-:Y:S04]  /*2b60*/  UISETP.NE.AND UP0, UPT, UR7, UR74, UPT ;  /* 0x0000004a0700728c */ /* 0x010fe8000bf05270 */
[----:B------:R-:W-:Y:S01]  /*2b70*/  USEL UR7, UR7, URZ, UP0 ;  /* 0x000000ff07077287 */ /* 0x000fe20008000000 */
[----:B--2---:R-:W-:Y:S02]  /*2b80*/  R2UR.FILL UR61, R17 ;  /* 0x00000000113d72ca */ /* 0x004fe400004e0000 */
[----:B------:R-:W-:Y:S02]  /*2b90*/  R2UR.FILL UR60, R16 ;  /* 0x00000000103c72ca */ /* 0x000fe400004e0000 */
[----:B------:R-:W-:Y:S02]  /*2ba0*/  R2UR.FILL UR59, R3 ;  /* 0x00000000033b72ca */ /* 0x000fe400004e0000 */
[----:B------:R-:W-:Y:S01]  /*2bb0*/  @UP0 UIADD3 UR6, UPT, UPT, UR30, URZ, URZ ;  /* 0x000000ff1e060290 */ /* 0x000fe2000fffe0ff */
[----:B------:R-:W-:Y:S01]  /*2bc0*/  IMAD.U32 R25, RZ, RZ, UR7 ;  /* 0x00000007ff197e24 */ /* 0x000fe2000f8e00ff */
[----:B------:R-:W-:Y:S05]  /*2bd0*/  UISETP.NE.AND UP0, UPT, UR47, UR62, UPT ;  /* 0x0000003e2f00728c */ /* 0x000fea000bf05270 */
[----:B------:R-:W-:Y:S01]  /*2be0*/  UMOV UR30, UR6 ;  /* 0x00000006001e7c82 */ /* 0x000fe20008000000 */
[----:B-1----:R-:W-:Y:S01]  /*2bf0*/  USEL UR8, UR31, URZ, UP1 ;  /* 0x000000ff1f087287 */ /* 0x002fe20008800000 */
[----:B------:R-:W-:Y:S05]  /*2c00*/  UMOV UR12, UR54 ;  /* 0x00000036000c7c82 */ /* 0x000fea0008000000 */
[----:B------:R-:W-:Y:S01]  /*2c10*/  IMAD.U32 R0, RZ, RZ, UR8 ;  /* 0x00000008ff007e24 */ /* 0x000fe2000f8e00ff */
[----:B------:R-:W-:Y:S06]  /*2c20*/  BRA.U UP0, `(.L_x_22) ;  /* 0xfffffff100c07547 */ /* 0x000fec000b83ffff */
.L_x_17:
[----:B------:R-:W-:Y:S01]  /*2c30*/  ULEA UR4, UR54, UR46, 0x3 ;  /* 0x0000002e36047291 */ /* 0x000fe2000f8e18ff */
[----:B------:R-:W-:Y:S01]  /*2c40*/  IMAD.U32 R3, RZ, RZ, UR38 ;  /* 0x00000026ff037e24 */ /* 0x000fe2000f8e00ff */
[----:B------:R-:W-:Y:S01]  /*2c50*/  @!P1 SYNCS.ARRIVE.TRANS64.A1T0 RZ, [UR46+0x88], RZ ;  /* 0x000088ffffff99a7 */ /* 0x000fe2000810002e */
[----:B------:R-:W-:-:S03]  /*2c60*/  R2UR UR5, R23 ;  /* 0x00000000170572ca */ /* 0x000fc600000e0000 */
[----:B------:R-:W-:-:S04]  /*2c70*/  SHF.L.U32 R3, R3, 0x1f, RZ ;  /* 0x0000001f03037819 */ /* 0x000fc800000006ff */
[----:B--2---:R1:W2:Y:S06]  /*2c80*/  SYNCS.PHASECHK.TRANS64.TRYWAIT P0, [UR4+0x20], R3 ;  /* 0x00002003ff0075a7 */ /* 0x0042ac0008001104 */
[----:B------:R-:W-:-:S09]  /*2c90*/  UISETP.GE.AND UP0, UPT, UR5, 0x1, UPT ;  /* 0x000000010500788c */ /* 0x000fd2000bf06270 */
[----:B------:R-:W-:Y:S05]  /*2ca0*/  BRA.U !UP0, `(.L_x_23) ;  /* 0x0000001508ac7547 */ /* 0x000fea000b800000 */
[----:B------:R-:W3:Y:S01]  /*2cb0*/  LDCU.128 UR8, c[0x0][0x480] ;  /* 0x00009000ff0877ac */ /* 0x000ee20008000c00 */
        /* <DEDUP_REMOVED lines=9> */
[----:B---3--:R-:W-:Y:S02]  /*2d50*/  UIMAD.WIDE.U32 UR6, UR45, UR9, URZ ;  /* 0x000000092d0672a5 */ /* 0x008fe4000f8e00ff */
        /* <DEDUP_REMOVED lines=12> */
[----:B------:R-:W3:Y:S01]  /*2e20*/  LDCU.64 UR4, c[0x0][0x490] ;  /* 0x00009200ff0477ac */ /* 0x000ee20008000a00 */
        /* <DEDUP_REMOVED lines=15> */
[----:B---3--:R-:W-:-:S02]  /*2f20*/  UIMAD.WIDE.U32 UR20, UR17, UR4, URZ ;  /* 0x00000004111472a5 */ /* 0x008fc4000f8e00ff */
        /* <DEDUP_REMOVED lines=17> */
[----:B------:R-:W3:Y:S02]  /*3040*/  LDCU.64 UR12, c[0x0][0x4b0] ;  /* 0x00009600ff0c77ac */ /* 0x000ee40008000a00 */
[----:B------:R-:W-:Y:S01]  /*3050*/  UMOV UR4, UR21 ;  /* 0x0000001500047c82 */ /* 0x000fe20008000000 */
[----:B------:R-:W3:Y:S01]  /*3060*/  LDCU.64 UR6, c[0x0][0x4d0] ;  /* 0x00009a00ff0677ac */ /* 0x000ee20008000a00 */
        /* <DEDUP_REMOVED lines=10> */
[----:B------:R-:W-:Y:S01]  /*3110*/  UIADD3 UR23, UPT, UPT, -UR17, URZ, URZ ;  /* 0x000000ff11177290 */ /* 0x000fe2000fffe1ff */
[----:B------:R-:W-:Y:S01]  /*3120*/  UMOV UR4, UR27 ;  /* 0x0000001b00047c82 */ /* 0x000fe20008000000 */
[----:B------:R-:W-:-:S02]  /*3130*/  UIADD3 UR21, UPT, UPT, -UR15, URZ, URZ ;  /* 0x000000ff0f157290 */ /* 0x000fc4000fffe1ff */
[----:B------:R-:W-:Y:S02]  /*3140*/  USHF.R.U32.HI UR77, URZ, UR5, UR4 ;  /* 0x00000005ff4d7299 */ /* 0x000fe40008011604 */
[----:B------:R-:W-:Y:S01]  /*3150*/  UIADD3 UR20, UPT, UPT, -UR14, URZ, URZ ;  /* 0x000000ff0e147290 */ /* 0x000fe2000fffe1ff */
[----:B------:R-:W-:Y:S01]  /*3160*/  UMOV UR4, UR33 ;  /* 0x0000002100047c82 */ /* 0x000fe20008000000 */
[----:B------:R-:W-:Y:S02]  /*3170*/  UIADD3 UR25, UPT, UPT, -UR19, URZ, URZ ;  /* 0x000000ff13197290 */ /* 0x000fe4000fffe1ff */
[----:B------:R-:W-:Y:S02]  /*3180*/  USHF.R.U32.HI UR61, URZ, UR5, UR4 ;  /* 0x00000005ff3d7299 */ /* 0x000fe40008011604 */
[----:B------:R-:W-:Y:S01]  /*3190*/  UIMAD UR45, UR8, UR24, UR45 ;  /* 0x00000018082d72a4 */ /* 0x000fe2000f8e022d */
[----:B------:R-:W-:Y:S01]  /*31a0*/  UMOV UR4, UR29 ;  /* 0x0000001d00047c82 */ /* 0x000fe20008000000 */
[----:B------:R-:W-:-:S02]  /*31b0*/  UIMAD UR43, UR8, UR22, UR43 ;  /* 0x00000016082b72a4 */ /* 0x000fc4000f8e022b */
        /* <DEDUP_REMOVED lines=14> */
[----:B------:R-:W-:Y:S01]  /*32a0*/  MOV R6, UR50 ;  /* 0x0000003200067c02 */ /* 0x000fe20008000f00 */
[----:B------:R-:W-:Y:S01]  /*32b0*/  UIADD3 UR22, UPT, UPT, -UR52, URZ, URZ ;  /* 0x000000ff34167290 */ /* 0x000fe2000fffe1ff */
[----:B------:R-:W-:Y:S01]  /*32c0*/  IMAD.U32 R4, RZ, RZ, UR49 ;  /* 0x00000031ff047e24 */ /* 0x000fe2000f8e00ff */
[----:B------:R-:W-:-:S02]  /*32d0*/  UIMAD UR52, UR11, UR4, UR9 ;  /* 0x000000040b3472a4 */ /* 0x000fc4000f8e0209 */
[----:B------:R-:W-:Y:S02]  /*32e0*/  UIMAD UR44, UR8, UR23, UR44 ;  /* 0x00000017082c72a4 */ /* 0x000fe4000f8e022c */
[----:B------:R-:W-:Y:S02]  /*32f0*/  UIMAD UR42, UR8, UR21, UR42 ;  /* 0x00000015082a72a4 */ /* 0x000fe4000f8e022a */
[----:B------:R-:W-:Y:S02]  /*3300*/  UIMAD UR75, UR8, UR20, UR41 ;  /* 0x00000014084b72a4 */ /* 0x000fe4000f8e0229 */
[----:B------:R-:W-:Y:S02]  /*3310*/  UIMAD UR59, UR8, UR5, UR40 ;  /* 0x00000005083b72a4 */ /* 0x000fe4000f8e0228 */
[----:B------:R-:W-:Y:S02]  /*3320*/  UIMAD UR25, UR8, UR25, UR55 ;  /* 0x00000019081972a4 */ /* 0x000fe4000f8e0237 */
[----:B---3--:R-:W-:-:S02]  /*3330*/  UIMAD UR9, UR45, UR12, UR6 ;  /* 0x0000000c2d0972a4 */ /* 0x008fc4000f8e0206 */
[----:B------:R-:W-:Y:S02]  /*3340*/  UIADD3 UR24, UPT, UPT, -UR57, URZ, URZ ;  /* 0x000000ff39187290 */ /* 0x000fe4000fffe1ff */
[----:B------:R-:W-:Y:S02]  /*3350*/  UIADD3 UR23, UPT, UPT, -UR56, URZ, URZ ;  /* 0x000000ff38177290 */ /* 0x000fe4000fffe1ff */
[----:B------:R-:W-:Y:S01]  /*3360*/  UIADD3 UR21, UPT, UPT, -UR50, URZ, URZ ;  /* 0x000000ff32157290 */ /* 0x000fe2000fffe1ff */
[----:B------:R-:W-:Y:S01]  /*3370*/  IMAD.U32 R9, RZ, RZ, UR9 ;  /* 0x00000009ff097e24 */ /* 0x000fe2000f8e00ff */
[----:B------:R-:W-:Y:S02]  /*3380*/  UIADD3 UR20, UPT, UPT, -UR49, URZ, URZ ;  /* 0x000000ff31147290 */ /* 0x000fe4000fffe1ff */
[----:B------:R-:W-:Y:S02]  /*3390*/  UIADD3 UR8, UPT, UPT, -UR77, URZ, URZ ;  /* 0x000000ff4d087290 */ /* 0x000fe4000fffe1ff */
[----:B------:R-:W-:-:S02]  /*33a0*/  UIADD3 UR5, UPT, UPT, -UR61, URZ, URZ ;  /* 0x000000ff3d057290 */ /* 0x000fc4000fffe1ff */
[----:B------:R-:W-:Y:S02]  /*33b0*/  UIMAD UR24, UR11, UR24, UR19 ;  /* 0x000000180b1872a4 */ /* 0x000fe4000f8e0213 */
        /* <DEDUP_REMOVED lines=9> */
[----:B------:R-:W-:Y:S01]  /*3450*/  MOV R11, UR11 ;  /* 0x0000000b000b7c02 */ /* 0x000fe20008000f00 */
[----:B------:R-:W-:Y:S01]  /*3460*/  UIMAD UR11, UR43, UR12, UR6 ;  /* 0x0000000c2b0b72a4 */ /* 0x000fe2000f8e0206 */
[----:B-1----:R-:W-:Y:S01]  /*3470*/  MOV R3, UR9 ;  /* 0x0000000900037c02 */ /* 0x002fe20008000f00 */
[----:B------:R-:W-:Y:S01]  /*3480*/  UIMAD UR75, UR75, UR12, UR6 ;  /* 0x0000000c4b4b72a4 */ /* 0x000fe2000f8e0206 */
[----:B------:R-:W-:Y:S01]  /*3490*/  MOV R7, UR16 ;  /* 0x0000001000077c02 */ /* 0x000fe20008000f00 */
[----:B------:R-:W-:-:S02]  /*34a0*/  UIMAD UR59, UR59, UR12, UR6 ;  /* 0x0000000c3b3b72a4 */ /* 0x000fc4000f8e0206 */
[----:B------:R-:W-:Y:S01]  /*34b0*/  UIMAD UR51, UR51, UR12, UR6 ;  /* 0x0000000c333372a4 */ /* 0x000fe2000f8e0206 */
[----:B------:R-:W-:Y:S01]  /*34c0*/  IMAD.U32 R5, RZ, RZ, UR11 ;  /* 0x0000000bff057e24 */ /* 0x000fe2000f8e00ff */
[----:B------:R-:W-:Y:S02]  /*34d0*/  UIMAD UR9, UR24, UR13, UR7 ;  /* 0x0000000d180972a4 */ /* 0x000fe4000f8e0207 */
[----:B------:R-:W-:Y:S02]  /*34e0*/  UIMAD UR6, UR23, UR13, UR7 ;  /* 0x0000000d170672a4 */ /* 0x000fe4000f8e0207 */
[----:B------:R-:W-:Y:S02]  /*34f0*/  UIMAD UR11, UR22, UR13, UR7 ;  /* 0x0000000d160b72a4 */ /* 0x000fe4000f8e0207 */
[----:B------:R-:W-:Y:S01]  /*3500*/  IMAD.U32 R17, RZ, RZ, UR9 ;  /* 0x00000009ff117e24 */ /* 0x000fe2000f8e00ff */
[----:B------:R-:W-:Y:S01]  /*3510*/  UIMAD UR9, UR21, UR13, UR7 ;  /* 0x0000000d150972a4 */ /* 0x000fe2000f8e0207 */
[----:B------:R-:W-:Y:S01]  /*3520*/  MOV R16, UR6 ;  /* 0x0000000600107c02 */ /* 0x000fe20008000f00 */
[----:B------:R-:W-:Y:S01]  /*3530*/  UIMAD UR6, UR20, UR13, UR7 ;  /* 0x0000000d140672a4 */ /* 0x000fe2000f8e0207 */
[----:B------:R-:W-:Y:S01]  /*3540*/  IMAD.U32 R15, RZ, RZ, UR11 ;  /* 0x0000000bff0f7e24 */ /* 0x000fe2000f8e00ff */
[----:B------:R-:W1:Y:S02]  /*3550*/  LDCU UR55, c[0x0][0x390] ;  /* 0x00007200ff3777ac */ /* 0x000e640008000800 */
[----:B------:R-:W-:-:S02]  /*3560*/  MOV R14, UR9 ;  /* 0x00000009000e7c02 */ /* 0x000fc40008000f00 */
[----:B------:R-:W-:Y:S01]  /*3570*/  IMAD.U32 R13, RZ, RZ, UR6 ;  /* 0x00000006ff0d7e24 */ /* 0x000fe2000f8e00ff */
[----:B------:R-:W3:Y:S01]  /*3580*/  LDCU.64 UR14, c[0x0][0x4b8] ;  /* 0x00009700ff0e77ac */ /* 0x000ee20008000a00 */
[----:B------:R-:W4:Y:S01]  /*3590*/  LDCU.64 UR4, c[0x0][0x4d8] ;  /* 0x00009b00ff0477ac */ /* 0x000f220008000a00 */
[----:B------:R-:W-:Y:S02]  /*35a0*/  UIADD3 UR26, UPT, UPT, UR48, 0x20, URZ ;  /* 0x00000020301a7890 */ /* 0x000fe4000fffe0ff */
[----:B------:R-:W-:Y:S02]  /*35b0*/  UIADD3 UR18, UPT, UPT, UR48, 0x40, URZ ;  /* 0x0000004030127890 */ /* 0x000fe4000fffe0ff */
[----:B------:R-:W-:Y:S02]  /*35c0*/  UIADD3 UR10, UPT, UPT, UR48, 0x60, URZ ;  /* 0x00000060300a7890 */ /* 0x000fe4000fffe0ff */
[----:B------:R-:W-:Y:S02]  /*35d0*/  UIMAD UR76, UR8, UR13, UR7 ;  /* 0x0000000d084c72a4 */ /* 0x000fe4000f8e0207 */
[----:B------:R-:W-:-:S02]  /*35e0*/  UIMAD UR60, UR60, UR13, UR7 ;  /* 0x0000000d3c3c72a4 */ /* 0x000fc4000f8e0207 */
[----:B------:R-:W-:Y:S01]  /*35f0*/  UIMAD UR52, UR52, UR13, UR7 ;  /* 0x0000000d343472a4 */ /* 0x000fe2000f8e0207 */
[----:B-1----:R-:W-:-:S11]  /*3600*/  UMOV UR12, UR54 ;  /* 0x00000036000c7c82 */ /* 0x002fd60008000000 */
.L_x_28:
[----:B------:R-:W-:Y:S01]  /*3610*/  @!P3 MOV R27, 0xc000 ;  /* 0x0000c000001bb802 */ /* 0x000fe20000000f00 */
[----:B------:R-:W-:Y:S06]  /*3620*/  ULEA UR6, UR12, UR46, 0x3 ;  /* 0x0000002e0c067291 */ /* 0x000fec000f8e18ff */
[----:B------:R-:W-:Y:S01]  /*3630*/  MOV R32, UR6 ;  /* 0x0000000600207c02 */ /* 0x000fe20008000f00 */
[----:B--2---:R-:W-:Y:S06]  /*3640*/  @P0 BRA `(.L_x_24) ;  /* 0x0000000000140947 */ /* 0x004fec0003800000 */
[----:B------:R-:W-:Y:S01]  /*3650*/  R2UR UR6, R32 ;  /* 0x00000000200672ca */ /* 0x000fe200000e0000 */
[----:B------:R-:W-:Y:S05]  /*3660*/  IMAD.U32 R28, RZ, RZ, UR38 ;  /* 0x00000026ff1c7e24 */ /* 0x000fea000f8e00ff */
[----:B------:R-:W-:Y:S07]  /*3670*/  SHF.L.U32 R28, R28, 0x1f, RZ ;  /* 0x0000001f1c1c7819 */ /* 0x000fee00000006ff */
[----:B------:R-:W1:Y:S02]  /*3680*/  SYNCS.PHASECHK.TRANS64.TRYWAIT P0, [UR6+0x20], R28 ;  /* 0x0000201cff0075a7 */ /* 0x000e640008001106 */
[----:B-1----:R-:W-:Y:S05]  /*3690*/  @!P0 BRA `(.L_x_25) ;  /* 0x0000007800488947 */ /* 0x002fea0003800000 */
.L_x_24:
[----:B------:R-:W-:Y:S01]  /*36a0*/  R2UR UR6, R32 ;  /* 0x00000000200672ca */ /* 0x000fe200000e0000 */
[----:B------:R-:W-:Y:S11]  /*36b0*/  BSSY.RECONVERGENT B0, `(.L_x_26) ;  /* 0x0000005000007945 */ /* 0x000ff60003800200 */
[----:B------:R-:W-:Y:S01]  /*36c0*/  @!UPT UIADD3 URZ, UPT, UPT, URZ, URZ, URZ ;  /* 0x000000fffffff290 */ /* 0x000fe2000fffe0ff */
[----:B------:R2:W-:Y:S01]  /*36d0*/  @!P3 SYNCS.ARRIVE.TRANS64 RZ, [UR6], R27 ;  /* 0x0000001bffffb9a7 */ /* 0x0005e20008000006 */
[----:B------:R-:W-:Y:S05]  /*36e0*/  @P2 BRA `(.L_x_27) ;  /* 0x0000000000042947 */ /* 0x000fea0003800000 */
[----:B---34-:R-:W-:Y:S05]  /*36f0*/  BPT.TRAP 0x1 ;  /* 0x000000040000795c */ /* 0x018fea0000300000 */
.L_x_27:
[----:B---34-:R-:W-:Y:S05]  /*3700*/  BSYNC.RECONVERGENT B0 ;  /* 0x0000000000007941 */ /* 0x018fea0003800200 */
.L_x_26:
[----:B------:R-:W-:Y:S01]  /*3710*/  ULEA UR11, UR12, UR46, 0xe ;  /* 0x0000002e0c0b7291 */ /* 0x000fe2000f8e70ff */
[----:B------:R-:W-:Y:S01]  /*3720*/  R2UR UR16, R0 ;  /* 0x00000000001072ca */ /* 0x000fe200000e0000 */
[----:B------:R-:W-:Y:S01]  /*3730*/  UIADD3 UR9, UPT, UPT, UR12, 0x1, URZ ;  /* 0x000000010c097890 */ /* 0x000fe2000fffe0ff */
[----:B------:R-:W-:Y:S01]  /*3740*/  R2UR UR27, R25 ;  /* 0x00000000191b72ca */ /* 0x000fe200000e0000 */
[----:B------:R-:W-:Y:S01]  /*3750*/  USHF.L.U32 UR6, UR30, 0x6, URZ ;  /* 0x000000061e067899 */ /* 0x000fe200080006ff */
[----:B------:R-:W-:Y:S01]  /*3760*/  R2UR UR17, R32 ;  /* 0x00000000201172ca */ /* 0x000fe200000e0000 */
[----:B------:R-:W-:Y:S01]  /*3770*/  UISETP.NE.AND UP0, UPT, UR9, 0x4, UPT ;  /* 0x000000040900788c */ /* 0x000fe2000bf05270 */
[----:B------:R-:W-:Y:S01]  /*3780*/  R2UR UR19, R11 ;  /* 0x000000000b1372ca */ /* 0x000fe200000e0000 */
[----:B------:R-:W-:Y:S01]  /*3790*/  UIADD3 UR8, UP1, UPT, UR70, 0x80, URZ ;  /* 0x0000008046087890 */ /* 0x000fe2000ff3e0ff */
[----:B------:R-:W-:Y:S01]  /*37a0*/  R2UR UR20, R17 ;  /* 0x00000000111472ca */ /* 0x000fe200000e0000 */
[----:B------:R-:W-:Y:S01]  /*37b0*/  USEL UR13, URZ, 0x1, UP0 ;  /* 0x00000001ff0d7887 */ /* 0x000fe20008000000 */
[----:B------:R-:W-:Y:S01]  /*37c0*/  R2UR UR21, R12 ;  /* 0x000000000c1572ca */ /* 0x000fe200000e0000 */
[----:B------:R-:W-:Y:S01]  /*37d0*/  USEL UR54, UR9, URZ, UP0 ;  /* 0x000000ff09367287 */ /* 0x000fe20008000000 */
[----:B------:R-:W-:Y:S01]  /*37e0*/  IMAD.U32 R0, RZ, RZ, UR6 ;  /* 0x00000006ff007e24 */ /* 0x000fe2000f8e00ff */
[----:B------:R-:W-:Y:S01]  /*37f0*/  UIMAD UR7, UR16, UR14, UR4 ;  /* 0x0000000e100772a4 */ /* 0x000fe2000f8e0204 */
[----:B-1----:R-:W-:Y:S01]  /*3800*/  MOV.SPILL R26, UR18 ;  /* 0x00000012001a7c02 */ /* 0x002fe20009000f00 */
[----:B------:R-:W-:Y:S01]  /*3810*/  UIMAD UR6, UR27, UR15, UR5 ;  /* 0x0000000f1b0672a4 */ /* 0x000fe2000f8e0205 */
[----:B------:R-:W-:Y:S01]  /*3820*/  MOV.SPILL R25, UR16 ;  /* 0x0000001000197c02 */ /* 0x000fe20009000f00 */
[----:B------:R-:W-:Y:S01]  /*3830*/  ULOP3.LUT UR38, UR38, UR13, URZ, 0x3c, !UPT ;  /* 0x0000000d26267292 */ /* 0x000fe2000f8e3cff */
[----:B------:R-:W-:Y:S01]  /*3840*/  R2UR UR18, R0 ;  /* 0x00000000001272ca */ /* 0x000fe200000e0000 */
[----:B------:R-:W-:Y:S01]  /*3850*/  UPRMT UR6, UR7, 0x40, UR6 ;  /* 0x0000004007067896 */ /* 0x000fe20008000006 */
[----:B------:R-:W-:Y:S01]  /*3860*/  R2UR UR24, R9 ;  /* 0x00000000091872ca */ /* 0x000fe200000e0000 */
[----:B------:R-:W-:Y:S01]  /*3870*/  UIADD3.X UR9, UPT, UPT, URZ, UR71, URZ, UP1, !UPT ;  /* 0x00000047ff097290 */ /* 0x000fe20008ffe4ff */
[----:B------:R-:W-:Y:S01]  /*3880*/  R2UR UR23, R16 ;  /* 0x00000000101772ca */ /* 0x000fe200000e0000 */
[----:B------:R-:W-:Y:S01]  /*3890*/  UIADD3 UR16, UPT, UPT, UR11, 0x8800, URZ ;  /* 0x000088000b107890 */ /* 0x000fe2000fffe0ff */
[----:B------:R-:W-:Y:S01]  /*38a0*/  IMAD.U32 R0, RZ, RZ, UR38 ;  /* 0x00000026ff007e24 */ /* 0x000fe2000f8e00ff */
[----:B------:R-:W-:Y:S01]  /*38b0*/  ULEA UR13, UR54, UR46, 0x3 ;  /* 0x0000002e360d7291 */ /* 0x000fe2000f8e18ff */
[----:B------:R-:W-:Y:S01]  /*38c0*/  R2UR UR22, R10 ;  /* 0x000000000a1672ca */ /* 0x000fe200000e0000 */
[----:B------:R-:W-:Y:S01]  /*38d0*/  UPRMT UR6, UR6, 0x5410, URZ ;  /* 0x0000541006067896 */ /* 0x000fe200080000ff */
[----:B------:R-:W-:Y:S01]  /*38e0*/  MOV.SPILL R35, UR51 ;  /* 0x0000003300237c02 */ /* 0x000fe20009000f00 */
[----:B------:R-:W-:Y:S01]  /*38f0*/  UIADD3 UR64, UPT, UPT, UR11, 0x8c00, URZ ;  /* 0x00008c000b407890 */ /* 0x000fe2000fffe0ff */
[----:B------:R-:W-:Y:S01]  /*3900*/  SHF.L.U32 R0, R0, 0x1f, RZ ;  /* 0x0000001f00007819 */ /* 0x000fe200000006ff */
[----:B------:R-:W-:Y:S01]  /*3910*/  UIADD3 UR66, UPT, UPT, UR18, 0x20, URZ ;  /* 0x0000002012427890 */ /* 0x000fe2000fffe0ff */
[----:B------:R-:W-:Y:S01]  /*3920*/  MOV.SPILL R37, UR53 ;  /* 0x0000003500257c02 */ /* 0x000fe20009000f00 */
[----:B------:R-:W-:Y:S01]  /*3930*/  UMOV UR65, UR17 ;  /* 0x0000001100417c82 */ /* 0x000fe20008000000 */
[----:B------:R1:W3:Y:S01]  /*3940*/  SYNCS.PHASECHK.TRANS64.TRYWAIT P0, [UR13+0x20], R0 ;  /* 0x00002000ff0075a7 */ /* 0x0002e2000800110d */
[----:B------:R-:W-:Y:S01]  /*3950*/  UMOV UR51, UR24 ;  /* 0x0000001800337c82 */ /* 0x000fe20008000000 */
[----:B------:R4:W-:Y:S01]  /*3960*/  UTMALDG.4D.IM2COL [UR16], [UR8], UR6 ;  /* 0x00000010080073b4 */ /* 0x0009e20008058006 */
[----:B------:R-:W-:Y:S01]  /*3970*/  UMOV UR67, UR19 ;  /* 0x0000001300437c82 */ /* 0x000fe20008000000 */
[----:B------:R-:W-:Y:S01]  /*3980*/  UMOV UR68, UR20 ;  /* 0x0000001400447c82 */ /* 0x000fe20008000000 */
[----:B------:R-:W-:Y:S01]  /*3990*/  UMOV UR69, UR21 ;  /* 0x0000001500457c82 */ /* 0x000fe20008000000 */
[----:B------:R-:W-:Y:S01]  /*39a0*/  UIADD3 UR48, UPT, UPT, UR11, 0x9000, URZ ;  /* 0x000090000b307890 */ /* 0x000fe2000fffe0ff */
[----:B------:R-:W-:Y:S01]  /*39b0*/  R2UR UR28, R15 ;  /* 0x000000000f1c72ca */ /* 0x000fe200000e0000 */
[----:B------:R-:W-:Y:S01]  /*39c0*/  UMOV UR35, UR24 ;  /* 0x0000001800237c82 */ /* 0x000fe20008000000 */
[----:B------:R-:W-:Y:S01]  /*39d0*/  UIADD3 UR24, UPT, UPT, UR11, 0x9800, URZ ;  /* 0x000098000b187890 */ /* 0x000fe2000fffe0ff */
[----:B------:R5:W-:Y:S01]  /*39e0*/  UTMALDG.4D.IM2COL [UR64], [UR8], UR6 ;  /* 0x00000040080073b4 */ /* 0x000be20008058006 */
[----:B------:R-:W-:Y:S01]  /*39f0*/  UMOV UR25, UR17 ;  /* 0x0000001100197c82 */ /* 0x000fe20008000000 */
[----:B------:R-:W-:Y:S01]  /*3a00*/  UMOV UR7, UR18 ;  /* 0x0000001200077c82 */ /* 0x000fe20008000000 */
[----:B------:R-:W-:Y:S01]  /*3a10*/  MOV.SPILL R36, UR52 ;  /* 0x0000003400247c02 */ /* 0x000fe20009000f00 */
[----:B------:R-:W-:Y:S01]  /*3a20*/  UMOV UR49, UR25 ;  /* 0x0000001900317c82 */ /* 0x000fe20008000000 */
[----:B------:R-:W-:Y:S01]  /*3a30*/  UMOV UR52, UR23 ;  /* 0x0000001700347c82 */ /* 0x000fe20008000000 */
[----:B------:R-:W-:Y:S01]  /*3a40*/  UMOV UR53, UR22 ;  /* 0x0000001600357c82 */ /* 0x000fe20008000000 */
[----:B------:R-:W-:Y:S01]  /*3a50*/  UMOV UR50, UR7 ;  /* 0x0000000700327c82 */ /* 0x000fe20008000000 */
[----:B------:R-:W-:Y:S01]  /*3a60*/  UIADD3 UR32, UPT, UPT, UR11, 0x9400, URZ ;  /* 0x000094000b207890 */ /* 0x000fe2000fffe0ff */
[----:B------:R5:W-:Y:S01]  /*3a70*/  UTMALDG.4D.IM2COL [UR48], [UR8], UR6 ;  /* 0x00000030080073b4 */ /* 0x000be20008058006 */
[----:B------:R-:W-:Y:S01]  /*3a80*/  MOV.SPILL R33, UR27 ;  /* 0x0000001b00217c02 */ /* 0x000fe20009000f00 */
[----:B------:R-:W-:Y:S01]  /*3a90*/  UMOV UR33, UR17 ;  /* 0x0000001100217c82 */ /* 0x000fe20008000000 */
[----:B------:R-:W-:Y:S01]  /*3aa0*/  R2UR UR27, R7 ;  /* 0x00000000071b72ca */ /* 0x000fe200000e0000 */
[----:B------:R-:W-:Y:S01]  /*3ab0*/  UMOV UR36, UR23 ;  /* 0x0000001700247c82 */ /* 0x000fe20008000000 */
[----:B------:R-:W-:Y:S01]  /*3ac0*/  R2UR UR29, R8 ;  /* 0x00000000081d72ca */ /* 0x000fe200000e0000 */
[----:B------:R-:W-:Y:S01]  /*3ad0*/  UMOV UR37, UR22 ;  /* 0x0000001600257c82 */ /* 0x000fe20008000000 */
[----:B------:R-:W-:Y:S01]  /*3ae0*/  UMOV UR34, UR66 ;  /* 0x0000004200227c82 */ /* 0x000fe20008000000 */
[----:B------:R-:W-:Y:S01]  /*3af0*/  UIADD3 UR40, UPT, UPT, UR11, 0x9c00, URZ ;  /* 0x00009c000b287890 */ /* 0x000fe2000fffe0ff */
[----:B------:R1:W-:Y:S01]  /*3b00*/  UTMALDG.4D.IM2COL [UR32], [UR8], UR6 ;  /* 0x00000020080073b4 */ /* 0x0003e20008058006 */
[----:B------:R-:W-:Y:S01]  /*3b10*/  MOV.SPILL R32, UR26 ;  /* 0x0000001a00207c02 */ /* 0x000fe20009000f00 */
[----:B------:R-:W-:Y:S01]  /*3b20*/  UMOV UR26, UR7 ;  /* 0x00000007001a7c82 */ /* 0x000fe20008000000 */
[----:B------:R-:W-:Y:S01]  /*3b30*/  UMOV UR41, UR17 ;  /* 0x0000001100297c82 */ /* 0x000fe20008000000 */
[----:B------:R-:W-:Y:S01]  /*3b40*/  UMOV UR44, UR28 ;  /* 0x0000001c002c7c82 */ /* 0x000fe20008000000 */
[----:B------:R-:W-:Y:S01]  /*3b50*/  UMOV UR42, UR66 ;  /* 0x00000042002a7c82 */ /* 0x000fe20008000000 */
[----:B------:R-:W-:Y:S01]  /*3b60*/  UIADD3 UR56, UPT, UPT, UR11, 0xa000, URZ ;  /* 0x0000a0000b387890 */ /* 0x000fe2000fffe0ff */
[----:B------:R-:W-:Y:S01]  /*3b70*/  MOV.SPILL R29, UR61 ;  /* 0x0000003d001d7c02 */ /* 0x000fe20009000f00 */
[----:B------:R-:W-:Y:S01]  /*3b80*/  UMOV UR43, UR27 ;  /* 0x0000001b002b7c82 */ /* 0x000fe20008000000 */
[----:B------:R1:W-:Y:S01]  /*3b90*/  UTMALDG.4D.IM2COL [UR24], [UR8], UR6 ;  /* 0x00000018080073b4 */ /* 0x0003e20008058006 */
[----:B------:R-:W-:Y:S01]  /*3ba0*/  UMOV UR45, UR29 ;  /* 0x0000001d002d7c82 */ /* 0x000fe20008000000 */
[----:B------:R-:W-:Y:S01]  /*3bb0*/  R2UR UR61, R6 ;  /* 0x00000000063d72ca */ /* 0x000fe200000e0000 */
[----:B------:R-:W-:Y:S01]  /*3bc0*/  UMOV UR58, UR7 ;  /* 0x00000007003a7c82 */ /* 0x000fe20008000000 */
[----:B----4-:R-:W-:Y:S01]  /*3bd0*/  R2UR UR19, R3 ;  /* 0x00000000031372ca */ /* 0x010fe200000e0000 */
[----:B------:R-:W-:Y:S01]  /*3be0*/  UIADD3 UR16, UPT, UPT, UR11, 0xa800, URZ ;  /* 0x0000a8000b107890 */ /* 0x000fe2000fffe0ff */
[----:B------:R-:W-:Y:S01]  /*3bf0*/  R2UR UR20, R13 ;  /* 0x000000000d1472ca */ /* 0x000fe200000e0000 */
[----:B------:R-:W-:Y:S01]  /*3c00*/  UMOV UR18, UR7 ;  /* 0x0000000700127c82 */ /* 0x000fe20008000000 */
[----:B------:R4:W-:Y:S01]  /*3c10*/  UTMALDG.4D.IM2COL [UR40], [UR8], UR6 ;  /* 0x00000028080073b4 */ /* 0x0009e20008058006 */
[----:B------:R-:W-:Y:S01]  /*3c20*/  MOV.SPILL R28, UR60 ;  /* 0x0000003c001c7c02 */ /* 0x000fe20009000f00 */
[----:B------:R-:W-:Y:S01]  /*3c30*/  UMOV UR13, UR17 ;  /* 0x00000011000d7c82 */ /* 0x000fe20008000000 */
[----:B--2---:R-:W-:Y:S01]  /*3c40*/  MOV.SPILL R27, UR59 ;  /* 0x0000003b001b7c02 */ /* 0x004fe20009000f00 */
[----:B------:R-:W-:Y:S01]  /*3c50*/  UMOV UR57, UR13 ;  /* 0x0000000d00397c82 */ /* 0x000fe20008000000 */
[----:B------:R-:W-:Y:S01]  /*3c60*/  R2UR UR59, R5 ;  /* 0x00000000053b72ca */ /* 0x000fe200000e0000 */
[----:B------:R-:W-:Y:S01]  /*3c70*/  UMOV UR17, UR13 ;  /* 0x0000000d00117c82 */ /* 0x000fe20008000000 */
[----:B------:R-:W-:Y:S01]  /*3c80*/  R2UR UR60, R14 ;  /* 0x000000000e3c72ca */ /* 0x000fe200000e0000 */
[----:B------:R-:W-:Y:S01]  /*3c90*/  UIADD3 UR72, UPT, UPT, UR11, 0xb000, URZ ;  /* 0x0000b0000b487890 */ /* 0x000fe2000fffe0ff */
[----:B------:R-:W-:Y:S01]  /*3ca0*/  R2UR UR21, R4 ;  /* 0x00000000041572ca */ /* 0x000fe200000e0000 */
[----:B------:R-:W-:Y:S01]  /*3cb0*/  UMOV UR73, UR13 ;  /* 0x0000000d00497c82 */ /* 0x000fe20008000000 */
[----:B------:R-:W-:Y:S01]  /*3cc0*/  UMOV UR74, UR7 ;  /* 0x00000007004a7c82 */ /* 0x000fe20008000000 */
[----:B-----5:R-:W-:Y:S01]  /*3cd0*/  UIADD3 UR64, UPT, UPT, UR11, 0xb400, URZ ;  /* 0x0000b4000b407890 */ /* 0x020fe2000fffe0ff */
[----:B------:R-:W-:Y:S01]  /*3ce0*/  R2UR.FILL UR53, R37 ;  /* 0x00000000253572ca */ /* 0x000fe200004e0000 */
[----:B------:R-:W-:Y:S01]  /*3cf0*/  UMOV UR65, UR13 ;  /* 0x0000000d00417c82 */ /* 0x000fe20008000000 */
[----:B------:R-:W-:Y:S01]  /*3d00*/  UMOV UR67, UR75 ;  /* 0x0000004b00437c82 */ /* 0x000fe20008000000 */
[----:B------:R-:W-:Y:S01]  /*3d10*/  UMOV UR68, UR76 ;  /* 0x0000004c00447c82 */ /* 0x000fe20008000000 */
[----:B------:R-:W-:Y:S01]  /*3d20*/  UMOV UR69, UR77 ;  /* 0x0000004d00457c82 */ /* 0x000fe20008000000 */
[----:B------:R-:W-:Y:S01]  /*3d30*/  R2UR.FILL UR52, R36 ;  /* 0x00000000243472ca */ /* 0x000fe200004e0000 */
[----:B------:R-:W-:Y:S01]  /*3d40*/  UIADD3 UR48, UPT, UPT, UR11, 0xc000, URZ ;  /* 0x0000c0000b307890 */ /* 0x000fe2000fffe0ff */
[----:B------:R2:W-:Y:S01]  /*3d50*/  UTMALDG.4D.IM2COL [UR56], [UR8], UR6 ;  /* 0x00000038080073b4 */ /* 0x0005e20008058006 */
[----:B------:R-:W-:Y:S01]  /*3d60*/  MOV.SPILL R34, UR30 ;  /* 0x0000001e00227c02 */ /* 0x000fe20009000f00 */
[----:B-1----:R-:W-:Y:S01]  /*3d70*/  UIADD3 UR32, UPT, UPT, UR11, 0xa400, URZ ;  /* 0x0000a4000b207890 */ /* 0x002fe2000fffe0ff */
[----:B------:R-:W-:Y:S01]  /*3d80*/  R2UR.FILL UR51, R35 ;  /* 0x00000000233372ca */ /* 0x000fe200004e0000 */
[----:B------:R-:W-:Y:S01]  /*3d90*/  UMOV UR33, UR13 ;  /* 0x0000000d00217c82 */ /* 0x000fe20008000000 */
[----:B------:R-:W-:Y:S01]  /*3da0*/  UMOV UR35, UR59 ;  /* 0x0000003b00237c82 */ /* 0x000fe20008000000 */
[----:B------:R-:W-:Y:S01]  /*3db0*/  UMOV UR36, UR60 ;  /* 0x0000003c00247c82 */ /* 0x000fe20008000000 */
[----:B------:R-:W-:Y:S01]  /*3dc0*/  UMOV UR37, UR61 ;  /* 0x0000003d00257c82 */ /* 0x000fe20008000000 */
[----:B------:R-:W-:Y:S01]  /*3dd0*/  UMOV UR49, UR13 ;  /* 0x0000000d00317c82 */ /* 0x000fe20008000000 */
[----:B------:R-:W-:Y:S01]  /*3de0*/  UIADD3 UR22, UP0, UPT, UR70, 0x180, URZ ;  /* 0x0000018046167890 */ /* 0x000fe2000ff1e0ff */
[----:B------:R-:W-:Y:S01]  /*3df0*/  R2UR.FILL UR30, R34 ;  /* 0x00000000221e72ca */ /* 0x000fe200004e0000 */
[----:B------:R1:W-:Y:S01]  /*3e00*/  UTMALDG.4D.IM2COL [UR32], [UR8], UR6 ;  /* 0x00000020080073b4 */ /* 0x0003e20008058006 */
[----:B------:R-:W5:Y:S01]  /*3e10*/  LDCU UR24, c[0x0][0x38c] ;  /* 0x00007180ff1877ac */ /* 0x000f620008000800 */
[----:B------:R-:W-:Y:S02]  /*3e20*/  R2UR.FILL UR26, R32 ;  /* 0x00000000201a72ca */ /* 0x000fe400004e0000 */
[----:B------:R-:W-:Y:S01]  /*3e30*/  R2UR.FILL UR27, R33 ;  /* 0x00000000211b72ca */ /* 0x000fe200004e0000 */
[----:B------:R-:W-:Y:S01]  /*3e40*/  UIADD3.X UR23, UPT, UPT, URZ, UR71, URZ, UP0, !UPT ;  /* 0x00000047ff177290 */ /* 0x000fe200087fe4ff */
[----:B------:R-:W-:Y:S01]  /*3e50*/  MOV.SPILL R39, UR55 ;  /* 0x0000003700277c02 */ /* 0x000fe20009000f00 */
[----:B------:R-:W-:Y:S01]  /*3e60*/  UMOV UR25, UR13 ;  /* 0x0000000d00197c82 */ /* 0x000fe20008000000 */
[----:B------:R3:W-:Y:S01]  /*3e70*/  UTMALDG.4D.IM2COL [UR16], [UR8], UR6 ;  /* 0x00000010080073b4 */ /* 0x0007e20008058006 */
[----:B----4-:R-:W-:Y:S01]  /*3e80*/  UIADD3 UR40, UPT, UPT, UR11, 0xac00, URZ ;  /* 0x0000ac000b287890 */ /* 0x010fe2000fffe0ff */
[----:B------:R-:W-:Y:S01]  /*3e90*/  R2UR.FILL UR55, R39 ;  /* 0x00000000273772ca */ /* 0x000fe200004e0000 */
[----:B------:R-:W-:Y:S01]  /*3ea0*/  UMOV UR41, UR13 ;  /* 0x0000000d00297c82 */ /* 0x000fe20008000000 */
[----:B------:R-:W-:Y:S01]  /*3eb0*/  UMOV UR43, UR19 ;  /* 0x00000013002b7c82 */ /* 0x000fe20008000000 */
[----:B------:R-:W-:Y:S01]  /*3ec0*/  UMOV UR44, UR20 ;  /* 0x00000014002c7c82 */ /* 0x000fe20008000000 */
[----:B------:R-:W-:Y:S01]  /*3ed0*/  UMOV UR45, UR21 ;  /* 0x00000015002d7c82 */ /* 0x000fe20008000000 */
[----:B------:R-:W-:Y:S02]  /*3ee0*/  MOV.SPILL R38, UR54 ;  /* 0x0000003600267c02 */ /* 0x000fe40009000f00 */
[----:B------:R-:W-:Y:S01]  /*3ef0*/  UMOV UR29, UR27 ;  /* 0x0000001b001d7c82 */ /* 0x000fe20008000000 */
[----:B------:R4:W-:Y:S01]  /*3f00*/  UTMALDG.4D.IM2COL [UR40], [UR8], UR6 ;  /* 0x00000028080073b4 */ /* 0x0009e20008058006 */
[----:B------:R-:W-:Y:S01]  /*3f10*/  UIADD3 UR7, UPT, UPT, UR27, 0x1, URZ ;  /* 0x000000011b077890 */ /* 0x000fe2000fffe0ff */
[----:B------:R-:W-:Y:S02]  /*3f20*/  MOV.SPILL R31, UR63 ;  /* 0x0000003f001f7c02 */ /* 0x000fe40009000f00 */
[----:B------:R-:W-:Y:S02]  /*3f30*/  MOV.SPILL R30, UR62 ;  /* 0x0000003e001e7c02 */ /* 0x000fe40009000f00 */
[----:B------:R-:W-:Y:S01]  /*3f40*/  R2UR.FILL UR54, R38 ;  /* 0x00000000263672ca */ /* 0x000fe200004e0000 */
[----:B------:R5:W-:Y:S01]  /*3f50*/  UTMALDG.4D.IM2COL [UR72], [UR8], UR6 ;  /* 0x00000048080073b4 */ /* 0x000be20008058006 */
[----:B------:R-:W-:Y:S01]  /*3f60*/  R2UR.FILL UR63, R31 ;  /* 0x000000001f3f72ca */ /* 0x000fe200004e0000 */
[----:B--2---:R-:W-:Y:S01]  /*3f70*/  UIADD3 UR56, UPT, UPT, UR11, 0xb800, URZ ;  /* 0x0000b8000b387890 */ /* 0x004fe2000fffe0ff */
[----:B------:R-:W-:Y:S02]  /*3f80*/  R2UR.FILL UR61, R29 ;  /* 0x000000001d3d72ca */ /* 0x000fe400004e0000 */
[----:B------:R-:W-:Y:S02]  /*3f90*/  R2UR.FILL UR60, R28 ;  /* 0x000000001c3c72ca */ /* 0x000fe400004e0000 */
[----:B------:R-:W-:Y:S01]  /*3fa0*/  R2UR.FILL UR59, R27 ;  /* 0x000000001b3b72ca */ /* 0x000fe200004e0000 */
[----:B------:R-:W-:Y:S01]  /*3fb0*/  UTMALDG.4D.IM2COL [UR64], [UR8], UR6 ;  /* 0x00000040080073b4 */ /* 0x000fe20008058006 */
[----:B------:R-:W-:Y:S01]  /*3fc0*/  R2UR.FILL UR62, R30 ;  /* 0x000000001e3e72ca */ /* 0x000fe200004e0000 */
[----:B-1----:R-:W-:Y:S06]  /*3fd0*/  UIADD3 UR32, UPT, UPT, UR11, 0xbc00, URZ ;  /* 0x0000bc000b207890 */ /* 0x002fec000fffe0ff */
[----:B------:R-:W-:Y:S02]  /*3fe0*/  UMOV UR37, UR61 ;  /* 0x0000003d00257c82 */ /* 0x000fe40008000000 */
[----:B------:R-:W-:Y:S02]  /*3ff0*/  UMOV UR36, UR60 ;  /* 0x0000003c00247c82 */ /* 0x000fe40008000000 */
[----:B------:R-:W-:Y:S01]  /*4000*/  UMOV UR35, UR59 ;  /* 0x0000003b00237c82 */ /* 0x000fe20008000000 */
[----:B---3--:R-:W-:Y:S01]  /*4010*/  R2UR.FILL UR16, R25 ;  /* 0x00000000191072ca */ /* 0x008fe200004e0000 */
[----:B------:R-:W-:Y:S01]  /*4020*/  ULEA UR19, UR12, UR46, 0xf ;  /* 0x0000002e0c137291 */ /* 0x000fe2000f8e78ff */
[----:B------:R-:W-:Y:S01]  /*4030*/  R2UR.FILL UR18, R26 ;  /* 0x000000001a1272ca */ /* 0x000fe200004e0000 */
[----:B------:R-:W-:Y:S01]  /*4040*/  UMOV UR21, UR27 ;  /* 0x0000001b00157c82 */ /* 0x000fe20008000000 */
[----:B----4-:R-:W-:Y:S01]  /*4050*/  UIADD3 UR40, UPT, UPT, UR11, 0xc400, URZ ;  /* 0x0000c4000b287890 */ /* 0x010fe2000fffe0ff */
[----:B------:R-:W-:Y:S01]  /*4060*/  UMOV UR43, UR51 ;  /* 0x00000033002b7c82 */ /* 0x000fe20008000000 */
[----:B------:R-:W-:Y:S01]  /*4070*/  UMOV UR44, UR52 ;  /* 0x00000034002c7c82 */ /* 0x000fe20008000000 */
[----:B------:R-:W-:Y:S06]  /*4080*/  UMOV UR45, UR53 ;  /* 0x00000035002d7c82 */ /* 0x000fec0008000000 */
[----:B------:R-:W-:Y:S01]  /*4090*/  UIADD3 UR31, UPT, UPT, UR16, 0x1, URZ ;  /* 0x00000001101f7890 */ /* 0x000fe2000fffe0ff */
[----:B------:R-:W-:Y:S01]  /*40a0*/  UMOV UR28, UR16 ;  /* 0x00000010001c7c82 */ /* 0x000fe20008000000 */
[----:B-----5:R-:W-:Y:S02]  /*40b0*/  USHF.L.U32 UR74, UR30, 0x6, URZ ;  /* 0x000000061e4a7899 */ /* 0x020fe400080006ff */
[----:B------:R-:W-:Y:S02]  /*40c0*/  UISETP.NE.AND UP1, UPT, UR31, UR24, UPT ;  /* 0x000000181f00728c */ /* 0x000fe4000bf25270 */
[----:B------:R-:W-:Y:S01]  /*40d0*/  UIADD3 UR24, UPT, UPT, UR19, 0x1a800, URZ ;  /* 0x0001a80013187890 */ /* 0x000fe2000fffe0ff */
[----:B------:R-:W-:Y:S02]  /*40e0*/  UMOV UR20, UR16 ;  /* 0x0000001000147c82 */ /* 0x000fe40008000000 */
[----:B------:R-:W-:Y:S01]  /*40f0*/  UMOV UR58, UR74 ;  /* 0x0000004a003a7c82 */ /* 0x000fe20008000000 */
[----:B------:R-:W-:Y:S01]  /*4100*/  UMOV UR50, UR74 ;  /* 0x0000004a00327c82 */ /* 0x000fe20008000000 */
[----:B------:R1:W-:Y:S01]  /*4110*/  UTMALDG.4D.IM2COL [UR56], [UR8], UR6 ;  /* 0x00000038080073b4 */ /* 0x0003e20008058006 */
[----:B------:R-:W-:Y:S01]  /*4120*/  UMOV UR12, UR16 ;  /* 0x00000010000c7c82 */ /* 0x000fe20008000000 */
[----:B------:R-:W-:Y:S02]  /*4130*/  UMOV UR11, UR74 ;  /* 0x0000004a000b7c82 */ /* 0x000fe40008000000 */
[----:B------:R-:W-:Y:S01]  /*4140*/  @UP1 UIADD3 UR7, UPT, UPT, UR27, URZ, URZ ;  /* 0x000000ff1b071290 */ /* 0x000fe2000fffe0ff */
[----:B------:R2:W-:Y:S03]  /*4150*/  UTMALDG.4D.IM2COL [UR32], [UR8], UR6 ;  /* 0x00000020080073b4 */ /* 0x0005e60008058006 */
[----:B------:R-:W-:Y:S04]  /*4160*/  UISETP.NE.AND UP0, UPT, UR7, UR55, UPT ;  /* 0x000000370700728c */ /* 0x000fe8000bf05270 */
[----:B------:R-:W-:Y:S01]  /*4170*/  USEL UR7, UR7, URZ, UP0 ;  /* 0x000000ff07077287 */ /* 0x000fe20008000000 */
[----:B------:R-:W-:Y:S05]  /*4180*/  UTMALDG.4D.IM2COL [UR48], [UR8], UR6 ;  /* 0x00000030080073b4 */ /* 0x000fea0008058006 */
[----:B------:R-:W-:Y:S01]  /*4190*/  IMAD.U32 R25, RZ, RZ, UR7 ;  /* 0x00000007ff197e24 */ /* 0x000fe2000f8e00ff */
[----:B------:R3:W-:Y:S01]  /*41a0*/  UTMALDG.4D.IM2COL [UR40], [UR8], UR6 ;  /* 0x00000028080073b4 */ /* 0x0007e20008058006 */
[----:B-1----:R-:W-:Y:S01]  /*41b0*/  UMOV UR56, 0x0 ;  /* 0x0000000000387882 */ /* 0x002fe20000000000 */
[----:B------:R-:W-:Y:S01]  /*41c0*/  UMOV UR57, 0x10000000 ;  /* 0x1000000000397882 */ /* 0x000fe20000000000 */
[----:B--2---:R-:W-:Y:S01]  /*41d0*/  R2UR UR34, R18 ;  /* 0x00000000122272ca */ /* 0x004fe200000e0000 */
[----:B------:R-:W-:Y:S01]  /*41e0*/  UIADD3 UR32, UPT, UPT, UR19, 0x18800, URZ ;  /* 0x0001880013207890 */ /* 0x000fe2000fffe0ff */
[----:B------:R-:W-:Y:S01]  /*41f0*/  UMOV UR36, UR16 ;  /* 0x0000001000247c82 */ /* 0x000fe20008000000 */
[----:B------:R-:W-:Y:S01]  /*4200*/  UMOV UR37, UR27 ;  /* 0x0000001b00257c82 */ /* 0x000fe20008000000 */
[----:B------:R-:W-:Y:S01]  /*4210*/  UMOV UR35, UR74 ;  /* 0x0000004a00237c82 */ /* 0x000fe20008000000 */
[----:B------:R-:W-:Y:S08]  /*4220*/  UIADD3 UR16, UPT, UPT, UR19, 0x1c800, URZ ;  /* 0x0001c80013107890 */ /* 0x000ff0000fffe0ff */
[----:B------:R-:W-:Y:S01]  /*4230*/  UTMALDG.4D [UR32], [UR22], desc[UR56] ;  /* 0x00003820160075b4 */ /* 0x000fe20008019000 */
[----:B---3--:R-:W-:Y:S01]  /*4240*/  UMOV UR9, UR13 ;  /* 0x0000000d00097c82 */ /* 0x008fe20008000000 */
[----:B------:R-:W-:Y:S01]  /*4250*/  UMOV UR13, UR27 ;  /* 0x0000001b000d7c82 */ /* 0x000fe20008000000 */
[----:B------:R-:W-:Y:S01]  /*4260*/  UMOV UR27, UR74 ;  /* 0x0000004a001b7c82 */ /* 0x000fe20008000000 */
[----:B------:R-:W-:Y:S01]  /*4270*/  UIADD3 UR8, UPT, UPT, UR19, 0x1e800, URZ ;  /* 0x0001e80013087890 */ /* 0x000fe2000fffe0ff */
[----:B------:R-:W-:Y:S02]  /*4280*/  UTMALDG.4D [UR24], [UR22], desc[UR56] ;  /* 0x00003818160075b4 */ /* 0x000fe40008019000 */
[----:B------:R-:W-:Y:S01]  /*4290*/  UMOV UR19, UR74 ;  /* 0x0000004a00137c82 */ /* 0x000fe20008000000 */
[----:B------:R-:W-:Y:S02]  /*42a0*/  UIADD3 UR6, UPT, UPT, UR30, 0x1, URZ ;  /* 0x000000011e067890 */ /* 0x000fe4000fffe0ff */
[----:B------:R-:W-:Y:S02]  /*42b0*/  @UP0 UIADD3 UR6, UPT, UPT, UR30, URZ, URZ ;  /* 0x000000ff1e060290 */ /* 0x000fe4000fffe0ff */
[----:B------:R-:W-:Y:S01]  /*42c0*/  UISETP.GT.U32.AND UP0, UPT, UR47, 0x1, UPT ;  /* 0x000000012f00788c */ /* 0x000fe2000bf04070 */
[----:B------:R-:W-:Y:S04]  /*42d0*/  UTMALDG.4D [UR16], [UR22], desc[UR56] ;  /* 0x00003810160075b4 */ /* 0x000fe80008019000 */
[----:B------:R-:W-:Y:S01]  /*42e0*/  UMOV UR30, UR6 ;  /* 0x00000006001e7c82 */ /* 0x000fe20008000000 */
[----:B------:R1:W-:Y:S02]  /*42f0*/  UTMALDG.4D [UR8], [UR22], desc[UR56] ;  /* 0x00003808160075b4 */ /* 0x0003e40008019000 */
[----:B-1----:R-:W-:Y:S02]  /*4300*/  USEL UR9, UR31, URZ, UP1 ;  /* 0x000000ff1f097287 */ /* 0x002fe40008800000 */
[----:B------:R-:W-:Y:S01]  /*4310*/  UIADD3 UR8, UPT, UPT, UR47, -0x1, URZ ;  /* 0xffffffff2f087890 */ /* 0x000fe2000fffe0ff */
[----:B------:R-:W-:Y:S03]  /*4320*/  UMOV UR12, UR54 ;  /* 0x00000036000c7c82 */ /* 0x000fe60008000000 */
[----:B------:R-:W-:Y:S03]  /*4330*/  IMAD.U32 R0, RZ, RZ, UR9 ;  /* 0x00000009ff007e24 */ /* 0x000fe6000f8e00ff */
[----:B------:R-:W-:Y:S01]  /*4340*/  UMOV UR47, UR8 ;  /* 0x00000008002f7c82 */ /* 0x000fe20008000000 */
[----:B------:R-:W-:Y:S05]  /*4350*/  BRA.U UP0, `(.L_x_28) ;  /* 0xfffffff100ac7547 */ /* 0x000fea000b83ffff */
.L_x_23:
[----:B-1----:R-:W-:Y:S01]  /*4360*/  SHF.L.U32 R3, R2, 0x1f, RZ ;  /* 0x0000001f02037819 */ /* 0x002fe200000006ff */
[----:B------:R-:W-:-:S03]  /*4370*/  NOP ;  /* 0x0000000000007918 */ /* 0x000fc60000000000 */
[----:B--2---:R-:W1:Y:S02]  /*4380*/  SYNCS.PHASECHK.TRANS64.TRYWAIT P0, [UR46+0x90], R3 ;  /* 0x00009003ff0075a7 */ /* 0x004e64000800112e */
[----:B-1----:R-:W-:Y:S05]  /*4390*/  @!P0 BRA `(.L_x_29) ;  /* 0x0000006c00288947 */ /* 0x002fea0003800000 */
.L_x_126:
[----:B------:R-:W2:Y:S01]  /*43a0*/  LDS.128 R4, [UR46+0xd0] ;  /* 0x0000d02eff047984 */ /* 0x000ea20008000c00 */
[----:B------:R-:W-:Y:S01]  /*43b0*/  UIADD3 UR4, UPT, UPT, UR46, 0x98, URZ ;  /* 0x000000982e047890 */ /* 0x000fe2000fffe0ff */
[----:B------:R-:W-:Y:S01]  /*43c0*/  R2UR UR7, R22 ;  /* 0x00000000160772ca */ /* 0x000fe200000e0000 */
[----:B------:R-:W-:Y:S01]  /*43d0*/  UISETP.GE.AND UP0, UPT, UR39, 0x1, UPT ;  /* 0x000000012700788c */ /* 0x000fe2000bf06270 */
[----:B------:R-:W-:Y:S01]  /*43e0*/  @!PT LDS RZ, [RZ] ;  /* 0x00000000fffff984 */ /* 0x000fe20000000800 */
[----:B------:R-:W-:Y:S01]  /*43f0*/  @!PT LDS RZ, [RZ] ;  /* 0x00000000fffff984 */ /* 0x000fe20000000800 */
[----:B------:R-:W-:Y:S01]  /*4400*/  @!PT LDS RZ, [RZ] ;  /* 0x00000000fffff984 */ /* 0x000fe20000000800 */
[----:B------:R-:W-:Y:S01]  /*4410*/  @!PT LDS RZ, [RZ] ;  /* 0x00000000fffff984 */ /* 0x000fe20000000800 */
[----:B------:R3:W-:Y:S06]  /*4420*/  MEMBAR.ALL.CTA ;  /* 0x0000000000007992 */ /* 0x0007ec0000008000 */
[----:B---3--:R-:W3:Y:S01]  /*4430*/  FENCE.VIEW.ASYNC.S ;  /* 0x00000000000073c6 */ /* 0x008ee20000000000 */
[----:B------:R-:W-:-:S09]  /*4440*/  UPRMT UR4, URZ, 0x654, UR4 ;  /* 0x00000654ff047896 */ /* 0x000fd20008000004 */
[----:B---3--:R-:W-:Y:S01]  /*4450*/  SYNCS.ARRIVE.TRANS64.RED.A1T0 RZ, [UR4], RZ ;  /* 0x000000ffffff79a7 */ /* 0x008fe20008100404 */
[----:B--2---:R-:W-:-:S13]  /*4460*/  LOP3.LUT P0, RZ, R6, 0x1, RZ, 0xc0, !PT ;  /* 0x0000000106ff7812 */ /* 0x004fda000780c0ff */
[----:B------:R-:W-:Y:S01]  /*4470*/  VOTEU.ANY UP1, P0 ;  /* 0x0000000000ff7886 */ /* 0x000fe20000020100 */
[----:B------:R-:W-:-:S13]  /*4480*/  PLOP3.LUT P0, PT, PT, PT, UP1, 0x80, 0x8 ;  /* 0x000000000008781c */ /* 0x000fda0003f0f018 */
[----:B-1----:R-:W-:Y:S02]  /*4490*/  @P0 MOV R0, R4 ;  /* 0x0000000400000202 */ /* 0x002fe40000000f00 */
[----:B------:R-:W-:Y:S02]  /*44a0*/  @P0 LOP3.LUT R4, R5, 0xffff, RZ, 0xc0, !PT ;  /* 0x0000ffff05040812 */ /* 0x000fe400078ec0ff */
[----:B------:R-:W-:Y:S02]  /*44b0*/  @P0 R2UR UR6, R0 ;  /* 0x00000000000602ca */ /* 0x000fe400000e0000 */
[----:B------:R-:W-:-:S11]  /*44c0*/  @P0 R2UR UR5, R4 ;  /* 0x00000000040502ca */ /* 0x000fd600000e0000 */
[----:B------:R-:W-:Y:S02]  /*44d0*/  @UP1 UMOV UR7, UR6 ;  /* 0x0000000600071c82 */ /* 0x000fe40008000000 */
[----:B------:R-:W-:Y:S01]  /*44e0*/  IMAD.U32 R22, RZ, RZ, UR7 ;  /* 0x00000007ff167e24 */ /* 0x000fe2000f8e00ff */
[----:B------:R-:W-:Y:S01]  /*44f0*/  @UP1 UMOV UR63, UR5 ;  /* 0x00000005003f1c82 */ /* 0x000fe20008000000 */
[----:B------:R-:W-:Y:S05]  /*4500*/  BRA.U !UP0, `(.L_x_30) ;  /* 0x0000000108e47547 */ /* 0x000fea000b800000 */
[----:B------:R-:W1:Y:S01]  /*4510*/  LDCU.128 UR16, c[0x0][0xb10] ;  /* 0x00016200ff1077ac */ /* 0x000e620008000c00 */
[----:B------:R-:W-:Y:S02]  /*4520*/  R2UR UR8, R20 ;  /* 0x00000000140872ca */ /* 0x000fe400000e0000 */
[----:B------:R-:W-:Y:S01]  /*4530*/  R2UR UR12, R21 ;  /* 0x00000000150c72ca */ /* 0x000fe200000e0000 */
[----:B------:R-:W2:Y:S01]  /*4540*/  LDCU UR20, c[0x0][0xb20] ;  /* 0x00016400ff1477ac */ /* 0x000ea20008000800 */
[----:B------:R-:W-:Y:S01]  /*4550*/  R2UR UR21, R22 ;  /* 0x00000000161572ca */ /* 0x000fe200000e0000 */
[----:B------:R-:W3:Y:S01]  /*4560*/  LDCU UR13, c[0x0][0xb0c] ;  /* 0x00016180ff0d77ac */ /* 0x000ee20008000800 */
[----:B------:R-:W4:Y:S01]  /*4570*/  LDCU.64 UR14, c[0x0][0xb28] ;  /* 0x00016500ff0e77ac */ /* 0x000f220008000a00 */
[----:B------:R-:W-:-:S06]  /*4580*/  UISETP.NE.AND UP3, UPT, UR39, 0x1, UPT ;  /* 0x000000012700788c */ /* 0x000fcc000bf65270 */
[----:B-1----:R-:W-:Y:S02]  /*4590*/  UIMAD.WIDE.U32 UR4, UR8, UR19, URZ ;  /* 0x00000013080472a5 */ /* 0x002fe4000f8e00ff */
[----:B------:R-:W-:Y:S02]  /*45a0*/  UIMAD.WIDE.U32 UR6, UR12, UR16, URZ ;  /* 0x000000100c0672a5 */ /* 0x000fe4000f8e00ff */
[----:B------:R-:W-:Y:S02]  /*45b0*/  UISETP.NE.AND UP0, UPT, UR18, 0x1, UPT ;  /* 0x000000011200788c */ /* 0x000fe4000bf05270 */
[----:B------:R-:W-:Y:S01]  /*45c0*/  UIMAD.WIDE.U32 UR10, UR63, UR19, URZ ;  /* 0x000000133f0a72a5 */ /* 0x000fe2000f8e00ff */
[----:B------:R-:W-:Y:S01]  /*45d0*/  UMOV UR4, UR5 ;  /* 0x0000000500047c82 */ /* 0x000fe20008000000 */
[----:B---3--:R-:W-:Y:S02]  /*45e0*/  UISETP.NE.AND UP2, UPT, UR13, 0x1, UPT ;  /* 0x000000010d00788c */ /* 0x008fe4000bf45270 */
[----:B--2---:R-:W-:-:S03]  /*45f0*/  USHF.R.U32.HI UR5, URZ, UR20, UR4 ;  /* 0x00000014ff057299 */ /* 0x004fc60008011604 */
[----:B------:R-:W-:Y:S01]  /*4600*/  UMOV UR4, UR7 ;  /* 0x0000000700047c82 */ /* 0x000fe20008000000 */
[----:B------:R-:W-:Y:S02]  /*4610*/  USEL UR6, UR8, UR5, !UP0 ;  /* 0x0000000508067287 */ /* 0x000fe4000c000000 */
[----:B------:R-:W-:Y:S02]  /*4620*/  USHF.R.U32.HI UR4, URZ, UR17, UR4 ;  /* 0x00000011ff047299 */ /* 0x000fe40008011604 */
[----:B------:R-:W-:Y:S02]  /*4630*/  UIMAD.WIDE.U32 UR8, UR21, UR16, URZ ;  /* 0x00000010150872a5 */ /* 0x000fe4000f8e00ff */
[----:B------:R-:W-:Y:S02]  /*4640*/  USEL UR12, UR12, UR4, !UP2 ;  /* 0x000000040c0c7287 */ /* 0x000fe4000d000000 */
[----:B----4-:R-:W-:Y:S01]  /*4650*/  UIMAD.WIDE.U32 UR4, UR6, UR14, URZ ;  /* 0x0000000e060472a5 */ /* 0x010fe2000f8e00ff */
[----:B------:R-:W-:Y:S01]  /*4660*/  UMOV UR7, UR11 ;  /* 0x0000000b00077c82 */ /* 0x000fe20008000000 */
[----:B------:R-:W-:-:S02]  /*4670*/  UIMAD.WIDE.U32 UR10, UR12, UR14, URZ ;  /* 0x0000000e0c0a72a5 */ /* 0x000fc4000f8e00ff */
[----:B------:R-:W-:-:S03]  /*4680*/  USHF.R.U32.HI UR7, URZ, UR20, UR7 ;  /* 0x00000014ff077299 */ /* 0x000fc60008011607 */
[----:B------:R-:W-:Y:S01]  /*4690*/  UMOV UR4, UR5 ;  /* 0x0000000500047c82 */ /* 0x000fe20008000000 */
[----:B------:R-:W-:Y:S01]  /*46a0*/  UMOV UR8, UR9 ;  /* 0x0000000900087c82 */ /* 0x000fe20008000000 */
[----:B------:R-:W-:Y:S01]  /*46b0*/  @UP3 USHF.R.U32.HI UR6, URZ, UR15, UR4 ;  /* 0x0000000fff063299 */ /* 0x000fe20008011604 */
[----:B------:R-:W-:Y:S01]  /*46c0*/  UMOV UR5, UR11 ;  /* 0x0000000b00057c82 */ /* 0x000fe20008000000 */
[----:B------:R-:W-:Y:S02]  /*46d0*/  USHF.R.U32.HI UR8, URZ, UR17, UR8 ;  /* 0x00000011ff087299 */ /* 0x000fe40008011608 */
[----:B------:R-:W-:Y:S02]  /*46e0*/  USEL UR4, UR63, UR7, !UP0 ;  /* 0x000000073f047287 */ /* 0x000fe4000c000000 */
[----:B------:R-:W-:Y:S02]  /*46f0*/  @UP3 USHF.R.U32.HI UR12, URZ, UR15, UR5 ;  /* 0x0000000fff0c3299 */ /* 0x000fe40008011605 */
[----:B------:R-:W-:-:S02]  /*4700*/  UIMAD UR6, UR39, UR6, URZ ;  /* 0x00000006270672a4 */ /* 0x000fc4000f8e02ff */
[----:B------:R-:W-:Y:S02]  /*4710*/  USEL UR5, UR21, UR8, !UP2 ;  /* 0x0000000815057287 */ /* 0x000fe4000d000000 */
[----:B------:R-:W-:Y:S02]  /*4720*/  UIMAD UR8, UR39, UR12, URZ ;  /* 0x0000000c270872a4 */ /* 0x000fe4000f8e02ff */
[----:B------:R-:W-:Y:S02]  /*4730*/  UISETP.GE.AND UP0, UPT, UR4, UR6, UPT ;  /* 0x000000060400728c */ /* 0x000fe4000bf06270 */
[----:B------:R-:W-:Y:S02]  /*4740*/  UIMAD.WIDE.U32 UR6, UR4, UR14, URZ ;  /* 0x0000000e040672a5 */ /* 0x000fe4000f8e00ff */
[----:B------:R-:W-:Y:S02]  /*4750*/  UISETP.GE.OR UP0, UPT, UR5, UR8, UP0 ;  /* 0x000000080500728c */ /* 0x000fe40008706670 */
[----:B------:R-:W-:-:S02]  /*4760*/  UIMAD.WIDE.U32 UR8, UR5, UR14, URZ ;  /* 0x0000000e050872a5 */ /* 0x000fc4000f8e00ff */
[----:B------:R-:W-:Y:S01]  /*4770*/  UIADD3 UR10, UPT, UPT, -UR4, URZ, URZ ;  /* 0x000000ff040a7290 */ /* 0x000fe2000fffe1ff */
[----:B------:R-:W-:Y:S02]  /*4780*/  UMOV UR6, UR7 ;  /* 0x0000000700067c82 */ /* 0x000fe40008000000 */
[----:B------:R-:W-:Y:S02]  /*4790*/  USHF.R.U32.HI UR6, URZ, UR15, UR6 ;  /* 0x0000000fff067299 */ /* 0x000fe40008011606 */
[----:B------:R-:W-:Y:S02]  /*47a0*/  UIMAD UR10, UR18, UR10, UR63 ;  /* 0x0000000a120a72a4 */ /* 0x000fe4000f8e023f */
[----:B------:R-:W-:Y:S01]  /*47b0*/  USEL UR6, UR4, UR6, !UP3 ;  /* 0x0000000604067287 */ /* 0x000fe2000d800000 */
[----:B------:R-:W-:Y:S01]  /*47c0*/  @!UP0 UMOV UR7, UR9 ;  /* 0x0000000900078c82 */ /* 0x000fe20008000000 */
[----:B------:R-:W-:Y:S02]  /*47d0*/  UIADD3 UR9, UPT, UPT, -UR5, URZ, URZ ;  /* 0x000000ff05097290 */ /* 0x000fe4000fffe1ff */
[----:B------:R-:W-:-:S02]  /*47e0*/  @!UP0 USHF.R.U32.HI UR7, URZ, UR15, UR7 ;  /* 0x0000000fff078299 */ /* 0x000fc40008011607 */
[----:B------:R-:W-:Y:S02]  /*47f0*/  UIADD3 UR8, UPT, UPT, -UR6, URZ, URZ ;  /* 0x000000ff06087290 */ /* 0x000fe4000fffe1ff */
[----:B------:R-:W-:Y:S02]  /*4800*/  @!UP0 USEL UR7, UR5, UR7, !UP3 ;  /* 0x0000000705078287 */ /* 0x000fe4000d800000 */
[----:B------:R-:W-:Y:S02]  /*4810*/  UIMAD UR8, UR39, UR8, UR4 ;  /* 0x00000008270872a4 */ /* 0x000fe4000f8e0204 */
[----:B------:R-:W-:Y:S02]  /*4820*/  @!UP0 UIADD3 UR6, UPT, UPT, UR6, -UR7, URZ ;  /* 0x8000000706068290 */ /* 0x000fe4000fffe0ff */
[----:B------:R-:W-:Y:S02]  /*4830*/  @!UP0 UIMAD UR7, UR8, UR12, UR7 ;  /* 0x0000000c080782a4 */ /* 0x000fe4000f8e0207 */
[----:B------:R-:W-:-:S02]  /*4840*/  @!UP0 UIMAD UR4, UR39, UR6, UR5 ;  /* 0x00000006270482a4 */ /* 0x000fc4000f8e0205 */
[----:B------:R-:W-:Y:S02]  /*4850*/  UIMAD UR6, UR13, UR9, UR21 ;  /* 0x000000090d0672a4 */ /* 0x000fe4000f8e0215 */
[----:B------:R-:W-:Y:S01]  /*4860*/  UIMAD UR63, UR4, UR18, UR10 ;  /* 0x00000012043f72a4 */ /* 0x000fe2000f8e020a */
[----:B------:R-:W-:Y:S02]  /*4870*/  @!UP0 UMOV UR5, UR7 ;  /* 0x0000000700058c82 */ /* 0x000fe40008000000 */
[----:B------:R-:W-:-:S06]  /*4880*/  UIMAD UR4, UR5, UR13, UR6 ;  /* 0x0000000d050472a4 */ /* 0x000fcc000f8e0206 */
[----:B------:R-:W-:-:S07]  /*4890*/  IMAD.U32 R22, RZ, RZ, UR4 ;  /* 0x00000004ff167e24 */ /* 0x000fce000f8e00ff */
.L_x_30:
[----:B------:R-:W1:Y:S02]  /*48a0*/  LDCU UR4, c[0x0][0xb30] ;  /* 0x00016600ff0477ac */ /* 0x000e640008000800 */
[----:B-1----:R-:W-:-:S09]  /*48b0*/  UISETP.NE.AND UP0, UPT, UR4, 0x1, UPT ;  /* 0x000000010400788c */ /* 0x002fd2000bf05270 */
[----:B------:R-:W-:Y:S05]  /*48c0*/  BRA.U UP0, `(.L_x_31) ;  /* 0x00000001004c7547 */ /* 0x000fea000b800000 */
[----:B------:R-:W1:Y:S01]  /*48d0*/  LDCU.128 UR8, c[0x0][0xb10] ;  /* 0x00016200ff0877ac */ /* 0x000e620008000c00 */
[----:B------:R-:W-:Y:S01]  /*48e0*/  R2UR UR14, R22 ;  /* 0x00000000160e72ca */ /* 0x000fe200000e0000 */
[----:B------:R-:W2:Y:S01]  /*48f0*/  LDCU UR12, c[0x0][0xb0c] ;  /* 0x00016180ff0c77ac */ /* 0x000ea20008000800 */
[----:B------:R-:W3:Y:S11]  /*4900*/  LDCU UR13, c[0x0][0xb20] ;  /* 0x00016400ff0d77ac */ /* 0x000ef60008000800 */
[----:B-1----:R-:W-:-:S02]  /*4910*/  UIMAD.WIDE.U32 UR6, UR14, UR8, URZ ;  /* 0x000000080e0672a5 */ /* 0x002fc4000f8e00ff */
[----:B------:R-:W-:Y:S02]  /*4920*/  UIMAD.WIDE.U32 UR4, UR63, UR11, URZ ;  /* 0x0000000b3f0472a5 */ /* 0x000fe4000f8e00ff */
[----:B--2---:R-:W-:Y:S02]  /*4930*/  UISETP.NE.AND UP2, UPT, UR12, 0x1, UPT ;  /* 0x000000010c00788c */ /* 0x004fe4000bf45270 */
[----:B------:R-:W-:Y:S01]  /*4940*/  UISETP.NE.AND UP0, UPT, UR10, 0x1, UPT ;  /* 0x000000010a00788c */ /* 0x000fe2000bf05270 */
[----:B------:R-:W-:Y:S02]  /*4950*/  UMOV UR6, UR7 ;  /* 0x0000000700067c82 */ /* 0x000fe40008000000 */
[----:B------:R-:W-:Y:S01]  /*4960*/  UMOV UR4, UR5 ;  /* 0x0000000500047c82 */ /* 0x000fe20008000000 */
[----:B------:R-:W-:Y:S02]  /*4970*/  USHF.R.U32.HI UR6, URZ, UR9, UR6 ;  /* 0x00000009ff067299 */ /* 0x000fe40008011606 */
[----:B---3--:R-:W-:-:S02]  /*4980*/  USHF.R.U32.HI UR4, URZ, UR13, UR4 ;  /* 0x0000000dff047299 */ /* 0x008fc40008011604 */
[----:B------:R-:W-:Y:S02]  /*4990*/  USEL UR5, UR14, UR6, !UP2 ;  /* 0x000000060e057287 */ /* 0x000fe4000d000000 */
[----:B------:R-:W-:-:S04]  /*49a0*/  USEL UR4, UR63, UR4, !UP0 ;  /* 0x000000043f047287 */ /* 0x000fc8000c000000 */
[----:B------:R-:W-:Y:S02]  /*49b0*/  UIADD3 UR6, UPT, UPT, UR5, -UR4, URZ ;  /* 0x8000000405067290 */ /* 0x000fe4000fffe0ff */
[----:B------:R-:W-:Y:S02]  /*49c0*/  UIADD3 UR4, UPT, UPT, -UR5, UR4, URZ ;  /* 0x0000000405047290 */ /* 0x000fe4000fffe1ff */
[----:B------:R-:W-:Y:S02]  /*49d0*/  UIMAD UR63, UR6, UR10, UR63 ;  /* 0x0000000a063f72a4 */ /* 0x000fe4000f8e023f */
[----:B------:R-:W-:-:S06]  /*49e0*/  UIMAD UR14, UR4, UR12, UR14 ;  /* 0x0000000c040e72a4 */ /* 0x000fcc000f8e020e */
[----:B------:R-:W-:-:S07]  /*49f0*/  MOV R22, UR14 ;  /* 0x0000000e00167c02 */ /* 0x000fce0008000f00 */
.L_x_31:
[----:B------:R-:W-:Y:S01]  /*4a00*/  R2UR UR6, R22 ;  /* 0x00000000160672ca */ /* 0x000fe200000e0000 */
[----:B------:R-:W-:Y:S01]  /*4a10*/  UMOV UR47, UR62 ;  /* 0x0000003e002f7c82 */ /* 0x000fe20008000000 */
[----:B------:R-:W-:Y:S02]  /*4a20*/  R2UR UR5, R53 ;  /* 0x00000000350572ca */ /* 0x000fe400000e0000 */
[----:B------:R-:W-:Y:S02]  /*4a30*/  R2UR UR4, R52 ;  /* 0x00000000340472ca */ /* 0x000fe400000e0000 */
[----:B------:R-:W-:Y:S02]  /*4a40*/  PLOP3.LUT P1, PT, PT, PT, PT, 0x80, 0x8 ;  /* 0x000000000008781c */ /* 0x000fe40003f2f070 */
[----:B------:R-:W-:-:S07]  /*4a50*/  LOP3.LUT R2, R2, 0x1, RZ, 0x3c, !PT ;  /* 0x0000000102027812 */ /* 0x000fce00078e3cff */
[----:B------:R-:W-:Y:S02]  /*4a60*/  UIADD3 UR50, UPT, UPT, UR6, UR5, URZ ;  /* 0x0000000506327290 */ /* 0x000fe4000fffe0ff */
[----:B------:R-:W-:Y:S01]  /*4a70*/  UIADD3 UR21, UPT, UPT, UR63, UR4, URZ ;  /* 0x000000043f157290 */ /* 0x000fe2000fffe0ff */
[----:B------:R-:W-:Y:S11]  /*4a80*/  BRA.U UP1, `(.L_x_32) ;  /* 0xffffffc901847547 */ /* 0x000ff6000b83ffff */
[----:B------:R-:W-:Y:S01]  /*4a90*/  UIADD3 UR46, UPT, UPT, UR46, 0x20, URZ ;  /* 0x000000202e2e7890 */ /* 0x000fe2000fffe0ff */
[----:B------:R-:W-:-:S03]  /*4aa0*/  MOV R2, UR38 ;  /* 0x0000002600027c02 */ /* 0x000fc60008000f00 */
[----:B------:R-:W-:Y:S01]  /*4ab0*/  ULEA UR4, UR54, UR46, 0x3 ;  /* 0x0000002e36047291 */ /* 0x000fe2000f8e18ff */
[----:B------:R-:W-:-:S08]  /*4ac0*/  SHF.L.U32 R2, R2, 0x1f, RZ ;  /* 0x0000001f02027819 */ /* 0x000fd000000006ff */
[----:B------:R-:W1:Y:S02]  /*4ad0*/  SYNCS.PHASECHK.TRANS64.TRYWAIT P0, [UR4], R2 ;  /* 0x00000002ff0075a7 */ /* 0x000e640008001104 */
[----:B-1----:R-:W-:Y:S05]  /*4ae0*/  @!P0 BRA `(.L_x_33) ;  /* 0x00000064006c8947 */ /* 0x002fea0003800000 */
.L_x_128:
[----:B------:R-:W-:-:S04]  /*4af0*/  UIADD3 UR4, UPT, UPT, UR54, 0x1, URZ ;  /* 0x0000000136047890 */ /* 0x000fc8000fffe0ff */
[----:B------:R-:W-:-:S04]  /*4b00*/  UISETP.NE.AND UP0, UPT, UR4, 0x4, UPT ;  /* 0x000000040400788c */ /* 0x000fc8000bf05270 */
[----:B------:R-:W-:Y:S02]  /*4b10*/  USEL UR5, URZ, 0x1, UP0 ;  /* 0x00000001ff057887 */ /* 0x000fe40008000000 */
[----:B------:R-:W-:Y:S02]  /*4b20*/  USEL UR4, UR4, URZ, UP0 ;  /* 0x000000ff04047287 */ /* 0x000fe40008000000 */
[----:B------:R-:W-:Y:S02]  /*4b30*/  ULOP3.LUT UR38, UR38, UR5, URZ, 0x3c, !UPT ;  /* 0x0000000526267292 */ /* 0x000fe4000f8e3cff */
[----:B------:R-:W-:-:S04]  /*4b40*/  ULEA UR5, UR4, UR46, 0x3 ;  /* 0x0000002e04057291 */ /* 0x000fc8000f8e18ff */
[----:B-1----:R-:W-:-:S04]  /*4b50*/  MOV R2, UR38 ;  /* 0x0000002600027c02 */ /* 0x002fc80008000f00 */
[----:B------:R-:W-:-:S04]  /*4b60*/  SHF.L.U32 R2, R2, 0x1f, RZ ;  /* 0x0000001f02027819 */ /* 0x000fc800000006ff */
[----:B------:R-:W1:Y:S02]  /*4b70*/  SYNCS.PHASECHK.TRANS64.TRYWAIT P0, [UR5], R2 ;  /* 0x00000002ff0075a7 */ /* 0x000e640008001105 */
[----:B-1----:R-:W-:Y:S05]  /*4b80*/  @!P0 BRA `(.L_x_34) ;  /* 0x00000064005c8947 */ /* 0x002fea0003800000 */
.L_x_130:
        /* <DEDUP_REMOVED lines=10> */
.L_x_132:
[----:B------:R-:W-:-:S04]  /*4c30*/  UIADD3 UR4, UPT, UPT, UR4, 0x1, URZ ;  /* 0x0000000104047890 */ /* 0x000fc8000fffe0ff */
[----:B------:R-:W-:-:S04]  /*4c40*/  UISETP.NE.AND UP0, UPT, UR4, 0x4, UPT ;  /* 0x000000040400788c */ /* 0x000fc8000bf05270 */
[----:B------:R-:W-:Y:S02]  /*4c50*/  USEL UR5, URZ, 0x1, UP0 ;  /* 0x00000001ff057887 */ /* 0x000fe40008000000 */
[----:B------:R-:W-:Y:S02]  /*4c60*/  USEL UR4, UR4, URZ, UP0 ;  /* 0x000000ff04047287 */ /* 0x000fe40008000000 */
[----:B------:R-:W-:Y:S02]  /*4c70*/  ULOP3.LUT UR5, UR38, UR5, URZ, 0x3c, !UPT ;  /* 0x0000000526057292 */ /* 0x000fe4000f8e3cff */
[----:B------:R-:W-:-:S04]  /*4c80*/  ULEA UR4, UR4, UR46, 0x3 ;  /* 0x0000002e04047291 */ /* 0x000fc8000f8e18ff */
[----:B-1----:R-:W-:Y:S02]  /*4c90*/  IMAD.U32 R2, RZ, RZ, UR5 ;  /* 0x00000005ff027e24 */ /* 0x002fe4000f8e00ff */
[----:B------:R-:W-:-:S03]  /*4ca0*/  MOV R0, UR4 ;  /* 0x0000000400007c02 */ /* 0x000fc60008000f00 */
[----:B------:R-:W-:-:S07]  /*4cb0*/  SHF.L.U32 R2, R2, 0x1f, RZ ;  /* 0x0000001f02027819 */ /* 0x000fce00000006ff */
.L_x_36:
[----:B-1----:R1:W2:Y:S02]  /*4cc0*/  SYNCS.PHASECHK.TRANS64.TRYWAIT P0, [R0+URZ], R2 ;  /* 0x00000002000075a7 */ /* 0x0022a400080011ff */
[----:B--2---:R-:W-:Y:S05]  /*4cd0*/  @!P0 NANOSLEEP.SYNCS 0x989680 ;  /* 0x009896800000895d */ /* 0x004fea0003900000 */
[----:B------:R-:W2:Y:S02]  /*4ce0*/  @!P0 SYNCS.PHASECHK.TRANS64 P0, [R0+URZ], R2 ;  /* 0x00000002000085a7 */ /* 0x000ea400080010ff */
[----:B--2---:R-:W-:Y:S05]  /*4cf0*/  @P0 EXIT ;  /* 0x000000000000094d */ /* 0x004fea0003800000 */
[----:B------:R-:W-:Y:S05]  /*4d00*/  BRA `(.L_x_36) ;  /* 0xfffffffc00ec7947 */ /* 0x000fea000383ffff */
.L_x_16:
[----:B------:R-:W2:Y:S02]  /*4d10*/  S2UR UR4, SR_CgaCtaId ;  /* 0x00000000000479c3 */ /* 0x000ea40000008800 */
[----:B--2---:R-:W-:-:S04]  /*4d20*/  UISETP.NE.AND UP0, UPT, UR4, URZ, UPT ;  /* 0x000000ff0400728c */ /* 0x004fc8000bf05270 */
[----:B------:R-:W-:-:S09]  /*4d30*/  UISETP.NE.OR UP0, UPT, UR18, 0x1, UP0 ;  /* 0x000000011200788c */ /* 0x000fd20008705670 */
[----:B------:R-:W-:Y:S05]  /*4d40*/  BRA.U UP0, `(.L_x_37) ;  /* 0x0000000100b47547 */ /* 0x000fea000b800000 */
[----:B------:R-:W2:Y:S01]  /*4d50*/  S2UR UR5, SR_CgaCtaId ;  /* 0x00000000000579c3 */ /* 0x000ea20000008800 */
[----:B------:R-:W-:Y:S01]  /*4d60*/  UMOV UR4, 0x400 ;  /* 0x0000040000047882 */ /* 0x000fe20000000000 */
[----:B------:R-:W-:Y:S01]  /*4d70*/  HFMA2 R3, -RZ, RZ, 0, 5.9604644775390625e-08 ;  /* 0x00000001ff037431 */ /* 0x000fe200000001ff */
[----:B------:R-:W-:Y:S01]  /*4d80*/  ISETP.NE.AND P0, PT, R0, RZ, PT ;  /* 0x000000ff0000720c */ /* 0x000fe20003f05270 */
[----:B------:R-:W-:Y:S01]  /*4d90*/  IMAD.MOV.U32 R8, RZ, RZ, RZ ;  /* 0x000000ffff087224 */ /* 0x000fe200078e00ff */
[----:B--2---:R-:W-:-:S04]  /*4da0*/  ULEA UR4, UR5, UR4, 0x18 ;  /* 0x0000000405047291 */ /* 0x004fc8000f8ec0ff */
[----:B------:R-:W-:Y:S02]  /*4db0*/  UIADD3 UR5, UPT, UPT, UR4, 0x98, URZ ;  /* 0x0000009804057890 */ /* 0x000fe4000fffe0ff */
[----:B------:R-:W-:Y:S02]  /*4dc0*/  UIADD3 UR8, UPT, UPT, UR4, 0x90, URZ ;  /* 0x0000009004087890 */ /* 0x000fe4000fffe0ff */
[----:B------:R-:W-:-:S12]  /*4dd0*/  UPRMT UR5, URZ, 0x654, UR5 ;  /* 0x00000654ff057896 */ /* 0x000fd80008000005 */
.L_x_40:
[----:B------:R-:W-:Y:S01]  /*4de0*/  SHF.L.U32 R6, R3, 0x1f, RZ ;  /* 0x0000001f03067819 */ /* 0x000fe200000006ff */
[----:B------:R-:W-:Y:S02]  /*4df0*/  IMAD.U32 R4, RZ, RZ, UR8 ;  /* 0x00000008ff047e24 */ /* 0x000fe4000f8e00ff */
[----:B------:R-:W-:Y:S01]  /*4e00*/  @!P0 IMAD.MOV.U32 R5, RZ, RZ, 0x10 ;  /* 0x00000010ff058424 */ /* 0x000fe200078e00ff */
[----:B------:R-:W2:Y:S02]  /*4e10*/  SYNCS.PHASECHK.TRANS64.TRYWAIT P1, [UR4+0x98], R6 ;  /* 0x00009806ff0075a7 */ /* 0x000ea40008021104 */
[----:B------:R-:W-:-:S04]  /*4e20*/  PRMT R4, R0, 0x654, R4 ;  /* 0x0000065400047816 */ /* 0x000fc80000000004 */
[----:B------:R-:W-:Y:S01]  /*4e30*/  SEL R2, R4, R2, !P0 ;  /* 0x0000000204027207 */ /* 0x000fe20004000000 */
[----:B--2---:R-:W-:Y:S06]  /*4e40*/  @!P1 BRA `(.L_x_38) ;  /* 0x0000006000dc9947 */ /* 0x004fec0003800000 */
.L_x_134:
[----:B------:R-:W-:Y:S01]  /*4e50*/  UIADD3 UR6, UPT, UPT, UR4, 0xd0, URZ ;  /* 0x000000d004067890 */ /* 0x000fe2000fffe0ff */
[----:B------:R3:W-:Y:S01]  /*4e60*/  @!P0 SYNCS.ARRIVE.TRANS64.RED RZ, [R2+URZ], R5 ;  /* 0x0000000502ff89a7 */ /* 0x0007e200080004ff */
[----:B------:R-:W-:Y:S01]  /*4e70*/  UIADD3 UR7, UPT, UPT, UR4, 0x90, URZ ;  /* 0x0000009004077890 */ /* 0x000fe2000fffe0ff */
[----:B------:R-:W-:-:S08]  /*4e80*/  LOP3.LUT R3, R3, 0x1, RZ, 0x3c, !PT ;  /* 0x0000000103037812 */ /* 0x000fd000078e3cff */
[----:B------:R-:W-:Y:S06]  /*4e90*/  UGETNEXTWORKID.BROADCAST [UR6], [UR7] ;  /* 0x00000000060073ca */ /* 0x000fec0008000100 */
[----:B---3--:R-:W-:-:S04]  /*4ea0*/  SHF.L.U32 R5, R8, 0x1f, RZ ;  /* 0x0000001f08057819 */ /* 0x008fc800000006ff */
[----:B------:R-:W3:Y:S02]  /*4eb0*/  SYNCS.PHASECHK.TRANS64.TRYWAIT P1, [UR4+0x90], R5 ;  /* 0x00009005ff0075a7 */ /* 0x000ee40008021104 */
[----:B---3--:R-:W-:Y:S05]  /*4ec0*/  @!P1 BRA `(.L_x_39) ;  /* 0x0000006000d49947 */ /* 0x008fea0003800000 */
.L_x_136:
[----:B--2---:R-:W2:Y:S01]  /*4ed0*/  LDS.128 R4, [UR4+0xd0] ;  /* 0x0000d004ff047984 */ /* 0x004ea20008000c00 */
[----:B------:R-:W-:Y:S01]  /*4ee0*/  LOP3.LUT R8, R8, 0x1, RZ, 0x3c, !PT ;  /* 0x0000000108087812 */ /* 0x000fe200078e3cff */
[----:B------:R-:W-:Y:S01]  /*4ef0*/  @!PT LDS RZ, [RZ] ;  /* 0x00000000fffff984 */ /* 0x000fe20000000800 */
[----:B------:R-:W-:Y:S01]  /*4f00*/  @!PT LDS RZ, [RZ] ;  /* 0x00000000fffff984 */ /* 0x000fe20000000800 */
[----:B------:R-:W-:Y:S01]  /*4f10*/  @!PT LDS RZ, [RZ] ;  /* 0x00000000fffff984 */ /* 0x000fe20000000800 */
[----:B------:R-:W-:Y:S01]  /*4f20*/  @!PT LDS RZ, [RZ] ;  /* 0x00000000fffff984 */ /* 0x000fe20000000800 */
[----:B------:R3:W-:Y:S06]  /*4f30*/  MEMBAR.ALL.CTA ;  /* 0x0000000000007992 */ /* 0x0007ec0000008000 */
[----:B---3--:R-:W3:Y:S02]  /*4f40*/  FENCE.VIEW.ASYNC.S ;  /* 0x00000000000073c6 */ /* 0x008ee40000000000 */
[----:B---3--:R-:W-:Y:S01]  /*4f50*/  SYNCS.ARRIVE.TRANS64.RED.A1T0 RZ, [UR5], RZ ;  /* 0x000000ffffff79a7 */ /* 0x008fe20008100405 */
[----:B--2---:R-:W-:-:S13]  /*4f60*/  LOP3.LUT P1, RZ, R6, 0x1, RZ, 0xc0, !PT ;  /* 0x0000000106ff7812 */ /* 0x004fda000782c0ff */
[----:B------:R-:W-:Y:S05]  /*4f70*/  @P1 BRA `(.L_x_40) ;  /* 0xfffffffc00981947 */ /* 0x000fea000383ffff */
[----:B------:R-:W-:-:S04]  /*4f80*/  SHF.L.U32 R0, R3, 0x1f, RZ ;  /* 0x0000001f03007819 */ /* 0x000fc800000006ff */
[----:B------:R-:W2:Y:S02]  /*4f90*/  SYNCS.PHASECHK.TRANS64 P0, [UR4+0x98], R0 ;  /* 0x00009800ff0075a7 */ /* 0x000ea40008001004 */
[----:B-12---:R-:W-:Y:S05]  /*4fa0*/  @P0 EXIT ;  /* 0x000000000000094d */ /* 0x006fea0003800000 */
[----:B------:R-:W-:-:S07]  /*4fb0*/  MOV R0, UR4 ;  /* 0x0000000400007c02 */ /* 0x000fce0008000f00 */
.L_x_41:
[----:B-1----:R-:W-:-:S04]  /*4fc0*/  SHF.L.U32 R2, R3, 0x1f, RZ ;  /* 0x0000001f03027819 */ /* 0x002fc800000006ff */
[----:B------:R1:W2:Y:S03]  /*4fd0*/  SYNCS.PHASECHK.TRANS64.TRYWAIT P0, [R0+URZ+0x98], R2 ;  /* 0x00009802000075a7 */ /* 0x0002a600080011ff */
[----:B--2---:R-:W-:Y:S05]  /*4fe0*/  @!P0 NANOSLEEP.SYNCS 0x989680 ;  /* 0x009896800000895d */ /* 0x004fea0003900000 */
[----:B------:R-:W2:Y:S02]  /*4ff0*/  @!P0 SYNCS.PHASECHK.TRANS64 P0, [R0+URZ+0x98], R2 ;  /* 0x00009802000085a7 */ /* 0x000ea400080010ff */
[----:B--2---:R-:W-:Y:S05]  /*5000*/  @P0 EXIT ;  /* 0x000000000000094d */ /* 0x004fea0003800000 */
[----:B------:R-:W-:Y:S05]  /*5010*/  BRA `(.L_x_41) ;  /* 0xfffffffc00e87947 */ /* 0x000fea000383ffff */
.L_x_37:
[----:B------:R-:W-:-:S09]  /*5020*/  UISETP.NE.AND UP0, UPT, UR18, URZ, UPT ;  /* 0x000000ff1200728c */ /* 0x000fd2000bf05270 */
[----:B------:R-:W-:Y:S05]  /*5030*/  BRA.U UP0, `(.L_x_42) ;  /* 0x0000001100047547 */ /* 0x000fea000b800000 */
[----:B------:R-:W2:Y:S01]  /*5040*/  S2UR UR7, SR_CgaCtaId ;  /* 0x00000000000779c3 */ /* 0x000ea20000008800 */
[----:B------:R-:W-:Y:S01]  /*5050*/  UMOV UR4, 0x40 ;  /* 0x0000004000047882 */ /* 0x000fe20000000000 */
[----:B------:R-:W-:Y:S01]  /*5060*/  NOP ;  /* 0x0000000000007918 */ /* 0x000fe20000000000 */
[----:B------:R-:W-:Y:S01]  /*5070*/  UMOV UR6, 0x400 ;  /* 0x0000040000067882 */ /* 0x000fe20000000000 */
[----:B--2---:R-:W-:Y:S02]  /*5080*/  ULEA UR5, UR7, UR4, 0x18 ;  /* 0x0000000407057291 */ /* 0x004fe4000f8ec0ff */
[----:B------:R-:W-:-:S07]  /*5090*/  ULEA UR6, UR7, UR6, 0x18 ;  /* 0x0000000607067291 */ /* 0x000fce000f8ec0ff */
[----:B------:R-:W2:Y:S02]  /*50a0*/  LDS.U8 R0, [UR5+0x1c] ;  /* 0x00001c05ff007984 */ /* 0x000ea40008000000 */
[----:B--2---:R-:W-:-:S13]  /*50b0*/  ISETP.NE.AND P0, PT, R0, RZ, PT ;  /* 0x000000ff0000720c */ /* 0x004fda0003f05270 */
[----:B------:R-:W-:Y:S05]  /*50c0*/  @P0 BRA `(.L_x_43) ;  /* 0x0000000000580947 */ /* 0x000fea0003800000 */
[----:B------:R-:W-:-:S13]  /*50d0*/  ELECT P0, URZ, PT ;  /* 0x0000000000ff782f */ /* 0x000fda0003800000 */
[----:B------:R-:W-:Y:S05]  /*50e0*/  @!P0 BRA `(.L_x_44) ;  /* 0x0000000000608947 */ /* 0x000fea0003800000 */
[----:B------:R-:W-:Y:S01]  /*50f0*/  UMOV UR4, 0x10 ;  /* 0x0000001000047882 */ /* 0x000fe20000000000 */
[----:B------:R-:W-:Y:S01]  /*5100*/  HFMA2 R0, -RZ, RZ, 0, 5.9604644775390625e-08 ;  /* 0x00000001ff007431 */ /* 0x000fe200000001ff */
[----:B------:R-:W-:-:S03]  /*5110*/  MOV R2, 0xffff ;  /* 0x0000ffff00027802 */ /* 0x000fc60000000f00 */
[----:B------:R-:W-:Y:S04]  /*5120*/  DEPBAR.LE SB2, 0x36 ;  /* 0x0000ad800000791a */ /* 0x000fe80000000000 */
[----:B------:R-:W2:Y:S02]  /*5130*/  UTCATOMSWS.FIND_AND_SET.ALIGN UP0, UR4, UR4 ;  /* 0x00000004000475e3 */ /* 0x000ea40008000800 */
[----:B--2---:R-:W-:Y:S01]  /*5140*/  MOV R3, UR4 ;  /* 0x0000000400037c02 */ /* 0x004fe20008000f00 */
[----:B------:R-:W-:Y:S06]  /*5150*/  BRA.U UP0, `(.L_x_45) ;  /* 0x0000000100187547 */ /* 0x000fec000b800000 */
.L_x_46:
[----:B------:R-:W-:Y:S05]  /*5160*/  NANOSLEEP 0x64 ;  /* 0x000000640000795d */ /* 0x000fea0003800000 */
[----:B------:R-:W-:-:S05]  /*5170*/  UMOV UR4, 0x10 ;  /* 0x0000001000047882 */ /* 0x000fca0000000000 */
[----:B------:R-:W-:Y:S04]  /*5180*/  DEPBAR.LE SB2, 0x36 ;  /* 0x0000ad800000791a */ /* 0x000fe80000000000 */
[----:B------:R-:W2:Y:S02]  /*5190*/  UTCATOMSWS.FIND_AND_SET.ALIGN UP0, UR4, UR4 ;  /* 0x00000004000475e3 */ /* 0x000ea40008000800 */
[----:B--2---:R-:W-:Y:S01]  /*51a0*/  MOV R3, UR4 ;  /* 0x0000000400037c02 */ /* 0x004fe20008000f00 */
[----:B------:R-:W-:Y:S05]  /*51b0*/  BRA.U !UP0, `(.L_x_46) ;  /* 0xfffffffd08e87547 */ /* 0x000fea000b83ffff */
.L_x_45:
[-C--:B------:R-:W-:Y:S02]  /*51c0*/  SHF.L.U32 R2, R2, R3.reuse, RZ ;  /* 0x0000000302027219 */ /* 0x080fe400000006ff */
[----:B------:R-:W-:Y:S01]  /*51d0*/  SHF.L.U32 R0, R0, R3, RZ ;  /* 0x0000000300007219 */ /* 0x000fe200000006ff */
[----:B------:R-:W-:Y:S02]  /*51e0*/  IMAD.SHL.U32 R3, R3, 0x20, RZ ;  /* 0x0000002003037824 */ /* 0x000fe400078e00ff */
[----:B------:R2:W-:Y:S04]  /*51f0*/  ATOMS.OR RZ, [UR5+0x14], R2 ;  /* 0x00001402ffff798c */ /* 0x0005e8000b000005 */
[----:B------:R2:W-:Y:S04]  /*5200*/  ATOMS.OR RZ, [UR5+0x18], R0 ;  /* 0x00001800ffff798c */ /* 0x0005e8000b000005 */
[----:B------:R2:W-:Y:S01]  /*5210*/  STS [UR6+0xe0], R3 ;  /* 0x0000e003ff007988 */ /* 0x0005e20008000806 */
[----:B------:R-:W-:Y:S05]  /*5220*/  BRA `(.L_x_44) ;  /* 0x0000000000107947 */ /* 0x000fea0003800000 */
.L_x_43:
[----:B------:R-:W-:Y:S02]  /*5230*/  MOV R0, 0xffffffff ;  /* 0xffffffff00007802 */ /* 0x000fe40000000f00 */
[----:B------:R-:W-:-:S03]  /*5240*/  MOV R2, 0x5270 ;  /* 0x0000527000027802 */ /* 0x000fc60000000f00 */
[----:B------:R2:W-:Y:S04]  /*5250*/  STS [UR6+0xe0], R0 ;  /* 0x0000e000ff007988 */ /* 0x0005e80008000806 */
[----:B-12--5:R-:W-:Y:S05]  /*5260*/  CALL.REL.NOINC `($__internal_1_$__cuda_sm10x_tcgen05_guardrail_trap_phase_invalid_during_alloc) ;  /* 0x0000006400e07944 */ /* 0x026fea0003c00000 */
.L_x_44:
[----:B------:R-:W-:Y:S05]  /*5270*/  WARPSYNC.ALL ;  /* 0x0000000000007948 */ /* 0x000fea0003800000 */
[----:B------:R-:W3:Y:S01]  /*5280*/  S2UR UR4, SR_CgaCtaId ;  /* 0x00000000000479c3 */ /* 0x000ee20000008800 */
[----:B------:R-:W-:Y:S01]  /*5290*/  UMOV UR23, 0x400 ;  /* 0x0000040000177882 */ /* 0x000fe20000000000 */
[----:B------:R-:W-:-:S06]  /*52a0*/  NOP ;  /* 0x0000000000007918 */ /* 0x000fcc0000000000 */
[----:B------:R-:W-:Y:S06]  /*52b0*/  BAR.ARV 0x6, 0xa0 ;  /* 0x0182800000007b1d */ /* 0x000fec0000002000 */
[----:B------:R-:W4:Y:S01]  /*52c0*/  LDCU.64 UR6, c[0x0][0x388] ;  /* 0x00007100ff0677ac */ /* 0x000f220008000a00 */
[----:B------:R-:W-:Y:S01]  /*52d0*/  IMAD.MOV.U32 R8, RZ, RZ, 0x1 ;  /* 0x00000001ff087424 */ /* 0x000fe200078e00ff */
[----:B------:R-:W-:Y:S01]  /*52e0*/  UMOV UR26, URZ ;  /* 0x000000ff001a7c82 */ /* 0x000fe20008000000 */
[----:B------:R-:W-:Y:S01]  /*52f0*/  UMOV UR22, URZ ;  /* 0x000000ff00167c82 */ /* 0x000fe20008000000 */
[----:B------:R-:W-:Y:S01]  /*5300*/  UMOV UR42, 0x0 ;  /* 0x00000000002a7882 */ /* 0x000fe20000000000 */
[----:B------:R-:W-:Y:S01]  /*5310*/  UMOV UR43, 0x4210910 ;  /* 0x04210910002b7882 */ /* 0x000fe20000000000 */
[----:B------:R-:W-:Y:S01]  /*5320*/  UMOV UR40, 0x0 ;  /* 0x0000000000287882 */ /* 0x000fe20000000000 */
[----:B------:R-:W-:Y:S01]  /*5330*/  UMOV UR41, 0x4210910 ;  /* 0x0421091000297882 */ /* 0x000fe20000000000 */
[----:B---3--:R-:W-:Y:S01]  /*5340*/  ULEA UR23, UR4, UR23, 0x18 ;  /* 0x0000001704177291 */ /* 0x008fe2000f8ec0ff */
[----:B------:R-:W-:Y:S01]  /*5350*/  UMOV UR38, 0x0 ;  /* 0x0000000000267882 */ /* 0x000fe20000000000 */
[----:B-1----:R-:W-:-:S02]  /*5360*/  UMOV UR39, 0x4210910 ;  /* 0x0421091000277882 */ /* 0x002fc40000000000 */
[----:B------:R-:W-:Y:S01]  /*5370*/  UIADD3 UR44, UPT, UPT, UR23, 0x98, URZ ;  /* 0x00000098172c7890 */ /* 0x000fe2000fffe0ff */
[----:B------:R-:W-:Y:S01]  /*5380*/  UMOV UR36, 0x0 ;  /* 0x0000000000247882 */ /* 0x000fe20000000000 */
[----:B------:R-:W-:Y:S01]  /*5390*/  UMOV UR37, 0x4210910 ;  /* 0x0421091000257882 */ /* 0x000fe20000000000 */
[----:B----4-:R-:W-:Y:S02]  /*53a0*/  UIADD3 UR4, UPT, UPT, UR6, 0x3f, URZ ;  /* 0x0000003f06047890 */ /* 0x010fe4000fffe0ff */
[----:B------:R-:W2:Y:S01]  /*53b0*/  LDS R9, [UR23+0xe0] ;  /* 0x0000e017ff097984 */ /* 0x000ea20008000800 */
[----:B------:R-:W1:Y:S01]  /*53c0*/  LDCU UR6, c[0x0][0x390] ;  /* 0x00007200ff0677ac */ /* 0x000e620008000800 */
[----:B------:R-:W-:Y:S01]  /*53d0*/  USHF.R.S32.HI UR5, URZ, 0x1f, UR4 ;  /* 0x0000001fff057899 */ /* 0x000fe20008011404 */
[----:B------:R-:W-:Y:S01]  /*53e0*/  UMOV UR34, 0x0 ;  /* 0x0000000000227882 */ /* 0x000fe20000000000 */
[----:B------:R-:W-:Y:S02]  /*53f0*/  UMOV UR35, 0x4210910 ;  /* 0x0421091000237882 */ /* 0x000fe40000000000 */
[----:B------:R-:W-:-:S02]  /*5400*/  ULEA.HI UR4, UR5, UR4, URZ, 0x6 ;  /* 0x0000000405047291 */ /* 0x000fc4000f8f30ff */
[----:B------:R-:W-:Y:S02]  /*5410*/  UIADD3 UR5, UPT, UPT, UR23, 0x8800, URZ ;  /* 0x0000880017057890 */ /* 0x000fe4000fffe0ff */
[----:B------:R-:W-:Y:S02]  /*5420*/  USHF.R.S32.HI UR4, URZ, 0x6, UR4 ;  /* 0x00000006ff047899 */ /* 0x000fe40008011404 */
[----:B------:R-:W-:Y:S02]  /*5430*/  USHF.R.U32.HI UR5, URZ, 0x4, UR5 ;  /* 0x00000004ff057899 */ /* 0x000fe40008011605 */
[----:B------:R-:W-:Y:S02]  /*5440*/  UIMAD UR7, UR4, UR7, URZ ;  /* 0x00000007040772a4 */ /* 0x000fe4000f8e02ff */
[----:B------:R-:W-:Y:S02]  /*5450*/  UIADD3 UR4, UPT, UPT, UR23, 0x18800, URZ ;  /* 0x0001880017047890 */ /* 0x000fe4000fffe0ff */
[----:B------:R-:W-:-:S02]  /*5460*/  ULOP3.LUT UR24, UR5, 0x3fff, URZ, 0xc0, !UPT ;  /* 0x00003fff05187892 */ /* 0x000fc4000f8ec0ff */
[----:B------:R-:W-:Y:S02]  /*5470*/  USHF.R.U32.HI UR4, URZ, 0x4, UR4 ;  /* 0x00000004ff047899 */ /* 0x000fe40008011604 */
[----:B------:R-:W-:Y:S02]  /*5480*/  UPRMT UR44, URZ, 0x654, UR44 ;  /* 0x00000654ff2c7896 */ /* 0x000fe4000800002c */
[----:B------:R-:W-:Y:S02]  /*5490*/  ULOP3.LUT UR25, UR4, 0x3fff, URZ, 0xc0, !UPT ;  /* 0x00003fff04197892 */ /* 0x000fe4000f8ec0ff */
[----:B-1----:R-:W-:Y:S02]  /*54a0*/  UIMAD UR4, UR7, UR6, URZ ;  /* 0x00000006070472a4 */ /* 0x002fe4000f8e02ff */
[----:B------:R-:W-:Y:S02]  /*54b0*/  ULOP3.LUT UR24, UR24, 0x10000, URZ, 0xfc, !UPT ;  /* 0x0001000018187892 */ /* 0x000fe4000f8efcff */
[----:B------:R-:W-:-:S02]  /*54c0*/  ULOP3.LUT UR25, UR25, 0x2000000, URZ, 0xfc, !UPT ;  /* 0x0200000019197892 */ /* 0x000fc4000f8efcff */
[----:B------:R-:W-:Y:S02]  /*54d0*/  UIADD3 UR45, UPT, UPT, UR4, -0x1, URZ ;  /* 0xffffffff042d7890 */ /* 0x000fe4000fffe0ff */
[----:B------:R-:W-:Y:S01]  /*54e0*/  UISETP.GE.AND UP3, UPT, UR4, 0x1, UPT ;  /* 0x000000010400788c */ /* 0x000fe2000bf66270 */
[----:B------:R-:W-:Y:S01]  /*54f0*/  UMOV UR32, 0x0 ;  /* 0x0000000000207882 */ /* 0x000fe20000000000 */
[C---:B--2---:R-:W-:Y:S01]  /*5500*/  VIADD R3, R9.reuse, 0x80 ;  /* 0x0000008009037836 */ /* 0x044fe20000000000 */
[----:B------:R-:W-:Y:S01]  /*5510*/  LOP3.LUT R2, R9, 0xffff, RZ, 0xc0, !PT ;  /* 0x0000ffff09027812 */ /* 0x000fe200078ec0ff */
[----:B------:R-:W-:Y:S01]  /*5520*/  UMOV UR33, 0x4210910 ;  /* 0x0421091000217882 */ /* 0x000fe20000000000 */
[----:B------:R-:W-:Y:S01]  /*5530*/  UMOV UR30, 0x0 ;  /* 0x00000000001e7882 */ /* 0x000fe20000000000 */
[----:B------:R-:W-:Y:S01]  /*5540*/  UMOV UR31, 0x4210910 ;  /* 0x04210910001f7882 */ /* 0x000fe20000000000 */
[----:B------:R-:W-:Y:S01]  /*5550*/  LOP3.LUT R3, R3, 0xffff, RZ, 0xc0, !PT ;  /* 0x0000ffff03037812 */ /* 0x000fe200078ec0ff */
[----:B------:R-:W-:Y:S01]  /*5560*/  UMOV UR28, 0x0 ;  /* 0x00000000001c7882 */ /* 0x000fe20000000000 */
[----:B------:R-:W-:-:S03]  /*5570*/  UMOV UR29, 0x4210910 ;  /* 0x04210910001d7882 */ /* 0x000fc60000000000 */
[----:B------:R1:W-:Y:S02]  /*5580*/  STL.64 [R1], R2 ;  /* 0x0000000201007387 */ /* 0x0003e40000100a00 */
[----:B-1----:R-:W-:-:S07]  /*5590*/  CS2R R2, SRZ ;  /* 0x0000000000027805 */ /* 0x002fce000001ff00 */
.L_x_53:
[----:B-1----:R-:W-:-:S04]  /*55a0*/  SHF.L.U32 R4, R3, 0x1f, RZ ;  /* 0x0000001f03047819 */ /* 0x002fc800000006ff */
[----:B------:R-:W1:Y:S02]  /*55b0*/  SYNCS.PHASECHK.TRANS64.TRYWAIT P0, [UR23+0x90], R4 ;  /* 0x00009004ff0075a7 */ /* 0x000e640008001117 */
[----:B-12---:R-:W-:Y:S05]  /*55c0*/  @!P0 BRA `(.L_x_47) ;  /* 0x0000005c002c8947 */ /* 0x006fea0003800000 */
.L_x_138:
[----:B-1----:R-:W1:Y:S01]  /*55d0*/  LDS.128 R4, [UR23+0xd0] ;  /* 0x0000d017ff047984 */ /* 0x002e620008000c00 */
[----:B------:R-:W-:Y:S01]  /*55e0*/  ULEA UR27, UR26, UR23, 0x3 ;  /* 0x000000171a1b7291 */ /* 0x000fe2000f8e18ff */
[----:B------:R-:W-:Y:S01]  /*55f0*/  SHF.L.U32 R0, R8, 0x1f, RZ ;  /* 0x0000001f08007819 */ /* 0x000fe200000006ff */
[----:B------:R-:W-:Y:S01]  /*5600*/  @!PT LDS RZ, [RZ] ;  /* 0x00000000fffff984 */ /* 0x000fe20000000800 */
[----:B------:R-:W-:Y:S01]  /*5610*/  @!PT LDS RZ, [RZ] ;  /* 0x00000000fffff984 */ /* 0x000fe20000000800 */
[----:B------:R-:W-:Y:S01]  /*5620*/  @!PT LDS RZ, [RZ] ;  /* 0x00000000fffff984 */ /* 0x000fe20000000800 */
[----:B------:R-:W-:Y:S01]  /*5630*/  @!PT LDS RZ, [RZ] ;  /* 0x00000000fffff984 */ /* 0x000fe20000000800 */
[----:B------:R2:W-:Y:S06]  /*5640*/  MEMBAR.ALL.CTA ;  /* 0x0000000000007992 */ /* 0x0005ec0000008000 */
[----:B--2---:R-:W2:Y:S02]  /*5650*/  FENCE.VIEW.ASYNC.S ;  /* 0x00000000000073c6 */ /* 0x004ea40000000000 */
[----:B--2---:R-:W-:Y:S01]  /*5660*/  SYNCS.ARRIVE.TRANS64.RED.A1T0 RZ, [UR44], RZ ;  /* 0x000000ffffff79a7 */ /* 0x004fe2000810042c */
[----:B------:R-:W2:Y:S01]  /*5670*/  SYNCS.PHASECHK.TRANS64.TRYWAIT P0, [UR27+0xb0], R0 ;  /* 0x0000b000ff0075a7 */ /* 0x000ea2000800111b */
[----:B-1----:R-:W-:Y:S01]  /*5680*/  LOP3.LUT P3, RZ, R6, 0x1, RZ, 0xc0, !PT ;  /* 0x0000000106ff7812 */ /* 0x002fe2000786c0ff */
[----:B--2---:R-:W-:-:S12]  /*5690*/  @!P0 BRA `(.L_x_48) ;  /* 0x0000005c00108947 */ /* 0x004fd80003800000 */
.L_x_140:
[----:B------:R-:W-:Y:S05]  /*56a0*/  BRA.U !UP3, `(.L_x_49) ;  /* 0x000000050b587547 */ /* 0x000fea000b800000 */
[----:B-1----:R-:W-:Y:S01]  /*56b0*/  IMAD.U32 R0, RZ, RZ, UR26 ;  /* 0x0000001aff007e24 */ /* 0x002fe2000f8e00ff */
[----:B------:R-:W-:-:S04]  /*56c0*/  ULEA UR4, UR22, UR23, 0x3 ;  /* 0x0000001716047291 */ /* 0x000fc8000f8e18ff */
[----:B------:R-:W-:-:S05]  /*56d0*/  LEA R0, R0, R1, 0x2 ;  /* 0x0000000100007211 */ /* 0x000fca00078e10ff */
[----:B------:R1:W5:Y:S01]  /*56e0*/  LDL R4, [R0] ;  /* 0x0000000000047983 */ /* 0x0003620000100800 */
[----:B------:R-:W-:Y:S01]  /*56f0*/  UPLOP3.LUT UP2, UPT, UPT, UPT, UPT, 0x40, 0x4 ;  /* 0x000000000004789c */ /* 0x000fe20003f4e870 */
[----:B------:R-:W-:Y:S01]  /*5700*/  UMOV UR20, UR45 ;  /* 0x0000002d00147c82 */ /* 0x000fe20008000000 */
[----:B-1----:R-:W-:-:S04]  /*5710*/  SHF.L.U32 R0, R2, 0x1f, RZ ;  /* 0x0000001f02007819 */ /* 0x002fc800000006ff */
[----:B------:R1:W2:Y:S01]  /*5720*/  SYNCS.PHASECHK.TRANS64.TRYWAIT P2, [UR4], R0 ;  /* 0x00000000ff0075a7 */ /* 0x0002a20008041104 */
[----:B------:R-:W-:-:S05]  /*5730*/  UMOV UR4, UR22 ;  /* 0x0000001600047c82 */ /* 0x000fca0008000000 */
.L_x_52:
[----:B------:R-:W-:Y:S01]  /*5740*/  ULEA UR21, UR4, UR23, 0x3 ;  /* 0x0000001704157291 */ /* 0x000fe2000f8e18ff */
[----:B--23--:R-:W-:Y:S11]  /*5750*/  @P2 BRA `(.L_x_50) ;  /* 0x00000000000c2947 */ /* 0x00cff60003800000 */
[----:B------:R-:W-:Y:S04]  /*5760*/  SHF.L.U32 R5, R2, 0x1f, RZ ;  /* 0x0000001f02057819 */ /* 0x000fe800000006ff */
[----:B------:R-:W2:Y:S02]  /*5770*/  SYNCS.PHASECHK.TRANS64.TRYWAIT P0, [UR21], R5 ;  /* 0x00000005ff0075a7 */ /* 0x000ea40008001115 */
[----:B--2---:R-:W-:Y:S05]  /*5780*/  @!P0 BRA `(.L_x_51) ;  /* 0x0000005800ec8947 */ /* 0x004fea0003800000 */
.L_x_50:
[----:B------:R-:W-:Y:S01]  /*5790*/  UISETP.NE.AND UP0, UPT, UR20, URZ, UPT ;  /* 0x000000ff1400728c */ /* 0x000fe2000bf05270 */
[----:B------:R-:W-:Y:S01]  /*57a0*/  PLOP3.LUT P2, PT, PT, PT, PT, 0x80, 0x8 ;  /* 0x000000000008781c */ /* 0x000fe20003f4f070 */
[----:B------:R-:W-:Y:S01]  /*57b0*/  UIADD3 UR5, UPT, UPT, UR4, 0x1, URZ ;  /* 0x0000000104057890 */ /* 0x000fe2000fffe0ff */
[----:B------:R-:W-:Y:S03]  /*57c0*/  ELECT P1, URZ, PT ;  /* 0x0000000000ff782f */ /* 0x000fe60003820000 */
[----:B------:R-:W-:Y:S01]  /*57d0*/  UISETP.NE.AND UP1, UPT, UR5, 0x4, UPT ;  /* 0x000000040500788c */ /* 0x000fe2000bf25270 */
[----:B------:R-:W-:Y:S01]  /*57e0*/  PLOP3.LUT P0, PT, PT, PT, UP0, 0x80, 0x8 ;  /* 0x000000000008781c */ /* 0x000fe20003f0f008 */
[----:B------:R-:W-:Y:S02]  /*57f0*/  ULEA UR18, UR4, UR25, 0xb ;  /* 0x0000001904127291 */ /* 0x000fe4000f8e58ff */
[----:B------:R-:W-:Y:S02]  /*5800*/  USEL UR6, URZ, 0x1, UP1 ;  /* 0x00000001ff067887 */ /* 0x000fe40008800000 */
[----:B------:R-:W-:Y:S02]  /*5810*/  USEL UR22, UR5, URZ, UP1 ;  /* 0x000000ff05167287 */ /* 0x000fe40008800000 */
[----:B------:R-:W-:Y:S02]  /*5820*/  ULEA UR16, UR4, UR24, 0xa ;  /* 0x0000001804107291 */ /* 0x000fe4000f8e50ff */
[----:B------:R-:W-:Y:S01]  /*5830*/  @UP0 ULEA UR5, UR22, UR23, 0x3 ;  /* 0x0000001716050291 */ /* 0x000fe2000f8e18ff */
[----:B------:R-:W-:Y:S01]  /*5840*/  LOP3.LUT R2, R2, UR6, RZ, 0x3c, !PT ;  /* 0x0000000602027c12 */ /* 0x000fe2000f8e3cff */
[----:B------:R-:W-:Y:S01]  /*5850*/  UIADD3 UR8, UPT, UPT, UR18, 0x40, URZ ;  /* 0x0000004012087890 */ /* 0x000fe2000fffe0ff */
[----:B-----5:R-:W-:Y:S01]  /*5860*/  @P1 R2UR.BROADCAST UR6, R4 ;  /* 0x00000000040612ca */ /* 0x020fe200008e0000 */
[----:B------:R-:W-:Y:S01]  /*5870*/  UIADD3 UR4, UPT, UPT, UR16, 0x2, URZ ;  /* 0x0000000210047890 */ /* 0x000fe2000fffe0ff */
[----:B-1----:R-:W-:Y:S01]  /*5880*/  @P0 SHF.L.U32 R0, R2, 0x1f, RZ ;  /* 0x0000001f02000819 */ /* 0x002fe200000006ff */
[----:B------:R-:W-:Y:S02]  /*5890*/  UIADD3 UR12, UPT, UPT, UR18, 0x80, URZ ;  /* 0x00000080120c7890 */ /* 0x000fe4000fffe0ff */
[----:B------:R-:W-:Y:S01]  /*58a0*/  UIADD3 UR10, UPT, UPT, UR18, 0xc0, URZ ;  /* 0x000000c0120a7890 */ /* 0x000fe2000fffe0ff */
[----:B------:R3:W4:Y:S01]  /*58b0*/  @P0 SYNCS.PHASECHK.TRANS64.TRYWAIT P2, [UR5], R0 ;  /* 0x00000000ff0005a7 */ /* 0x0007220008041105 */
[----:B------:R-:W-:Y:S11]  /*58c0*/  ELECT P0, URZ, PT ;  /* 0x0000000000ff782f */ /* 0x000ff60003800000 */
[----:B------:R-:W-:Y:S02]  /*58d0*/  @!UPT UIADD3 URZ, UPT, UPT, URZ, URZ, URZ ;  /* 0x000000fffffff290 */ /* 0x000fe4000fffe0ff */
[C---:B------:R-:W-:Y:S02]  /*58e0*/  @P0 R2UR.BROADCAST UR15, R4.reuse ;  /* 0x00000000040f02ca */ /* 0x040fe400008e0000 */
[----:B------:R-:W-:Y:S11]  /*58f0*/  ELECT P0, URZ, PT ;  /* 0x0000000000ff782f */ /* 0x000ff60003800000 */
[----:B------:R-:W-:Y:S02]  /*5900*/  @!UPT UIADD3 URZ, UPT, UPT, URZ, URZ, URZ ;  /* 0x000000fffffff290 */ /* 0x000fe4000fffe0ff */
[C---:B------:R-:W-:Y:S02]  /*5910*/  @P0 R2UR.BROADCAST UR14, R4.reuse ;  /* 0x00000000040e02ca */ /* 0x040fe400008e0000 */
[----:B------:R-:W-:Y:S01]  /*5920*/  ELECT P0, URZ, PT ;  /* 0x0000000000ff782f */ /* 0x000fe20003800000 */
[----:B------:R-:W-:Y:S01]  /*5930*/  UMOV UR19, 0x20004020 ;  /* 0x2000402000137882 */ /* 0x000fe20000000000 */
[----:B------:R-:W-:Y:S01]  /*5940*/  UMOV UR17, 0x40004080 ;  /* 0x4000408000117882 */ /* 0x000fe20000000000 */
[----:B------:R-:W-:Y:S01]  /*5950*/  UMOV UR9, 0x20004020 ;  /* 0x2000402000097882 */ /* 0x000fe20000000000 */
[----:B------:R1:W-:Y:S01]  /*5960*/  UTCHMMA gdesc[UR16], gdesc[UR18], tmem[UR6], tmem[UR42], idesc[UR43], UP2 ;  /* 0x00ff2a12100075ea */ /* 0x0003e20009000006 */
[----:B------:R-:W-:Y:S01]  /*5970*/  UPLOP3.LUT UP2, UPT, UPT, UPT, UPT, 0x80, 0x8 ;  /* 0x000000000008789c */ /* 0x000fe20003f4f070 */
[----:B------:R-:W-:Y:S01]  /*5980*/  UMOV UR5, 0x40004080 ;  /* 0x4000408000057882 */ /* 0x000fe20000000000 */
[----:B------:R-:W-:Y:S01]  /*5990*/  UMOV UR13, 0x20004020 ;  /* 0x20004020000d7882 */ /* 0x000fe20000000000 */
[----:B------:R2:W-:Y:S01]  /*59a0*/  UTCHMMA gdesc[UR4], gdesc[UR8], tmem[UR15], tmem[UR40], idesc[UR41], UPT ;  /* 0x00ff2808040075ea */ /* 0x0005e2000b80000f */
[----:B------:R-:W-:Y:S01]  /*59b0*/  UMOV UR7, 0x40004080 ;  /* 0x4000408000077882 */ /* 0x000fe20000000000 */
[----:B------:R-:W-:Y:S01]  /*59c0*/  UMOV UR11, 0x20004020 ;  /* 0x20004020000b7882 */ /* 0x000fe20000000000 */
[----:B-1----:R-:W-:Y:S02]  /*59d0*/  UIADD3 UR6, UPT, UPT, UR16, 0x4, URZ ;  /* 0x0000000410067890 */ /* 0x002fe4000fffe0ff */
[C---:B------:R-:W-:Y:S02]  /*59e0*/  @P0 R2UR.BROADCAST UR19, R4.reuse ;  /* 0x00000000041302ca */ /* 0x040fe400008e0000 */
[----:B------:R-:W-:Y:S11]  /*59f0*/  ELECT P0, URZ, PT ;  /* 0x0000000000ff782f */ /* 0x000ff60003800000 */
[----:B------:R-:W-:Y:S02]  /*5a00*/  @!UPT UIADD3 URZ, UPT, UPT, URZ, URZ, URZ ;  /* 0x000000fffffff290 */ /* 0x000fe4000fffe0ff */
[C---:B------:R-:W-:Y:S02]  /*5a10*/  @P0 R2UR.BROADCAST UR17, R4.reuse ;  /* 0x00000000041102ca */ /* 0x040fe400008e0000 */
[----:B------:R-:W-:Y:S01]  /*5a20*/  ELECT P0, URZ, PT ;  /* 0x0000000000ff782f */ /* 0x000fe20003800000 */
[----:B--2---:R-:W-:Y:S02]  /*5a30*/  UIADD3 UR4, UPT, UPT, UR16, 0x6, URZ ;  /* 0x0000000610047890 */ /* 0x004fe4000fffe0ff */
[----:B------:R-:W-:Y:S01]  /*5a40*/  UIADD3 UR8, UPT, UPT, UR18, 0x100, URZ ;  /* 0x0000010012087890 */ /* 0x000fe2000fffe0ff */
[----:B------:R1:W-:Y:S01]  /*5a50*/  UTCHMMA gdesc[UR6], gdesc[UR12], tmem[UR14], tmem[UR38], idesc[UR39], UPT ;  /* 0x00ff260c060075ea */ /* 0x0003e2000b80000e */
[----:B------:R-:W-:Y:S05]  /*5a60*/  UMOV UR15, 0x20004020 ;  /* 0x20004020000f7882 */ /* 0x000fea0000000000 */
[----:B------:R2:W-:Y:S01]  /*5a70*/  UTCHMMA gdesc[UR4], gdesc[UR10], tmem[UR19], tmem[UR36], idesc[UR37], UPT ;  /* 0x00ff240a040075ea */ /* 0x0005e2000b800013 */
[----:B-1----:R-:W-:Y:S02]  /*5a80*/  UIADD3 UR6, UPT, UPT, UR16, 0x40, URZ ;  /* 0x0000004010067890 */ /* 0x002fe4000fffe0ff */
[----:B------:R-:W-:Y:S02]  /*5a90*/  UIADD3 UR14, UPT, UPT, UR18, 0x140, URZ ;  /* 0x00000140120e7890 */ /* 0x000fe4000fffe0ff */
[----:B------:R-:W-:Y:S02]  /*5aa0*/  UIADD3 UR12, UPT, UPT, UR18, 0x180, URZ ;  /* 0x00000180120c7890 */ /* 0x000fe4000fffe0ff */
[----:B--2---:R-:W-:Y:S01]  /*5ab0*/  UIADD3 UR4, UPT, UPT, UR16, 0x42, URZ ;  /* 0x0000004210047890 */ /* 0x004fe2000fffe0ff */
[C---:B------:R-:W-:Y:S02]  /*5ac0*/  @P0 R2UR.BROADCAST UR19, R4.reuse ;  /* 0x00000000041302ca */ /* 0x040fe400008e0000 */
[----:B------:R-:W-:Y:S01]  /*5ad0*/  ELECT P0, URZ, PT ;  /* 0x0000000000ff782f */ /* 0x000fe20003800000 */
[----:B------:R1:W-:Y:S01]  /*5ae0*/  UTCHMMA gdesc[UR6], gdesc[UR8], tmem[UR17], tmem[UR34], idesc[UR35], UPT ;  /* 0x00ff2208060075ea */ /* 0x0003e2000b800011 */
[----:B------:R-:W-:Y:S09]  /*5af0*/  UIADD3 UR10, UPT, UPT, UR18, 0x1c0, URZ ;  /* 0x000001c0120a7890 */ /* 0x000ff2000fffe0ff */
[----:B------:R2:W-:Y:S01]  /*5b00*/  UTCHMMA gdesc[UR4], gdesc[UR14], tmem[UR19], tmem[UR32], idesc[UR33], UPT ;  /* 0x00ff200e040075ea */ /* 0x0005e2000b800013 */
[----:B-1----:R-:W-:Y:S01]  /*5b10*/  UIADD3 UR8, UPT, UPT, UR16, 0x44, URZ ;  /* 0x0000004410087890 */ /* 0x002fe2000fffe0ff */
[C---:B------:R-:W-:Y:S02]  /*5b20*/  @P0 R2UR.BROADCAST UR17, R4.reuse ;  /* 0x00000000041102ca */ /* 0x040fe400008e0000 */
[----:B------:R-:W-:Y:S01]  /*5b30*/  ELECT P0, URZ, PT ;  /* 0x0000000000ff782f */ /* 0x000fe20003800000 */
[----:B------:R-:W-:Y:S01]  /*5b40*/  UIADD3 UR6, UPT, UPT, UR16, 0x46, URZ ;  /* 0x0000004610067890 */ /* 0x000fe2000fffe0ff */
[----:B------:R-:W-:Y:S01]  /*5b50*/  UMOV UR9, 0x40004080 ;  /* 0x4000408000097882 */ /* 0x000fe20000000000 */
[----:B--2---:R-:W-:Y:S10]  /*5b60*/  UIADD3 UR5, UPT, UPT, UR21, 0x20, URZ ;  /* 0x0000002015057890 */ /* 0x004ff4000fffe0ff */
[----:B------:R-:W-:Y:S01]  /*5b70*/  @P0 R2UR.BROADCAST UR14, R4 ;  /* 0x00000000040e02ca */ /* 0x000fe200008e0000 */
[----:B------:R-:W-:Y:S01]  /*5b80*/  UIADD3 UR4, UPT, UPT, UR20, 0x1, URZ ;  /* 0x0000000114047890 */ /* 0x000fe2000fffe0ff */
[----:B------:R1:W-:Y:S03]  /*5b90*/  UTCHMMA gdesc[UR8], gdesc[UR12], tmem[UR17], tmem[UR30], idesc[UR31], UPT ;  /* 0x00ff1e0c080075ea */ /* 0x0003e6000b800011 */
[----:B------:R-:W-:Y:S03]  /*5ba0*/  UISETP.GT.U32.AND UP0, UPT, UR4, 0x1, UPT ;  /* 0x000000010400788c */ /* 0x000fe6000bf04070 */
[----:B------:R-:W-:Y:S05]  /*5bb0*/  UMOV UR4, UR22 ;  /* 0x0000001600047c82 */ /* 0x000fea0008000000 */
[----:B------:R3:W-:Y:S01]  /*5bc0*/  UTCHMMA gdesc[UR6], gdesc[UR10], tmem[UR14], tmem[UR28], idesc[UR29], UPT ;  /* 0x00ff1c0a060075ea */ /* 0x0007e2000b80000e */
[----:B------:R3:W-:Y:S01]  /*5bd0*/  UTCBAR [UR5], URZ ;  /* 0x000000ff050073e9 */ /* 0x0007e200080000ff */
[----:B-1----:R-:W-:Y:S07]  /*5be0*/  UIADD3 UR8, UPT, UPT, UR20, -0x1, URZ ;  /* 0xffffffff14087890 */ /* 0x002fee000fffe0ff */
[----:B------:R-:W-:Y:S01]  /*5bf0*/  UMOV UR20, UR8 ;  /* 0x0000000800147c82 */ /* 0x000fe20008000000 */
[----:B----4-:R-:W-:Y:S05]  /*5c00*/  BRA.U UP0, `(.L_x_52) ;  /* 0xfffffff900cc7547 */ /* 0x010fea000b83ffff */
.L_x_49:
[----:B------:R-:W-:Y:S01]  /*5c10*/  UIADD3 UR4, UPT, UPT, UR26, 0x1, URZ ;  /* 0x000000011a047890 */ /* 0x000fe2000fffe0ff */
[----:B------:R-:W-:Y:S01]  /*5c20*/  LOP3.LUT R3, R3, 0x1, RZ, 0x3c, !PT ;  /* 0x0000000103037812 */ /* 0x000fe200078e3cff */
[----:B---3--:R-:W-:Y:S02]  /*5c30*/  UIADD3 UR5, UPT, UPT, UR27, 0xa0, URZ ;  /* 0x000000a01b057890 */ /* 0x008fe4000fffe0ff */
[----:B------:R-:W-:-:S04]  /*5c40*/  UISETP.NE.AND UP0, UPT, UR4, 0x2, UPT ;  /* 0x000000020400788c */ /* 0x000fc8000bf05270 */
[----:B------:R-:W-:Y:S02]  /*5c50*/  USEL UR6, URZ, 0x1, UP0 ;  /* 0x00000001ff067887 */ /* 0x000fe40008000000 */
[----:B------:R-:W-:Y:S01]  /*5c60*/  USEL UR26, UR4, URZ, UP0 ;  /* 0x000000ff041a7287 */ /* 0x000fe20008000000 */
[----:B------:R2:W-:Y:S03]  /*5c70*/  UTCBAR [UR5], URZ ;  /* 0x000000ff050073e9 */ /* 0x0005e600080000ff */
[----:B------:R-:W-:Y:S01]  /*5c80*/  LOP3.LUT R8, R8, UR6, RZ, 0x3c, !PT ;  /* 0x0000000608087c12 */ /* 0x000fe2000f8e3cff */
[----:B------:R-:W-:Y:S07]  /*5c90*/  @P3 BRA `(.L_x_53) ;  /* 0xfffffff800403947 */ /* 0x000fee000383ffff */
[----:B------:R-:W3:Y:S01]  /*5ca0*/  S2UR UR6, SR_CgaCtaId ;  /* 0x00000000000679c3 */ /* 0x000ee20000008800 */
[----:B------:R-:W-:Y:S01]  /*5cb0*/  ELECT P0, URZ, PT ;  /* 0x0000000000ff782f */ /* 0x000fe20003800000 */
[----:B-1----:R-:W-:Y:S01]  /*5cc0*/  IMAD.MOV.U32 R0, RZ, RZ, 0x1 ;  /* 0x00000001ff007424 */ /* 0x002fe200078e00ff */
[----:B------:R-:W-:Y:S01]  /*5cd0*/  UIADD3 UR23, UPT, UPT, UR23, 0xb0, URZ ;  /* 0x000000b017177890 */ /* 0x000fe2000fffe0ff */
[----:B------:R-:W-:Y:S01]  /*5ce0*/  SHF.L.U32 R2, R8, 0x1f, RZ ;  /* 0x0000001f08027819 */ /* 0x000fe200000006ff */
[----:B------:R-:W-:-:S03]  /*5cf0*/  UMOV UR4, 0x40 ;  /* 0x0000004000047882 */ /* 0x000fc60000000000 */
[----:B------:R-:W-:Y:S01]  /*5d00*/  UVIRTCOUNT.DEALLOC.SMPOOL 0x80 ;  /* 0x000000800000784c */ /* 0x000fe20000000000 */
[----:B---3--:R-:W-:Y:S02]  /*5d10*/  ULEA UR6, UR6, UR4, 0x18 ;  /* 0x0000000406067291 */ /* 0x008fe4000f8ec0ff */
[----:B------:R-:W-:-:S07]  /*5d20*/  ULEA UR4, UR26, UR23, 0x3 ;  /* 0x000000171a047291 */ /* 0x000fce000f8e18ff */
[----:B------:R1:W-:Y:S02]  /*5d30*/  @P0 STS.U8 [UR6+0x1c], R0 ;  /* 0x00001c00ff000988 */ /* 0x0003e40008000006 */
[----:B------:R-:W3:Y:S02]  /*5d40*/  SYNCS.PHASECHK.TRANS64.TRYWAIT P0, [UR4], R2 ;  /* 0x00000002ff0075a7 */ /* 0x000ee40008001104 */
[----:B-1-3--:R-:W-:Y:S05]  /*5d50*/  @!P0 BRA `(.L_x_54) ;  /* 0x0000005400908947 */ /* 0x00afea0003800000 */
.L_x_143:
[----:B------:R-:W-:-:S04]  /*5d60*/  UIADD3 UR4, UPT, UPT, UR26, 0x1, URZ ;  /* 0x000000011a047890 */ /* 0x000fc8000fffe0ff */
[----:B------:R-:W-:-:S04]  /*5d70*/  UISETP.NE.AND UP0, UPT, UR4, 0x2, UPT ;  /* 0x000000020400788c */ /* 0x000fc8000bf05270 */
[----:B--2---:R-:W-:Y:S02]  /*5d80*/  USEL UR5, URZ, 0x1, UP0 ;  /* 0x00000001ff057887 */ /* 0x004fe40008000000 */
[----:B------:R-:W-:-:S04]  /*5d90*/  USEL UR4, UR4, URZ, UP0 ;  /* 0x000000ff04047287 */ /* 0x000fc80008000000 */
[----:B------:R-:W-:Y:S01]  /*5da0*/  ULEA UR4, UR4, UR23, 0x3 ;  /* 0x0000001704047291 */ /* 0x000fe2000f8e18ff */
[----:B-1----:R-:W-:-:S04]  /*5db0*/  LOP3.LUT R2, R8, UR5, RZ, 0x3c, !PT ;  /* 0x0000000508027c12 */ /* 0x002fc8000f8e3cff */
[----:B------:R-:W-:-:S04]  /*5dc0*/  SHF.L.U32 R2, R2, 0x1f, RZ ;  /* 0x0000001f02027819 */ /* 0x000fc800000006ff */
[----:B------:R-:W1:Y:S02]  /*5dd0*/  SYNCS.PHASECHK.TRANS64.TRYWAIT P0, [UR4], R2 ;  /* 0x00000002ff0075a7 */ /* 0x000e640008001104 */
[----:B-1----:R-:W-:Y:S05]  /*5de0*/  @!P0 BRA `(.L_x_55) ;  /* 0x0000005400848947 */ /* 0x002fea0003800000 */
.L_x_145:
[----:B------:R-:W-:Y:S01]  /*5df0*/  NOP ;  /* 0x0000000000007918 */ /* 0x000fe20000000000 */
[----:B-1----:R-:W1:Y:S01]  /*5e00*/  LDS R0, [UR6+0x14] ;  /* 0x00001406ff007984 */ /* 0x002e620008000800 */
[----:B------:R-:W-:Y:S01]  /*5e10*/  LOP3.LUT R3, R9, 0xffff, RZ, 0xc0, !PT ;  /* 0x0000ffff09037812 */ /* 0x000fe200078ec0ff */
[----:B------:R-:W-:-:S03]  /*5e20*/  IMAD.MOV.U32 R2, RZ, RZ, 0xffff ;  /* 0x0000ffffff027424 */ /* 0x000fc600078e00ff */
[----:B------:R-:W-:-:S04]  /*5e30*/  SHF.R.U32.HI R3, RZ, 0x5, R3 ;  /* 0x00000005ff037819 */ /* 0x000fc80000011603 */
[----:B------:R-:W-:-:S04]  /*5e40*/  SHF.L.U32 R2, R2, R3, RZ ;  /* 0x0000000302027219 */ /* 0x000fc800000006ff */
[----:B-1----:R-:W-:-:S04]  /*5e50*/  LOP3.LUT R0, R0, R2, RZ, 0xc0, !PT ;  /* 0x0000000200007212 */ /* 0x002fc800078ec0ff */
[----:B------:R-:W-:Y:S01]  /*5e60*/  ISETP.NE.AND P0, PT, R0, R2, PT ;  /* 0x000000020000720c */ /* 0x000fe20003f05270 */
[----:B------:R-:W-:-:S05]  /*5e70*/  IMAD.MOV.U32 R0, RZ, RZ, 0x1 ;  /* 0x00000001ff007424 */ /* 0x000fca00078e00ff */
[----:B------:R-:W-:-:S07]  /*5e80*/  SHF.L.U32 R0, R0, R3, RZ ;  /* 0x0000000300007219 */ /* 0x000fce00000006ff */
[----:B------:R-:W-:Y:S05]  /*5e90*/  @P0 BRA `(.L_x_56) ;  /* 0x00000000005c0947 */ /* 0x000fea0003800000 */
[----:B------:R-:W1:Y:S02]  /*5ea0*/  LDS R3, [UR6+0x18] ;  /* 0x00001806ff037984 */ /* 0x000e640008000800 */
[----:B-1----:R-:W-:-:S04]  /*5eb0*/  LOP3.LUT R3, R3, R0, RZ, 0xc0, !PT ;  /* 0x0000000003037212 */ /* 0x002fc800078ec0ff */
[----:B------:R-:W-:-:S13]  /*5ec0*/  ISETP.NE.AND P0, PT, R3, R0, PT ;  /* 0x000000000300720c */ /* 0x000fda0003f05270 */
[----:B------:R-:W-:Y:S05]  /*5ed0*/  @P0 BRA `(.L_x_57) ;  /* 0x0000000000400947 */ /* 0x000fea0003800000 */
[----:B------:R-:W-:Y:S01]  /*5ee0*/  R2UR UR4, R2 ;  /* 0x00000000020472ca */ /* 0x000fe200000e0000 */
[----:B------:R-:W1:Y:S01]  /*5ef0*/  S2R R3, SR_LANEID ;  /* 0x0000000000037919 */ /* 0x000e620000000000 */
[----:B------:R-:W-:-:S04]  /*5f00*/  LOP3.LUT R0, RZ, R0, RZ, 0x33, !PT ;  /* 0x00000000ff007212 */ /* 0x000fc800078e33ff */
[----:B------:R-:W2:Y:S07]  /*5f10*/  REDUX UR7, R0 ;  /* 0x00000000000773c4 */ /* 0x000eae0000000000 */
[----:B------:R-:W-:-:S03]  /*5f20*/  ULOP3.LUT UR5, URZ, UR4, URZ, 0x33, !UPT ;  /* 0x00000004ff057292 */ /* 0x000fc6000f8e33ff */
[----:B------:R-:W-:Y:S02]  /*5f30*/  VOTEU.ANY UR4, UPT, PT ;  /* 0x0000000000047886 */ /* 0x000fe400038e0100 */
[----:B------:R-:W-:Y:S01]  /*5f40*/  UFLO.U32 UR4, UR4 ;  /* 0x00000004000472bd */ /* 0x000fe200080e0000 */
[----:B------:R-:W-:-:S04]  /*5f50*/  IMAD.U32 R2, RZ, RZ, UR5 ;  /* 0x00000005ff027e24 */ /* 0x000fc8000f8e00ff */
[----:B------:R-:W3:Y:S02]  /*5f60*/  REDUX UR8, R2 ;  /* 0x00000000020873c4 */ /* 0x000ee40000000000 */
[----:B------:R4:W-:Y:S01]  /*5f70*/  UTCATOMSWS.AND URZ, UR5 ;  /* 0x0000000500ff79e3 */ /* 0x0009e20008000000 */
[----:B--2---:R-:W-:Y:S01]  /*5f80*/  IMAD.U32 R0, RZ, RZ, UR7 ;  /* 0x00000007ff007e24 */ /* 0x004fe2000f8e00ff */
[----:B-1----:R-:W-:Y:S01]  /*5f90*/  ISETP.EQ.U32.AND P0, PT, R3, UR4, PT ;  /* 0x0000000403007c0c */ /* 0x002fe2000bf02070 */
[----:B---3--:R-:W-:-:S12]  /*5fa0*/  IMAD.U32 R2, RZ, RZ, UR8 ;  /* 0x00000008ff027e24 */ /* 0x008fd8000f8e00ff */
[----:B------:R4:W-:Y:S04]  /*5fb0*/  @P0 ATOMS.AND RZ, [UR6+0x14], R2 ;  /* 0x00001402ffff098c */ /* 0x0009e8000a800006 */
[----:B------:R4:W-:Y:S01]  /*5fc0*/  @P0 ATOMS.AND RZ, [UR6+0x18], R0 ;  /* 0x00001800ffff098c */ /* 0x0009e2000a800006 */
[----:B------:R-:W-:Y:S05]  /*5fd0*/  BRA `(.L_x_58) ;  /* 0x0000000000147947 */ /* 0x000fea0003800000 */
.L_x_57:
[----:B------:R-:W-:Y:S02]  /*5fe0*/  MOV R2, 0x6000 ;  /* 0x0000600000027802 */ /* 0x000fe40000000f00 */
[----:B-----5:R-:W-:Y:S05]  /*5ff0*/  CALL.REL.NOINC `($__internal_0_$__cuda_sm10x_tcgen05_guardrail_trap_col_being_dealloced_not_returned_by_alloc) ;  /* 0x0000005800707944 */ /* 0x020fea0003c00000 */
[----:B------:R-:W-:Y:S05]  /*6000*/  BRA `(.L_x_58) ;  /* 0x0000000000087947 */ /* 0x000fea0003800000 */
.L_x_56:
[----:B------:R-:W-:Y:S02]  /*6010*/  MOV R2, 0x6030 ;  /* 0x0000603000027802 */ /* 0x000fe40000000f00 */
[----:B-----5:R-:W-:Y:S05]  /*6020*/  CALL.REL.NOINC `($__internal_2_$__cuda_sm10x_tcgen05_guardrail_trap_unallocated_columns_being_dealloced) ;  /* 0x00000058007c7944 */ /* 0x020fea0003c00000 */
.L_x_58:
[----:B------:R-:W-:Y:S01]  /*6030*/  NOP ;  /* 0x0000000000007918 */ /* 0x000fe20000000000 */
[----:B----4-:R-:W-:Y:S05]  /*6040*/  EXIT ;  /* 0x000000000000794d */ /* 0x010fea0003800000 */
.L_x_42:
[----:B------:R-:W-:-:S09]  /*6050*/  UISETP.NE.OR UP0, UPT, UR18, 0x3, !UP3 ;  /* 0x000000031200788c */ /* 0x000fd2000df05670 */
[----:B------:R-:W-:Y:S05]  /*6060*/  BRA.U UP0, `(.L_x_59) ;  /* 0x0000001100b07547 */ /* 0x000fea000b800000 */
[----:B------:R-:W2:Y:S01]  /*6070*/  LDCU.64 UR4, c[0x0][0x888] ;  /* 0x00011100ff0477ac */ /* 0x000ea20008000a00 */
[----:B------:R-:W3:Y:S01]  /*6080*/  S2UR UR10, SR_CgaCtaId ;  /* 0x00000000000a79c3 */ /* 0x000ee20000008800 */
[----:B------:R-:W-:Y:S01]  /*6090*/  R2UR UR56, R52 ;  /* 0x00000000343872ca */ /* 0x000fe200000e0000 */
[----:B------:R-:W-:Y:S01]  /*60a0*/  HFMA2 R9, -RZ, RZ, 0, 0 ;  /* 0x00000000ff097431 */ /* 0x000fe200000001ff */
[----:B------:R-:W4:Y:S01]  /*60b0*/  LDCU UR48, c[0x0][0x370] ;  /* 0x00006e00ff3077ac */ /* 0x000f220008000800 */
[----:B------:R-:W-:Y:S01]  /*60c0*/  R2UR UR49, R53 ;  /* 0x00000000353172ca */ /* 0x000fe200000e0000 */
[----:B------:R-:W-:Y:S01]  /*60d0*/  IMAD.MOV.U32 R10, RZ, RZ, 0x1 ;  /* 0x00000001ff0a7424 */ /* 0x000fe200078e00ff */
[----:B------:R-:W4:Y:S02]  /*60e0*/  LDCU.128 UR44, c[0x0][0xb10] ;  /* 0x00016200ff2c77ac */ /* 0x000f240008000c00 */
[----:B------:R-:W1:Y:S01]  /*60f0*/  LDC.64 R12, c[0x0][0x348] ;  /* 0x0000d200ff0c7b82 */ /* 0x000e620000000a00 */
[----:B------:R-:W-:Y:S01]  /*6100*/  IMAD.MOV.U32 R0, RZ, RZ, 0x2000 ;  /* 0x00002000ff007424 */ /* 0x000fe200078e00ff */
[----:B------:R-:W3:Y:S01]  /*6110*/  LDCU UR38, c[0x0][0x374] ;  /* 0x00006e80ff2677ac */ /* 0x000ee20008000800 */
[----:B------:R-:W3:Y:S01]  /*6120*/  LDCU.64 UR40, c[0x0][0x890] ;  /* 0x00011200ff2877ac */ /* 0x000ee20008000a00 */
[----:B------:R-:W1:Y:S01]  /*6130*/  LDCU UR30, c[0x0][0xb0c] ;  /* 0x00016180ff1e77ac */ /* 0x000e620008000800 */
[----:B--2---:R-:W-:Y:S01]  /*6140*/  UISETP.NE.U32.AND UP0, UPT, UR4, URZ, UPT ;  /* 0x000000ff0400728c */ /* 0x004fe2000bf05070 */
[----:B------:R-:W2:Y:S01]  /*6150*/  LDCU UR65, c[0x0][0xb20] ;  /* 0x00016400ff4177ac */ /* 0x000ea20008000800 */
[----:B------:R-:W2:Y:S01]  /*6160*/  LDCU UR4, c[0x0][0xb30] ;  /* 0x00016600ff0477ac */ /* 0x000ea20008000800 */
[----:B------:R-:W2:Y:S01]  /*6170*/  LDCU.128 UR52, c[0x0][0x980] ;  /* 0x00013000ff3477ac */ /* 0x000ea20008000c00 */
[----:B------:R-:W-:Y:S01]  /*6180*/  UMOV UR31, 0x400 ;  /* 0x00000400001f7882 */ /* 0x000fe20000000000 */
[----:B----4-:R-:W-:-:S02]  /*6190*/  UIMAD.WIDE.U32 UR6, UR48, UR44, URZ ;  /* 0x0000002c300672a5 */ /* 0x010fc4000f8e00ff */
[----:B---3--:R-:W-:Y:S02]  /*61a0*/  UIMAD.WIDE.U32 UR8, UR38, UR47, URZ ;  /* 0x0000002f260872a5 */ /* 0x008fe4000f8e00ff */
[----:B------:R-:W-:Y:S02]  /*61b0*/  ULEA UR31, UR10, UR31, 0x18 ;  /* 0x0000001f0a1f7291 */ /* 0x000fe4000f8ec0ff */
[----:B------:R-:W-:Y:S02]  /*61c0*/  UISETP.NE.AND.EX UP5, UPT, UR5, URZ, UPT, UP0 ;  /* 0x000000ff0500728c */ /* 0x000fe4000bfa5300 */
[----:B------:R-:W-:Y:S02]  /*61d0*/  UISETP.NE.U32.AND UP6, UPT, UR40, URZ, UPT ;  /* 0x000000ff2800728c */ /* 0x000fe4000bfc5070 */
[----:B------:R-:W-:Y:S02]  /*61e0*/  UIADD3 UR58, UPT, UPT, UR31, 0x58, URZ ;  /* 0x000000581f3a7890 */ /* 0x000fe4000fffe0ff */
[----:B------:R-:W-:-:S02]  /*61f0*/  UIADD3 UR57, UPT, UPT, UR31, 0x98, URZ ;  /* 0x000000981f397890 */ /* 0x000fc4000fffe0ff */
[----:B------:R-:W-:Y:S02]  /*6200*/  UIADD3 UR33, UPT, UPT, UR31, 0x40, URZ ;  /* 0x000000401f217890 */ /* 0x000fe4000fffe0ff */
[----:B------:R-:W-:Y:S02]  /*6210*/  UIADD3 UR25, UPT, UPT, UR31, 0x48, URZ ;  /* 0x000000481f197890 */ /* 0x000fe4000fffe0ff */
[----:B------:R-:W-:Y:S02]  /*6220*/  UIADD3 UR17, UPT, UPT, UR31, 0x50, URZ ;  /* 0x000000501f117890 */ /* 0x000fe4000fffe0ff */
[----:B-1----:R-:W-:Y:S02]  /*6230*/  UISETP.NE.AND UP0, UPT, UR39, 0x1, UPT ;  /* 0x000000012700788c */ /* 0x002fe4000bf05270 */
[----:B------:R-:W-:Y:S01]  /*6240*/  UISETP.NE.AND UP0, UPT, UR30, 0x1, UPT ;  /* 0x000000011e00788c */ /* 0x000fe2000bf05270 */
[----:B------:R-:W-:Y:S01]  /*6250*/  UMOV UR63, UR7 ;  /* 0x00000007003f7c82 */ /* 0x000fe20008000000 */
[----:B------:R-:W-:Y:S01]  /*6260*/  UMOV UR62, UR9 ;  /* 0x00000009003e7c82 */ /* 0x000fe20008000000 */
[----:B------:R-:W-:-:S02]  /*6270*/  UISETP.GE.AND UP2, UPT, UR39, 0x1, UPT ;  /* 0x000000012700788c */ /* 0x000fc4000bf46270 */
[----:B------:R-:W-:Y:S02]  /*6280*/  UISETP.NE.AND UP0, UPT, UR46, 0x1, UPT ;  /* 0x000000012e00788c */ /* 0x000fe4000bf05270 */
[----:B------:R-:W-:Y:S01]  /*6290*/  UPLOP3.LUT UP4, UPT, UPT, UPT, UPT, 0x40, 0x4 ;  /* 0x000000000004789c */ /* 0x000fe20003f8e870 */
[----:B------:R-:W1:Y:S01]  /*62a0*/  LDCU.64 UR22, c[0x0][0xb28] ;  /* 0x00016500ff1677ac */ /* 0x000e620008000a00 */
[----:B------:R-:W3:Y:S01]  /*62b0*/  LDCU.64 UR42, c[0x0][0x990] ;  /* 0x00013200ff2a77ac */ /* 0x000ee20008000a00 */
[----:B------:R-:W-:Y:S02]  /*62c0*/  UISETP.NE.AND.EX UP6, UPT, UR41, URZ, UPT, UP6 ;  /* 0x000000ff2900728c */ /* 0x000fe4000bfc5360 */
[----:B------:R-:W-:Y:S02]  /*62d0*/  UPRMT UR58, UR10, 0x654, UR58 ;  /* 0x000006540a3a7896 */ /* 0x000fe4000800003a */
[----:B------:R-:W-:Y:S02]  /*62e0*/  UPRMT UR57, URZ, 0x654, UR57 ;  /* 0x00000654ff397896 */ /* 0x000fe40008000039 */
[----:B------:R-:W-:-:S02]  /*62f0*/  UPRMT UR61, UR10, 0x654, UR33 ;  /* 0x000006540a3d7896 */ /* 0x000fc40008000021 */
[----:B------:R-:W-:Y:S02]  /*6300*/  UPRMT UR60, UR10, 0x654, UR25 ;  /* 0x000006540a3c7896 */ /* 0x000fe40008000019 */
[----:B------:R-:W-:Y:S02]  /*6310*/  UPRMT UR59, UR10, 0x654, UR17 ;  /* 0x000006540a3b7896 */ /* 0x000fe40008000011 */
[----:B------:R-:W-:Y:S02]  /*6320*/  USHF.R.U32.HI UR63, URZ, UR45, UR63 ;  /* 0x0000002dff3f7299 */ /* 0x000fe4000801163f */
[----:B--2---:R-:W-:Y:S02]  /*6330*/  USHF.R.U32.HI UR62, URZ, UR65, UR62 ;  /* 0x00000041ff3e7299 */ /* 0x004fe4000801163e */
[----:B------:R-:W-:Y:S02]  /*6340*/  UISETP.NE.AND UP3, UPT, UR4, 0x1, UPT ;  /* 0x000000010400788c */ /* 0x000fe4000bf65270 */
[----:B------:R-:W-:-:S02]  /*6350*/  UISETP.NE.AND UP2, UPT, UR52, 0x1, UPT ;  /* 0x000000013400788c */ /* 0x000fc4000bf45270 */
[----:B-1-3--:R-:W-:-:S11]  /*6360*/  UISETP.NE.AND UP0, UPT, UR55, 0x1, UPT ;  /* 0x000000013700788c */ /* 0x00afd6000bf05270 */
.L_x_70:
[----:B------:R-:W-:Y:S04]  /*6370*/  SHF.L.U32 R3, R9, 0x1f, RZ ;  /* 0x0000001f09037819 */ /* 0x000fe800000006ff */
[----:B-1----:R-:W1:Y:S02]  /*6380*/  SYNCS.PHASECHK.TRANS64.TRYWAIT P0, [UR31+0x90], R3 ;  /* 0x00009003ff0075a7 */ /* 0x002e64000800111f */
[----:B-1----:R-:W-:Y:S05]  /*6390*/  @!P0 BRA `(.L_x_60) ;  /* 0x0000005000308947 */ /* 0x002fea0003800000 */
.L_x_147:
[----:B------:R-:W2:Y:S01]  /*63a0*/  LDS.128 R4, [UR31+0xd0] ;  /* 0x0000d01fff047984 */ /* 0x000ea20008000c00 */
[----:B------:R-:W-:Y:S01]  /*63b0*/  UISETP.GE.AND UP0, UPT, UR39, 0x1, UPT ;  /* 0x000000012700788c */ /* 0x000fe2000bf06270 */
[----:B------:R-:W-:Y:S01]  /*63c0*/  @!PT LDS RZ, [RZ] ;  /* 0x00000000fffff984 */ /* 0x000fe20000000800 */
[----:B------:R-:W-:Y:S01]  /*63d0*/  @!PT LDS RZ, [RZ] ;  /* 0x00000000fffff984 */ /* 0x000fe20000000800 */
[----:B------:R-:W-:Y:S01]  /*63e0*/  @!PT LDS RZ, [RZ] ;  /* 0x00000000fffff984 */ /* 0x000fe20000000800 */
[----:B------:R-:W-:Y:S01]  /*63f0*/  @!PT LDS RZ, [RZ] ;  /* 0x00000000fffff984 */ /* 0x000fe20000000800 */
[----:B------:R3:W-:Y:S06]  /*6400*/  MEMBAR.ALL.CTA ;  /* 0x0000000000007992 */ /* 0x0007ec0000008000 */
[----:B---3--:R-:W3:Y:S02]  /*6410*/  FENCE.VIEW.ASYNC.S ;  /* 0x00000000000073c6 */ /* 0x008ee40000000000 */
[----:B---3--:R-:W-:Y:S01]  /*6420*/  SYNCS.ARRIVE.TRANS64.RED.A1T0 RZ, [UR57], RZ ;  /* 0x000000ffffff79a7 */ /* 0x008fe20008100439 */
[----:B--2---:R-:W-:Y:S11]  /*6430*/  LOP3.LUT P0, RZ, R6, 0x1, RZ, 0xc0, !PT ;  /* 0x0000000106ff7812 */ /* 0x004ff6000780c0ff */
[----:B------:R-:W-:Y:S02]  /*6440*/  @!UPT UIADD3 URZ, UPT, UPT, URZ, URZ, URZ ;  /* 0x000000fffffff290 */ /* 0x000fe4000fffe0ff */
[----:B------:R-:W-:Y:S01]  /*6450*/  VOTEU.ANY UP2, P0 ;  /* 0x0000000000ff7886 */ /* 0x000fe20000040100 */
[----:B------:R-:W-:Y:S11]  /*6460*/  PLOP3.LUT P0, PT, PT, PT, UP2, 0x80, 0x8 ;  /* 0x000000000008781c */ /* 0x000ff60003f0f028 */
[----:B------:R-:W-:Y:S02]  /*6470*/  @!UPT UIADD3 URZ, UPT, UPT, URZ, URZ, URZ ;  /* 0x000000fffffff290 */ /* 0x000fe4000fffe0ff */
[----:B-1----:R-:W-:Y:S02]  /*6480*/  @P0 MOV R3, R4 ;  /* 0x0000000400030202 */ /* 0x002fe40000000f00 */
[----:B------:R-:W-:Y:S02]  /*6490*/  @P0 LOP3.LUT R2, R5, 0xffff, RZ, 0xc0, !PT ;  /* 0x0000ffff05020812 */ /* 0x000fe400078ec0ff */
[----:B------:R-:W-:Y:S02]  /*64a0*/  @P0 R2UR UR5, R3 ;  /* 0x00000000030502ca */ /* 0x000fe400000e0000 */
[----:B------:R-:W-:Y:S11]  /*64b0*/  @P0 R2UR UR4, R2 ;  /* 0x00000000020402ca */ /* 0x000ff600000e0000 */
[----:B------:R-:W-:Y:S02]  /*64c0*/  @UP2 UMOV UR15, UR5 ;  /* 0x00000005000f2c82 */ /* 0x000fe40008000000 */
[----:B------:R-:W-:Y:S01]  /*64d0*/  @UP2 UMOV UR14, UR4 ;  /* 0x00000004000e2c82 */ /* 0x000fe20008000000 */
[----:B------:R-:W-:Y:S05]  /*64e0*/  BRA.U !UP0, `(.L_x_61) ;  /* 0x0000000108c07547 */ /* 0x000fea000b800000 */
[----:B------:R-:W-:Y:S02]  /*64f0*/  UIMAD.WIDE.U32 UR8, UR14, UR47, URZ ;  /* 0x0000002f0e0872a5 */ /* 0x000fe4000f8e00ff */
[----:B------:R-:W-:Y:S02]  /*6500*/  UP2UR UR16, UPR, URZ, 0x4 ;  /* 0x00000004ff107883 */ /* 0x000fe40008000000 */
[----:B------:R-:W-:Y:S02]  /*6510*/  UISETP.NE.AND UP2, UPT, UR46, 0x1, UPT ;  /* 0x000000012e00788c */ /* 0x000fe4000bf45270 */
[----:B------:R-:W-:Y:S02]  /*6520*/  UIMAD.WIDE.U32 UR10, UR15, UR44, URZ ;  /* 0x0000002c0f0a72a5 */ /* 0x000fe4000f8e00ff */
[----:B------:R-:W-:Y:S02]  /*6530*/  USEL UR4, UR38, UR62, !UP2 ;  /* 0x0000003e26047287 */ /* 0x000fe4000d000000 */
[----:B------:R-:W-:Y:S02]  /*6540*/  UISETP.NE.AND UP0, UPT, UR30, 0x1, UPT ;  /* 0x000000011e00788c */ /* 0x000fe4000bf05270 */
[----:B------:R-:W-:Y:S02]  /*6550*/  UP2UR UR20, UPR, URZ, 0x2 ;  /* 0x00000002ff147883 */ /* 0x000fe40008000000 */
[----:B------:R-:W-:Y:S02]  /*6560*/  UISETP.NE.AND UP1, UPT, UR39, 0x1, UPT ;  /* 0x000000012700788c */ /* 0x000fe4000bf25270 */
[----:B------:R-:W-:Y:S02]  /*6570*/  UIMAD.WIDE.U32 UR12, UR4, UR22, URZ ;  /* 0x00000016040c72a5 */ /* 0x000fe4000f8e00ff */
[----:B------:R-:W-:Y:S01]  /*6580*/  USEL UR7, UR48, UR63, !UP0 ;  /* 0x0000003f30077287 */ /* 0x000fe2000c000000 */
[----:B------:R-:W-:Y:S02]  /*6590*/  UMOV UR5, UR9 ;  /* 0x0000000900057c82 */ /* 0x000fe40008000000 */
[----:B------:R-:W-:Y:S02]  /*65a0*/  USHF.R.U32.HI UR6, URZ, UR65, UR5 ;  /* 0x00000041ff067299 */ /* 0x000fe40008011605 */
[----:B------:R-:W-:Y:S02]  /*65b0*/  UIMAD.WIDE.U32 UR18, UR7, UR22, URZ ;  /* 0x00000016071272a5 */ /* 0x000fe4000f8e00ff */
[----:B------:R-:W-:Y:S02]  /*65c0*/  USEL UR6, UR14, UR6, !UP2 ;  /* 0x000000060e067287 */ /* 0x000fe4000d000000 */
[----:B------:R-:W-:Y:S01]  /*65d0*/  UISETP.NE.AND UP2, UPT, UR16, URZ, UPT ;  /* 0x000000ff1000728c */ /* 0x000fe2000bf45270 */
[----:B------:R-:W-:Y:S01]  /*65e0*/  UMOV UR5, UR11 ;  /* 0x0000000b00057c82 */ /* 0x000fe20008000000 */
[----:B------:R-:W-:Y:S02]  /*65f0*/  UIMAD.WIDE.U32 UR10, UR6, UR22, URZ ;  /* 0x00000016060a72a5 */ /* 0x000fe4000f8e00ff */
[----:B------:R-:W-:Y:S03]  /*6600*/  USHF.R.U32.HI UR8, URZ, UR45, UR5 ;  /* 0x0000002dff087299 */ /* 0x000fe60008011605 */
[----:B------:R-:W-:Y:S02]  /*6610*/  UMOV UR5, UR13 ;  /* 0x0000000d00057c82 */ /* 0x000fe40008000000 */
[----:B------:R-:W-:Y:S03]  /*6620*/  @UP1 USHF.R.U32.HI UR4, URZ, UR23, UR5 ;  /* 0x00000017ff041299 */ /* 0x000fe60008011605 */
[----:B------:R-:W-:Y:S01]  /*6630*/  UMOV UR5, UR19 ;  /* 0x0000001300057c82 */ /* 0x000fe20008000000 */
[----:B------:R-:W-:Y:S02]  /*6640*/  UIMAD UR4, UR39, UR4, URZ ;  /* 0x00000004270472a4 */ /* 0x000fe4000f8e02ff */
[----:B------:R-:W-:Y:S02]  /*6650*/  @UP1 USHF.R.U32.HI UR7, URZ, UR23, UR5 ;  /* 0x00000017ff071299 */ /* 0x000fe40008011605 */
[----:B------:R-:W-:Y:S02]  /*6660*/  USEL UR5, UR15, UR8, !UP0 ;  /* 0x000000080f057287 */ /* 0x000fe4000c000000 */
[----:B------:R-:W-:Y:S02]  /*6670*/  UIMAD UR8, UR39, UR7, URZ ;  /* 0x00000007270872a4 */ /* 0x000fe4000f8e02ff */
[----:B------:R-:W-:Y:S03]  /*6680*/  UISETP.GE.AND UP0, UPT, UR6, UR4, UPT ;  /* 0x000000040600728c */ /* 0x000fe6000bf06270 */
[----:B------:R-:W-:Y:S01]  /*6690*/  UMOV UR4, UR11 ;  /* 0x0000000b00047c82 */ /* 0x000fe20008000000 */
[----:B------:R-:W-:Y:S02]  /*66a0*/  UISETP.GE.OR UP0, UPT, UR5, UR8, UP0 ;  /* 0x000000080500728c */ /* 0x000fe40008706670 */
[----:B------:R-:W-:Y:S02]  /*66b0*/  USHF.R.U32.HI UR4, URZ, UR23, UR4 ;  /* 0x00000017ff047299 */ /* 0x000fe40008011604 */
[----:B------:R-:W-:Y:S02]  /*66c0*/  UIMAD.WIDE.U32 UR8, UR5, UR22, URZ ;  /* 0x00000016050872a5 */ /* 0x000fe4000f8e00ff */
[----:B------:R-:W-:Y:S04]  /*66d0*/  USEL UR10, UR6, UR4, !UP1 ;  /* 0x00000004060a7287 */ /* 0x000fe8000c800000 */
[----:B------:R-:W-:Y:S01]  /*66e0*/  UIADD3 UR11, UPT, UPT, -UR10, URZ, URZ ;  /* 0x000000ff0a0b7290 */ /* 0x000fe2000fffe1ff */
[----:B------:R-:W-:Y:S02]  /*66f0*/  @!UP0 UMOV UR4, UR9 ;  /* 0x0000000900048c82 */ /* 0x000fe40008000000 */
[----:B------:R-:W-:Y:S02]  /*6700*/  @!UP0 USHF.R.U32.HI UR4, URZ, UR23, UR4 ;  /* 0x00000017ff048299 */ /* 0x000fe40008011604 */
[----:B------:R-:W-:Y:S02]  /*6710*/  UIMAD UR8, UR39, UR11, UR6 ;  /* 0x0000000b270872a4 */ /* 0x000fe4000f8e0206 */
[----:B------:R-:W-:Y:S02]  /*6720*/  @!UP0 USEL UR4, UR5, UR4, !UP1 ;  /* 0x0000000405048287 */ /* 0x000fe4000c800000 */
[----:B------:R-:W-:Y:S02]  /*6730*/  UISETP.NE.AND UP1, UPT, UR20, URZ, UPT ;  /* 0x000000ff1400728c */ /* 0x000fe4000bf25270 */
[----:B------:R-:W-:Y:S02]  /*6740*/  @!UP0 UIMAD UR8, UR7, UR8, UR4 ;  /* 0x00000008070882a4 */ /* 0x000fe4000f8e0204 */
[----:B------:R-:W-:Y:S02]  /*6750*/  @!UP0 UIADD3 UR9, UPT, UPT, UR10, -UR4, URZ ;  /* 0x800000040a098290 */ /* 0x000fe4000fffe0ff */
[----:B------:R-:W-:Y:S02]  /*6760*/  UIADD3 UR4, UPT, UPT, -UR5, URZ, URZ ;  /* 0x000000ff05047290 */ /* 0x000fe4000fffe1ff */
[----:B------:R-:W-:Y:S02]  /*6770*/  UIADD3 UR7, UPT, UPT, -UR6, URZ, URZ ;  /* 0x000000ff06077290 */ /* 0x000fe4000fffe1ff */
[----:B------:R-:W-:Y:S02]  /*6780*/  @!UP0 UIMAD UR6, UR9, UR39, UR5 ;  /* 0x00000027090682a4 */ /* 0x000fe4000f8e0205 */
[----:B------:R-:W-:Y:S02]  /*6790*/  UIMAD UR15, UR30, UR4, UR15 ;  /* 0x000000041e0f72a4 */ /* 0x000fe4000f8e020f */
[----:B------:R-:W-:Y:S01]  /*67a0*/  UIMAD UR4, UR46, UR7, UR14 ;  /* 0x000000072e0472a4 */ /* 0x000fe2000f8e020e */
[----:B------:R-:W-:Y:S02]  /*67b0*/  @!UP0 UMOV UR5, UR8 ;  /* 0x0000000800058c82 */ /* 0x000fe40008000000 */
[----:B------:R-:W-:Y:S02]  /*67c0*/  UIMAD UR15, UR5, UR30, UR15 ;  /* 0x0000001e050f72a4 */ /* 0x000fe4000f8e020f */
[----:B------:R-:W-:Y:S11]  /*67d0*/  UIMAD UR14, UR6, UR46, UR4 ;  /* 0x0000002e060e72a4 */ /* 0x000ff6000f8e0204 */
[----:B------:R-:W-:Y:S01]  /*67e0*/  @!UPT UIADD3 URZ, UPT, UPT, URZ, URZ, URZ ;  /* 0x000000fffffff290 */ /* 0x000fe2000fffe0ff */
.L_x_61:
[----:B------:R-:W1:Y:S01]  /*67f0*/  @!UP3 LDCU.128 UR8, c[0x0][0xb10] ;  /* 0x00016200ff08b7ac */ /* 0x000e620008000c00 */
[----:B------:R-:W-:Y:S02]  /*6800*/  ISETP.NE.U32.AND P1, PT, RZ, UR40, PT ;  /* 0x00000028ff007c0c */ /* 0x000fe4000bf25070 */
[----:B------:R-:W-:Y:S02]  /*6810*/  SHF.L.U32 R8, R10, 0x1f, RZ ;  /* 0x0000001f0a087819 */ /* 0x000fe400000006ff */
[----:B------:R-:W-:Y:S01]  /*6820*/  ISETP.NE.AND.EX P1, PT, RZ, UR41, PT, P1 ;  /* 0x00000029ff007c0c */ /* 0x000fe2000bf25310 */
[----:B------:R-:W2:Y:S01]  /*6830*/  @!UP3 LDCU UR5, c[0x0][0xb0c] ;  /* 0x00016180ff05b7ac */ /* 0x000ea20008000800 */
[----:B------:R-:W-:Y:S02]  /*6840*/  USHF.L.U32 UR34, UR21, 0x7, URZ ;  /* 0x0000000715227899 */ /* 0x000fe400080006ff */
[----:B-1----:R-:W-:Y:S07]  /*6850*/  UIMAD.WIDE.U32 UR6, UR15, UR8, URZ ;  /* 0x000000080f0672a5 */ /* 0x002fee000f8e00ff */
[----:B------:R-:W-:Y:S01]  /*6860*/  @!UP3 UMOV UR4, UR7 ;  /* 0x000000070004bc82 */ /* 0x000fe20008000000 */
[----:B--2---:R-:W-:Y:S02]  /*6870*/  @!UP3 UISETP.NE.AND UP0, UPT, UR5, 0x1, UPT ;  /* 0x000000010500b88c */ /* 0x004fe4000bf05270 */
[----:B------:R-:W-:Y:S02]  /*6880*/  @!UP3 USHF.R.U32.HI UR4, URZ, UR9, UR4 ;  /* 0x00000009ff04b299 */ /* 0x000fe40008011604 */
[----:B------:R-:W-:Y:S02]  /*6890*/  UIMAD.WIDE.U32 UR6, UR14, UR11, URZ ;  /* 0x0000000b0e0672a5 */ /* 0x000fe4000f8e00ff */
[----:B------:R-:W-:Y:S02]  /*68a0*/  @!UP3 USEL UR8, UR15, UR4, !UP0 ;  /* 0x000000040f08b287 */ /* 0x000fe4000c000000 */
[----:B------:R-:W-:Y:S03]  /*68b0*/  @!UP3 UISETP.NE.AND UP0, UPT, UR10, 0x1, UPT ;  /* 0x000000010a00b88c */ /* 0x000fe6000bf05270 */
[----:B------:R-:W-:Y:S02]  /*68c0*/  @!UP3 UMOV UR6, UR7 ;  /* 0x000000070006bc82 */ /* 0x000fe40008000000 */
[----:B------:R-:W1:Y:S02]  /*68d0*/  @!UP3 LDCU UR4, c[0x0][0xb20] ;  /* 0x00016400ff04b7ac */ /* 0x000e640008000800 */
[----:B-1----:R-:W-:Y:S04]  /*68e0*/  @!UP3 USHF.R.U32.HI UR6, URZ, UR4, UR6 ;  /* 0x00000004ff06b299 */ /* 0x002fe80008011606 */
[----:B------:R-:W-:Y:S04]  /*68f0*/  @!UP3 USEL UR6, UR14, UR6, !UP0 ;  /* 0x000000060e06b287 */ /* 0x000fe8000c000000 */
[----:B------:R-:W-:Y:S02]  /*6900*/  @!UP3 UIADD3 UR4, UPT, UPT, -UR8, UR6, URZ ;  /* 0x000000060804b290 */ /* 0x000fe4000fffe1ff */
[----:B------:R-:W-:Y:S02]  /*6910*/  @!UP3 UIADD3 UR6, UPT, UPT, UR8, -UR6, URZ ;  /* 0x800000060806b290 */ /* 0x000fe4000fffe0ff */
[----:B------:R-:W-:Y:S02]  /*6920*/  @!UP3 UIMAD UR15, UR4, UR5, UR15 ;  /* 0x00000005040fb2a4 */ /* 0x000fe4000f8e020f */
[----:B------:R-:W-:Y:S01]  /*6930*/  @!UP3 UIMAD UR14, UR6, UR10, UR14 ;  /* 0x0000000a060eb2a4 */ /* 0x000fe2000f8e020e */
[----:B------:R-:W-:Y:S11]  /*6940*/  BRA.U UP4, `(.L_x_62) ;  /* 0x0000000104107547 */ /* 0x000ff6000b800000 */
[----:B------:R-:W-:Y:S04]  /*6950*/  MOV R3, UR64 ;  /* 0x0000004000037c02 */ /* 0x000fe80008000f00 */
[----:B------:R-:W-:Y:S04]  /*6960*/  SHF.L.U32 R3, R3, 0x1f, RZ ;  /* 0x0000001f03037819 */ /* 0x000fe800000006ff */
[----:B------:R-:W1:Y:S02]  /*6970*/  SYNCS.PHASECHK.TRANS64.TRYWAIT P2, [UR31+0x88], R3 ;  /* 0x00008803ff0075a7 */ /* 0x000e64000804111f */
[----:B-1----:R-:W-:Y:S05]  /*6980*/  @!P2 BRA `(.L_x_63) ;  /* 0x0000004800cca947 */ /* 0x002fea0003800000 */
.L_x_62:
[----:B------:R-:W-:Y:S05]  /*6990*/  BRA.U !UP6, `(.L_x_64) ;  /* 0x000000010e387547 */ /* 0x000fea000b800000 */
[----:B------:R-:W-:Y:S01]  /*69a0*/  UPLOP3.LUT UP1, UPT, UPT, UPT, UP5, 0x80, 0x8 ;  /* 0x000000000008789c */ /* 0x000fe20003f2f050 */
[----:B------:R-:W-:Y:S01]  /*69b0*/  IMAD.MOV.U32 R59, RZ, RZ, 0x1 ;  /* 0x00000001ff3b7424 */ /* 0x000fe200078e00ff */
[----:B------:R-:W2:Y:S04]  /*69c0*/  LDCU.64 UR8, c[0x0][0x358] ;  /* 0x00006b00ff0877ac */ /* 0x000ea80008000a00 */
[----:B------:R-:W-:Y:S05]  /*69d0*/  PLOP3.LUT P2, PT, PT, PT, UP1, 0x80, 0x8 ;  /* 0x000000000008781c */ /* 0x000fea0003f4f018 */
[----:B------:R-:W3:Y:S01]  /*69e0*/  @UP1 LDCU.64 UR4, c[0x0][0x888] ;  /* 0x00011100ff0417ac */ /* 0x000ee20008000a00 */
[----:B------:R-:W-:Y:S04]  /*69f0*/  @UP1 UIMAD UR6, UR51, UR40, URZ ;  /* 0x00000028330612a4 */ /* 0x000fe8000f8e02ff */
[----:B---3--:R-:W-:Y:S06]  /*6a00*/  @UP1 UIMAD.WIDE UR4, UR6, 0x4, UR4 ;  /* 0x00000004060418a5 */ /* 0x008fec000f8e0204 */
[----:B-1----:R-:W-:Y:S01]  /*6a10*/  IMAD.U32 R2, RZ, RZ, UR4 ;  /* 0x00000004ff027e24 */ /* 0x002fe2000f8e00ff */
[----:B------:R-:W-:Y:S04]  /*6a20*/  MOV R3, UR5 ;  /* 0x0000000500037c02 */ /* 0x000fe80008000f00 */
[----:B------:R-:W1:Y:S01]  /*6a30*/  @!UP1 LDCU UR4, c[0x0][0x880] ;  /* 0x00011000ff0497ac */ /* 0x000e620008000800 */
[----:B--2--5:R2:W5:Y:S02]  /*6a40*/  @P2 LDG.E R27, desc[UR8][R2.64] ;  /* 0x00000008021b2981 */ /* 0x024564000c1e1900 */
[----:B--2---:R-:W-:Y:S05]  /*6a50*/  HFMA2 R2, -RZ, RZ, 0, 5.9604644775390625e-08 ;  /* 0x00000001ff027431 */ /* 0x004fea00000001ff */
[----:B------:R-:W-:Y:S01]  /*6a60*/  @!P2 PRMT R59, R2, 0x7610, R59 ;  /* 0x00007610023ba816 */ /* 0x000fe2000000003b */
[----:B-1----:R-:W-:Y:S07]  /*6a70*/  @!P2 IMAD.U32 R27, RZ, RZ, UR4 ;  /* 0x00000004ff1bae24 */ /* 0x002fee000f8e00ff */
.L_x_64:
[----:B-----5:R-:W-:Y:S01]  /*6a80*/  @!P1 FSETP.EQ.AND P3, PT, R27, RZ, PT ;  /* 0x000000ff1b00920b */ /* 0x020fe20003f62000 */
[----:B------:R-:W-:Y:S01]  /*6a90*/  @!UPT UIADD3 URZ, UPT, UPT, URZ, URZ, URZ ;  /* 0x000000fffffff290 */ /* 0x000fe2000fffe0ff */
[----:B------:R-:W-:Y:S11]  /*6aa0*/  @!P1 BRA `(.L_x_65) ;  /* 0x0000000000149947 */ /* 0x000ff60003800000 */
[----:B------:R-:W-:Y:S02]  /*6ab0*/  LOP3.LUT P1, RZ, R59, 0xff, RZ, 0xc0, !PT ;  /* 0x000000ff3bff7812 */ /* 0x000fe4000782c0ff */
[----:B------:R-:W-:Y:S04]  /*6ac0*/  PLOP3.LUT P3, PT, PT, PT, UP1, 0x80, 0x8 ;  /* 0x000000000008781c */ /* 0x000fe80003f6f018 */
[----:B------:R-:W-:Y:S07]  /*6ad0*/  PLOP3.LUT P3, PT, P3, PT, PT, 0x8, 0x80 ;  /* 0x000000000080781c */ /* 0x000fee0001f6e170 */
[----:B------:R-:W-:Y:S11]  /*6ae0*/  @P1 FSETP.EQ.AND P3, PT, R27, RZ, PT ;  /* 0x000000ff1b00120b */ /* 0x000ff60003f62000 */
[----:B------:R-:W-:Y:S02]  /*6af0*/  @!UPT UIADD3 URZ, UPT, UPT, URZ, URZ, URZ ;  /* 0x000000fffffff290 */ /* 0x000fe4000fffe0ff */
.L_x_65:
[----:B------:R-:W-:Y:S01]  /*6b00*/  USHF.L.U32 UR35, UR50, 0x6, URZ ;  /* 0x0000000632237899 */ /* 0x000fe200080006ff */
[----:B------:R-:W2:Y:S01]  /*6b10*/  SYNCS.PHASECHK.TRANS64.TRYWAIT P1, [UR31+0x60], R8 ;  /* 0x00006008ff0075a7 */ /* 0x000ea2000802111f */
[----:B------:R-:W-:Y:S02]  /*6b20*/  UISETP.NE.AND UP0, UPT, UR52, 0x1, UPT ;  /* 0x000000013400788c */ /* 0x000fe4000bf05270 */
[----:B------:R-:W-:Y:S01]  /*6b30*/  UIMAD.WIDE.U32 UR4, UR35, UR53, URZ ;  /* 0x00000035230472a5 */ /* 0x000fe2000f8e00ff */
[----:B------:R-:W-:Y:S04]  /*6b40*/  ELECT P2, URZ, PT ;  /* 0x0000000000ff782f */ /* 0x000fe80003840000 */
[----:B------:R-:W-:Y:S02]  /*6b50*/  PLOP3.LUT P2, PT, P3, P2, PT, 0xf2, 0x2f ;  /* 0x00000000002f781c */ /* 0x000fe40001f45e72 */
[----:B------:R-:W-:Y:S02]  /*6b60*/  UMOV UR4, UR5 ;  /* 0x0000000500047c82 */ /* 0x000fe40008000000 */
[----:B------:R-:W-:Y:S04]  /*6b70*/  USHF.R.U32.HI UR4, URZ, UR54, UR4 ;  /* 0x00000036ff047299 */ /* 0x000fe80008011604 */
[----:B------:R-:W-:Y:S02]  /*6b80*/  USEL UR36, UR35, UR4, !UP0 ;  /* 0x0000000423247287 */ /* 0x000fe4000c000000 */
[----:B------:R-:W-:Y:S02]  /*6b90*/  UISETP.NE.AND UP0, UPT, UR55, 0x1, UPT ;  /* 0x000000013700788c */ /* 0x000fe4000bf05270 */
[----:B------:R-:W-:Y:S07]  /*6ba0*/  UIMAD.WIDE.U32 UR4, UR36, UR42, URZ ;  /* 0x0000002a240472a5 */ /* 0x000fee000f8e00ff */
[----:B------:R-:W-:Y:S02]  /*6bb0*/  UMOV UR4, UR5 ;  /* 0x0000000500047c82 */ /* 0x000fe40008000000 */
[----:B------:R-:W-:Y:S04]  /*6bc0*/  USHF.R.U32.HI UR4, URZ, UR43, UR4 ;  /* 0x0000002bff047299 */ /* 0x000fe80008011604 */
[----:B------:R-:W-:Y:S02]  /*6bd0*/  USEL UR37, UR36, UR4, !UP0 ;  /* 0x0000000424257287 */ /* 0x000fe4000c000000 */
[----:B------:R-:W-:Y:S02]  /*6be0*/  UIADD3 UR4, UPT, UPT, -UR36, URZ, URZ ;  /* 0x000000ff24047290 */ /* 0x000fe4000fffe1ff */
[----:B------:R-:W-:Y:S02]  /*6bf0*/  UIADD3 UR5, UPT, UPT, -UR37, URZ, URZ ;  /* 0x000000ff25057290 */ /* 0x000fe4000fffe1ff */
[----:B------:R-:W-:Y:S02]  /*6c00*/  UIMAD UR35, UR52, UR4, UR35 ;  /* 0x00000004342372a4 */ /* 0x000fe4000f8e0223 */
[----:B------:R-:W-:Y:S01]  /*6c10*/  UIMAD UR36, UR55, UR5, UR36 ;  /* 0x00000005372472a4 */ /* 0x000fe2000f8e0224 */
[----:B--2---:R-:W-:Y:S11]  /*6c20*/  @!P1 BRA `(.L_x_66) ;  /* 0x00000048003c9947 */ /* 0x004ff60003800000 */
.L_x_150:
[----:B------:R-:W-:Y:S01]  /*6c30*/  VOTEU.ALL UP0, P2 ;  /* 0x0000000000ff7886 */ /* 0x000fe20001000000 */
[----:B-1----:R-:W-:Y:S04]  /*6c40*/  @!P2 IADD3 R3, P1, PT, R12, 0x580, RZ ;  /* 0x000005800c03a810 */ /* 0x002fe80007f3e0ff */
[----:B------:R-:W-:Y:S01]  /*6c50*/  @!UP0 UPRMT UR4, URZ, 0x40, URZ ;  /* 0x00000040ff048896 */ /* 0x000fe200080000ff */
[----:B------:R-:W-:Y:S01]  /*6c60*/  @!P2 IMAD.X R2, RZ, RZ, R13, P1 ;  /* 0x000000ffff02a224 */ /* 0x000fe200008e060d */
[----:B------:R-:W-:Y:S01]  /*6c70*/  @!P2 R2UR UR5, R3 ;  /* 0x000000000305a2ca */ /* 0x000fe200000e0000 */
[----:B------:R-:W-:Y:S02]  /*6c80*/  @!UP0 UIADD3 UR32, UPT, UPT, UR31, 0x400, URZ ;  /* 0x000004001f208890 */ /* 0x000fe4000fffe0ff */
[----:B------:R-:W-:Y:S02]  /*6c90*/  @!UP0 UPRMT UR6, UR4, 0x5410, URZ ;  /* 0x0000541004068896 */ /* 0x000fe400080000ff */
[----:B------:R-:W-:Y:S01]  /*6ca0*/  @!P2 R2UR UR4, R2 ;  /* 0x000000000204a2ca */ /* 0x000fe200000e0000 */
[----:B------:R-:W-:Y:S07]  /*6cb0*/  VOTEU.ALL UP0, P2 ;  /* 0x0000000000ff7886 */ /* 0x000fee0001000000 */
[----:B------:R-:W-:Y:S05]  /*6cc0*/  IMAD.U32 R2, RZ, RZ, UR5 ;  /* 0x00000005ff027e24 */ /* 0x000fea000f8e00ff */
[----:B------:R-:W-:Y:S01]  /*6cd0*/  IMAD.U32 R3, RZ, RZ, UR4 ;  /* 0x00000004ff037e24 */ /* 0x000fe2000f8e00ff */
[----:B------:R-:W-:Y:S01]  /*6ce0*/  @!P2 R2UR UR4, R2 ;  /* 0x000000000204a2ca */ /* 0x000fe200000e0000 */
[----:B------:R-:W-:Y:S03]  /*6cf0*/  @!P2 IMAD.MOV.U32 R2, RZ, RZ, 0x2000 ;  /* 0x00002000ff02a424 */ /* 0x000fe600078e00ff */
[----:B------:R-:W-:Y:S11]  /*6d00*/  @!P2 R2UR UR5, R3 ;  /* 0x000000000305a2ca */ /* 0x000ff600000e0000 */
[----:B------:R-:W-:Y:S02]  /*6d10*/  @!UPT UIADD3 URZ, UPT, UPT, URZ, URZ, URZ ;  /* 0x000000fffffff290 */ /* 0x000fe4000fffe0ff */
[----:B------:R1:W-:Y:S01]  /*6d20*/  @!UP0 UTMALDG.4D.IM2COL [UR32], [UR4], UR6 ;  /* 0x00000020040083b4 */ /* 0x0003e20008058006 */
[----:B------:R1:W-:Y:S01]  /*6d30*/  @!P2 SYNCS.ARRIVE.TRANS64.RED.A0TR RZ, [UR31+0x40], R2 ;  /* 0x00004002ffffa9a7 */ /* 0x0003e2000830041f */
[----:B------:R-:W-:Y:S01]  /*6d40*/  SYNCS.ARRIVE.TRANS64.RED.A1T0 RZ, [UR61], RZ ;  /* 0x000000ffffff79a7 */ /* 0x000fe2000810043d */
[----:B------:R-:W2:Y:S02]  /*6d50*/  SYNCS.PHASECHK.TRANS64.TRYWAIT P1, [UR31+0x68], R8 ;  /* 0x00006808ff0075a7 */ /* 0x000ea4000802111f */
[----:B-12---:R-:W-:Y:S05]  /*6d60*/  @!P1 BRA `(.L_x_67) ;  /* 0x0000004800049947 */ /* 0x006fea0003800000 */
.L_x_152:
[----:B------:R-:W-:Y:S01]  /*6d70*/  VOTEU.ALL UP0, P2 ;  /* 0x0000000000ff7886 */ /* 0x000fe20001000000 */
[----:B------:R-:W-:Y:S01]  /*6d80*/  @!P2 IADD3 R3, P1, PT, R12, 0x580, RZ ;  /* 0x000005800c03a810 */ /* 0x000fe20007f3e0ff */
[----:B------:R-:W-:Y:S01]  /*6d90*/  UMOV UR27, UR35 ;  /* 0x00000023001b7c82 */ /* 0x000fe20008000000 */
[----:B------:R-:W-:Y:S01]  /*6da0*/  UMOV UR28, UR36 ;  /* 0x00000024001c7c82 */ /* 0x000fe20008000000 */
[----:B------:R-:W-:Y:S01]  /*6db0*/  UMOV UR29, UR37 ;  /* 0x00000025001d7c82 */ /* 0x000fe20008000000 */
[----:B------:R-:W-:Y:S01]  /*6dc0*/  @!UP0 UPRMT UR4, URZ, 0x40, URZ ;  /* 0x00000040ff048896 */ /* 0x000fe200080000ff */
[----:B-1----:R-:W-:Y:S01]  /*6dd0*/  @!P2 IMAD.X R2, RZ, RZ, R13, P1 ;  /* 0x000000ffff02a224 */ /* 0x002fe200008e060d */
[----:B------:R-:W-:Y:S01]  /*6de0*/  @!P2 R2UR UR5, R3 ;  /* 0x000000000305a2ca */ /* 0x000fe200000e0000 */
[----:B------:R-:W-:Y:S02]  /*6df0*/  @!UP0 UIADD3 UR26, UPT, UPT, UR34, 0x20, URZ ;  /* 0x00000020221a8890 */ /* 0x000fe4000fffe0ff */
[----:B------:R-:W-:Y:S02]  /*6e00*/  @!UP0 UPRMT UR6, UR4, 0x5410, URZ ;  /* 0x0000541004068896 */ /* 0x000fe400080000ff */
[----:B------:R-:W-:Y:S01]  /*6e10*/  @!P2 R2UR UR4, R2 ;  /* 0x000000000204a2ca */ /* 0x000fe200000e0000 */
[----:B------:R-:W-:Y:S01]  /*6e20*/  @!UP0 UIADD3 UR24, UPT, UPT, UR31, 0x2400, URZ ;  /* 0x000024001f188890 */ /* 0x000fe2000fffe0ff */
[----:B------:R-:W-:Y:S06]  /*6e30*/  VOTEU.ALL UP0, P2 ;  /* 0x0000000000ff7886 */ /* 0x000fec0001000000 */
        /* <DEDUP_REMOVED lines=11> */
.L_x_154:
        /* <DEDUP_REMOVED lines=8> */
[----:B------:R-:W-:Y:S01]  /*6f70*/  @!UP0 UIADD3 UR18, UPT, UPT, UR34, 0x40, URZ ;  /* 0x0000004022128890 */ /* 0x000fe2000fffe0ff */
[----:B------:R-:W-:Y:S01]  /*6f80*/  @P0 SHF.R.U32.HI R4, RZ, 0x10, R5 ;  /* 0x00000010ff040819 */ /* 0x000fe20000011605 */
[----:B------:R-:W-:Y:S02]  /*6f90*/  @!UP0 UPRMT UR6, UR4, 0x5410, URZ ;  /* 0x0000541004068896 */ /* 0x000fe400080000ff */
[----:B------:R-:W-:Y:S01]  /*6fa0*/  @!P2 R2UR UR4, R2 ;  /* 0x000000000204a2ca */ /* 0x000fe200000e0000 */
[----:B------:R-:W-:Y:S01]  /*6fb0*/  @!UP0 UIADD3 UR16, UPT, UPT, UR31, 0x4400, URZ ;  /* 0x000044001f108890 */ /* 0x000fe2000fffe0ff */
[----:B------:R-:W-:Y:S01]  /*6fc0*/  @P0 R2UR UR51, R4 ;  /* 0x00000000043302ca */ /* 0x000fe200000e0000 */
[----:B------:R-:W-:Y:S05]  /*6fd0*/  VOTEU.ALL UP0, P2 ;  /* 0x0000000000ff7886 */ /* 0x000fea0001000000 */
        /* <DEDUP_REMOVED lines=11> */
.L_x_156:
        /* <DEDUP_REMOVED lines=9> */
[----:B------:R-:W-:Y:S01]  /*7120*/  LOP3.LUT R10, R10, 0x1, RZ, 0x3c, !PT ;  /* 0x000000010a0a7812 */ /* 0x000fe200078e3cff */
[----:B------:R-:W-:Y:S01]  /*7130*/  @!UP0 UPRMT UR6, UR4, 0x5410, URZ ;  /* 0x0000541004068896 */ /* 0x000fe200080000ff */
[----:B------:R-:W-:Y:S01]  /*7140*/  LOP3.LUT R9, R9, 0x1, RZ, 0x3c, !PT ;  /* 0x0000000109097812 */ /* 0x000fe200078e3cff */
[----:B------:R-:W-:Y:S01]  /*7150*/  @!UP0 UIADD3 UR8, UPT, UPT, UR31, 0x6400, URZ ;  /* 0x000064001f088890 */ /* 0x000fe2000fffe0ff */
[----:B------:R-:W-:Y:S01]  /*7160*/  @!P2 R2UR UR4, R2 ;  /* 0x000000000204a2ca */ /* 0x000fe200000e0000 */
[----:B------:R-:W-:Y:S01]  /*7170*/  @!UP0 UIADD3 UR9, UPT, UPT, UR31, 0x58, URZ ;  /* 0x000000581f098890 */ /* 0x000fe2000fffe0ff */
[----:B------:R-:W-:Y:S01]  /*7180*/  VOTEU.ALL UP0, P2 ;  /* 0x0000000000ff7886 */ /* 0x000fe20001000000 */
[----:B------:R-:W-:Y:S02]  /*7190*/  UIADD3 UR21, UPT, UPT, UR14, UR56, URZ ;  /* 0x000000380e157290 */ /* 0x000fe4000fffe0ff */
[----:B------:R-:W-:Y:S02]  /*71a0*/  UIADD3 UR50, UPT, UPT, UR15, UR49, URZ ;  /* 0x000000310f327290 */ /* 0x000fe4000fffe0ff */
[----:B------:R-:W-:Y:S01]  /*71b0*/  IMAD.U32 R2, RZ, RZ, UR5 ;  /* 0x00000005ff027e24 */ /* 0x000fe2000f8e00ff */
[----:B------:R-:W-:Y:S05]  /*71c0*/  UPLOP3.LUT UP4, UPT, UPT, UPT, UPT, 0x80, 0x8 ;  /* 0x000000000008789c */ /* 0x000fea0003f8f070 */
[----:B------:R-:W-:Y:S01]  /*71d0*/  IMAD.U32 R3, RZ, RZ, UR4 ;  /* 0x00000004ff037e24 */ /* 0x000fe2000f8e00ff */
[----:B------:R-:W-:Y:S04]  /*71e0*/  @!P2 R2UR UR4, R2 ;  /* 0x000000000204a2ca */ /* 0x000fe800000e0000 */
[----:B------:R-:W-:Y:S11]  /*71f0*/  @!P2 R2UR UR5, R3 ;  /* 0x000000000305a2ca */ /* 0x000ff600000e0000 */
[----:B------:R-:W-:Y:S02]  /*7200*/  @!UPT UIADD3 URZ, UPT, UPT, URZ, URZ, URZ ;  /* 0x000000fffffff290 */ /* 0x000fe4000fffe0ff */
[----:B------:R1:W-:Y:S01]  /*7210*/  @!UP0 UTMALDG.4D.IM2COL [UR8], [UR4], UR6 ;  /* 0x00000008040083b4 */ /* 0x0003e20008058006 */
[----:B------:R1:W-:Y:S01]  /*7220*/  @!P2 SYNCS.ARRIVE.TRANS64.RED.A0TR RZ, [UR31+0x58], R0 ;  /* 0x00005800ffffa9a7 */ /* 0x0003e2000830041f */
[----:B------:R-:W-:Y:S01]  /*7230*/  SYNCS.ARRIVE.TRANS64.RED.A1T0 RZ, [UR58], RZ ;  /* 0x000000ffffff79a7 */ /* 0x000fe2000810043a */
[----:B------:R-:W-:Y:S05]  /*7240*/  BRA.U UP2, `(.L_x_70) ;  /* 0xfffffff102487547 */ /* 0x000fea000b83ffff */
[----:B------:R-:W-:-:S04]  /*7250*/  SHF.L.U32 R2, R10, 0x1f, RZ ;  /* 0x0000001f0a027819 */ /* 0x000fc800000006ff */
[----:B------:R-:W2:Y:S02]  /*7260*/  SYNCS.PHASECHK.TRANS64.TRYWAIT P0, [UR31+0x60], R2 ;  /* 0x00006002ff0075a7 */ /* 0x000ea4000800111f */
[----:B--2---:R-:W-:Y:S05]  /*7270*/  @!P0 BRA `(.L_x_71) ;  /* 0x0000004400088947 */ /* 0x004fea0003800000 */
.L_x_158:
[----:B------:R-:W2:Y:S02]  /*7280*/  SYNCS.PHASECHK.TRANS64.TRYWAIT P0, [UR31+0x68], R2 ;  /* 0x00006802ff0075a7 */ /* 0x000ea4000800111f */
[----:B--2---:R-:W-:Y:S05]  /*7290*/  @!P0 BRA `(.L_x_72) ;  /* 0x0000004400188947 */ /* 0x004fea0003800000 */
.L_x_160:
[----:B------:R-:W2:Y:S02]  /*72a0*/  SYNCS.PHASECHK.TRANS64.TRYWAIT P0, [UR31+0x70], R2 ;  /* 0x00007002ff0075a7 */ /* 0x000ea4000800111f */
[----:B--2---:R-:W-:Y:S05]  /*72b0*/  @!P0 BRA `(.L_x_73) ;  /* 0x0000004400288947 */ /* 0x004fea0003800000 */
.L_x_162:
[----:B-1----:R-:W-:-:S07]  /*72c0*/  MOV R0, UR31 ;  /* 0x0000001f00007c02 */ /* 0x002fce0008000f00 */
.L_x_74:
[----:B-1----:R-:W-:-:S04]  /*72d0*/  SHF.L.U32 R2, R10, 0x1f, RZ ;  /* 0x0000001f0a027819 */ /* 0x002fc800000006ff */
[----:B------:R1:W2:Y:S03]  /*72e0*/  SYNCS.PHASECHK.TRANS64.TRYWAIT P0, [R0+URZ+0x78], R2 ;  /* 0x00007802000075a7 */ /* 0x0002a600080011ff */
[----:B--2---:R-:W-:Y:S05]  /*72f0*/  @!P0 NANOSLEEP.SYNCS 0x989680 ;  /* 0x009896800000895d */ /* 0x004fea0003900000 */
[----:B------:R-:W2:Y:S02]  /*7300*/  @!P0 SYNCS.PHASECHK.TRANS64 P0, [R0+URZ+0x78], R2 ;  /* 0x00007802000085a7 */ /* 0x000ea400080010ff */
[----:B--2---:R-:W-:Y:S05]  /*7310*/  @P0 EXIT ;  /* 0x000000000000094d */ /* 0x004fea0003800000 */
[----:B------:R-:W-:Y:S05]  /*7320*/  BRA `(.L_x_74) ;  /* 0xfffffffc00e87947 */ /* 0x000fea000383ffff */
.L_x_59:
[----:B------:R-:W-:-:S06]  /*7330*/  UISETP.GE.AND UP0, UPT, UR18, 0x4, UPT ;  /* 0x000000041200788c */ /* 0x000fcc000bf06270 */
[----:B------:R-:W-:-:S13]  /*7340*/  PLOP3.LUT P0, PT, PT, PT, UP0, 0x80, 0x8 ;  /* 0x000000000008781c */ /* 0x000fda0003f0f008 */
[----:B-1----:R-:W-:Y:S05]  /*7350*/  @!P0 EXIT ;  /* 0x000000000000894d */ /* 0x002fea0003800000 */
[----:B------:R-:W1:Y:S08]  /*7360*/  S2UR UR4, SR_CgaCtaId ;  /* 0x00000000000479c3 */ /* 0x000e700000008800 */
[----:B------:R-:W-:Y:S01]  /*7370*/  BAR.SYNC.DEFER_BLOCKING 0x6, 0xa0 ;  /* 0x0182800000007b1d */ /* 0x000fe20000010000 */
[C---:B------:R-:W-:Y:S01]  /*7380*/  IMAD.SHL.U32 R3, R58.reuse, 0x20, RZ ;  /* 0x000000203a037824 */ /* 0x040fe200078e00ff */
[C---:B------:R-:W-:Y:S01]  /*7390*/  R2P PR, R58.reuse, 0x6 ;  /* 0x000000063a007804 */ /* 0x040fe20000000000 */
[----:B------:R-:W-:-:S02]  /*73a0*/  IMAD.SHL.U32 R0, R58, 0x10, RZ ;  /* 0x000000103a007824 */ /* 0x000fc400078e00ff */
[----:B------:R-:W-:Y:S02]  /*73b0*/  HFMA2 R56, -RZ, RZ, 0, 5.9604644775390625e-08 ;  /* 0x00000001ff387431 */ /* 0x000fe400000001ff */
[C---:B------:R-:W-:Y:S01]  /*73c0*/  IMAD.SHL.U32 R57, R58.reuse, 0x4, RZ ;  /* 0x000000043a397824 */ /* 0x040fe200078e00ff */
[----:B------:R-:W-:Y:S01]  /*73d0*/  UMOV UR48, 0x400 ;  /* 0x0000040000307882 */ /* 0x000fe20000000000 */
[C---:B------:R-:W-:Y:S01]  /*73e0*/  LOP3.LUT R6, R3.reuse, 0xe0, RZ, 0xc0, !PT ;  /* 0x000000e003067812 */ /* 0x040fe200078ec0ff */
[----:B------:R-:W2:Y:S01]  /*73f0*/  LDC.64 R50, c[0x0][0x8b0] ;  /* 0x00022c00ff327b82 */ /* 0x000ea20000000a00 */
[----:B------:R-:W-:Y:S01]  /*7400*/  LOP3.LUT R3, R3, 0x100, RZ, 0xc0, !PT ;  /* 0x0000010003037812 */ /* 0x000fe200078ec0ff */
[----:B------:R-:W-:Y:S01]  /*7410*/  IMAD.U32 R23, R58, 0x10000, RZ ;  /* 0x000100003a177824 */ /* 0x000fe200078e00ff */
[----:B------:R-:W-:Y:S01]  /*7420*/  LOP3.LUT R57, R6, 0x1c, R57, 0xf8, !PT ;  /* 0x0000001c06397812 */ /* 0x000fe200078ef839 */
[----:B------:R-:W-:Y:S01]  /*7430*/  IMAD.MOV.U32 R71, RZ, RZ, 0x10 ;  /* 0x00000010ff477424 */ /* 0x000fe200078e00ff */
[----:B------:R-:W-:Y:S01]  /*7440*/  LOP3.LUT R0, R3, 0x600, R0, 0xf8, !PT ;  /* 0x0000060003007812 */ /* 0x000fe200078ef800 */
[----:B------:R-:W-:Y:S01]  /*7450*/  IMAD.MOV.U32 R70, RZ, RZ, 0x20 ;  /* 0x00000020ff467424 */ /* 0x000fe200078e00ff */
[----:B------:R-:W-:Y:S01]  /*7460*/  SHF.R.U32.HI R6, RZ, 0x2, R58 ;  /* 0x00000002ff067819 */ /* 0x000fe2000001163a */
[----:B------:R-:W3:Y:S01]  /*7470*/  LDC.64 R48, c[0x0][0x8a8] ;  /* 0x00022a00ff307b82 */ /* 0x000ee20000000a00 */
[----:B------:R-:W-:Y:S01]  /*7480*/  LOP3.LUT R58, R58, 0x60, RZ, 0xc0, !PT ;  /* 0x000000603a3a7812 */ /* 0x000fe200078ec0ff */
[----:B------:R-:W-:Y:S01]  /*7490*/  IMAD.MOV.U32 R22, RZ, RZ, RZ ;  /* 0x000000ffff167224 */ /* 0x000fe200078e00ff */
[----:B------:R-:W-:-:S02]  /*74a0*/  LOP3.LUT R57, R57, 0x4, R6, 0x78, !PT ;  /* 0x0000000439397812 */ /* 0x000fc400078e7806 */
[----:B------:R-:W-:Y:S02]  /*74b0*/  CS2R R54, SRZ ;  /* 0x0000000000367805 */ /* 0x000fe4000001ff00 */
[----:B------:R-:W-:Y:S01]  /*74c0*/  LOP3.LUT R23, R23, 0x600000, RZ, 0xc0, !PT ;  /* 0x0060000017177812 */ /* 0x000fe200078ec0ff */
[----:B------:R-:W4:Y:S01]  /*74d0*/  LDCU UR60, c[0x0][0x370] ;  /* 0x00006e00ff3c77ac */ /* 0x000f220008000800 */
[----:B------:R-:W-:Y:S02]  /*74e0*/  LOP3.LUT R57, R0, R57, RZ, 0xfc, !PT ;  /* 0x0000003900397212 */ /* 0x000fe400078efcff */
[----:B------:R-:W-:Y:S01]  /*74f0*/  SEL R71, R71, 0xfffffff0, !P2 ;  /* 0xfffffff047477807 */ /* 0x000fe20005000000 */
[----:B-1----:R-:W-:Y:S01]  /*7500*/  ULEA UR48, UR4, UR48, 0x18 ;  /* 0x0000003004307291 */ /* 0x002fe2000f8ec0ff */
[----:B------:R-:W-:Y:S01]  /*7510*/  SEL R70, R70, 0xffffffe0, !P1 ;  /* 0xffffffe046467807 */ /* 0x000fe20004800000 */
[----:B------:R-:W1:Y:S01]  /*7520*/  LDCU.64 UR4, c[0x0][0x890] ;  /* 0x00011200ff0477ac */ /* 0x000e620008000a00 */
[----:B------:R-:W2:Y:S06]  /*7530*/  LDCU UR45, c[0x0][0xb0c] ;  /* 0x00016180ff2d77ac */ /* 0x000eac0008000800 */
[----:B------:R-:W4:Y:S01]  /*7540*/  LDS R2, [UR48+0xe0] ;  /* 0x0000e030ff027984 */ /* 0x000f220008000800 */
[----:B------:R-:W2:Y:S01]  /*7550*/  LDCU UR38, c[0x0][0xb30] ;  /* 0x00016600ff2677ac */ /* 0x000ea20008000800 */
[----:B------:R-:W2:Y:S01]  /*7560*/  LDCU.64 UR54, c[0x0][0x888] ;  /* 0x00011100ff3677ac */ /* 0x000ea20008000a00 */
[----:B------:R-:W2:Y:S01]  /*7570*/  LDCU.64 UR46, c[0x0][0xb28] ;  /* 0x00016500ff2e77ac */ /* 0x000ea20008000a00 */
[----:B-1----:R-:W-:-:S02]  /*7580*/  IMAD.U32 R62, RZ, RZ, UR4 ;  /* 0x00000004ff3e7e24 */ /* 0x002fc4000f8e00ff */
[----:B------:R-:W-:Y:S01]  /*7590*/  IMAD.U32 R61, RZ, RZ, UR5 ;  /* 0x00000005ff3d7e24 */ /* 0x000fe2000f8e00ff */
[----:B------:R-:W1:Y:S01]  /*75a0*/  LDCU.64 UR4, c[0x0][0xa90] ;  /* 0x00015200ff0477ac */ /* 0x000e620008000a00 */
[----:B------:R-:W2:Y:S01]  /*75b0*/  LDCU.128 UR56, c[0x0][0xb10] ;  /* 0x00016200ff3877ac */ /* 0x000ea20008000c00 */
[----:B------:R-:W2:Y:S01]  /*75c0*/  LDCU UR53, c[0x0][0x374] ;  /* 0x00006e80ff3577ac */ /* 0x000ea20008000800 */
[----:B------:R-:W-:Y:S01]  /*75d0*/  UMOV UR52, URZ ;  /* 0x000000ff00347c82 */ /* 0x000fe20008000000 */
[----:B------:R-:W-:Y:S01]  /*75e0*/  UMOV UR49, URZ ;  /* 0x000000ff00317c82 */ /* 0x000fe20008000000 */
[----:B-1----:R-:W-:Y:S01]  /*75f0*/  MOV R64, UR4 ;  /* 0x0000000400407c02 */ /* 0x002fe20008000f00 */
[----:B------:R-:W-:Y:S01]  /*7600*/  IMAD.U32 R63, RZ, RZ, UR5 ;  /* 0x00000005ff3f7e24 */ /* 0x000fe2000f8e00ff */
[----:B------:R-:W1:Y:S01]  /*7610*/  LDCU.128 UR4, c[0x0][0xa80] ;  /* 0x00015000ff0477ac */ /* 0x000e620008000c00 */
[C---:B----4-:R-:W-:Y:S01]  /*7620*/  VIADD R3, R2.reuse, 0x80 ;  /* 0x0000008002037836 */ /* 0x050fe20000000000 */
[----:B------:R-:W-:-:S04]  /*7630*/  LOP3.LUT R2, R2, 0xffff, RZ, 0xc0, !PT ;  /* 0x0000ffff02027812 */ /* 0x000fc800078ec0ff */
[----:B------:R-:W-:-:S05]  /*7640*/  LOP3.LUT R3, R3, 0xffff, RZ, 0xc0, !PT ;  /* 0x0000ffff03037812 */ /* 0x000fca00078ec0ff */
[----:B------:R4:W-:Y:S01]  /*7650*/  STL.64 [R1], R2 ;  /* 0x0000000201007387 */ /* 0x0009e20000100a00 */
[----:B-1----:R-:W-:Y:S01]  /*7660*/  IMAD.U32 R68, RZ, RZ, UR4 ;  /* 0x00000004ff447e24 */ /* 0x002fe2000f8e00ff */
[----:B------:R-:W-:Y:S01]  /*7670*/  UIADD3 UR4, UPT, UPT, UR48, 0x400, URZ ;  /* 0x0000040030047890 */ /* 0x000fe2000fffe0ff */
[----:B------:R-:W-:Y:S01]  /*7680*/  IMAD.U32 R67, RZ, RZ, UR5 ;  /* 0x00000005ff437e24 */ /* 0x000fe2000f8e00ff */
[----:B------:R-:W-:Y:S01]  /*7690*/  MOV R66, UR6 ;  /* 0x0000000600427c02 */ /* 0x000fe20008000f00 */
[----:B------:R-:W-:-:S03]  /*76a0*/  IMAD.U32 R65, RZ, RZ, UR7 ;  /* 0x00000007ff417e24 */ /* 0x000fc6000f8e00ff */
[----:B--23--:R-:W-:-:S07]  /*76b0*/  IMAD.U32 R69, RZ, RZ, UR4 ;  /* 0x00000004ff457e24 */ /* 0x00cfce000f8e00ff */
.L_x_118:
[----:B----4-:R-:W-:Y:S04]  /*76c0*/  SHF.L.U32 R2, R54, 0x1f, RZ ;  /* 0x0000001f36027819 */ /* 0x010fe800000006ff */
[----:B-1----:R-:W1:Y:S02]  /*76d0*/  SYNCS.PHASECHK.TRANS64.TRYWAIT P0, [UR48+0x90], R2 ;  /* 0x00009002ff0075a7 */ /* 0x002e640008001130 */
[----:B-1----:R-:W-:Y:S05]  /*76e0*/  @!P0 BRA `(.L_x_75) ;  /* 0x0000004000348947 */ /* 0x002fea0003800000 */
.L_x_164:
[----:B------:R-:W2:Y:S01]  /*76f0*/  LDS.128 R4, [UR48+0xd0] ;  /* 0x0000d030ff047984 */ /* 0x000ea20008000c00 */
[----:B------:R-:W-:Y:S01]  /*7700*/  UIADD3 UR4, UPT, UPT, UR48, 0x98, URZ ;  /* 0x0000009830047890 */ /* 0x000fe2000fffe0ff */
[----:B-1----:R-:W-:Y:S01]  /*7710*/  IMAD R2, R22, 0x4, R1 ;  /* 0x0000000416027824 */ /* 0x002fe200078e0201 */
[----:B------:R-:W-:Y:S01]  /*7720*/  UISETP.GE.AND UP0, UPT, UR39, 0x1, UPT ;  /* 0x000000012700788c */ /* 0x000fe2000bf06270 */
[----:B------:R-:W-:Y:S01]  /*7730*/  @!PT LDS RZ, [RZ] ;  /* 0x00000000fffff984 */ /* 0x000fe20000000800 */
[----:B------:R-:W-:Y:S01]  /*7740*/  @!PT LDS RZ, [RZ] ;  /* 0x00000000fffff984 */ /* 0x000fe20000000800 */
[----:B------:R-:W-:Y:S01]  /*7750*/  @!PT LDS RZ, [RZ] ;  /* 0x00000000fffff984 */ /* 0x000fe20000000800 */
[----:B------:R-:W-:Y:S01]  /*7760*/  @!PT LDS RZ, [RZ] ;  /* 0x00000000fffff984 */ /* 0x000fe20000000800 */
[----:B------:R1:W-:Y:S06]  /*7770*/  MEMBAR.ALL.CTA ;  /* 0x0000000000007992 */ /* 0x0003ec0000008000 */
[----:B-1----:R-:W1:Y:S01]  /*7780*/  FENCE.VIEW.ASYNC.S ;  /* 0x00000000000073c6 */ /* 0x002e620000000000 */
[----:B------:R-:W-:Y:S09]  /*7790*/  UPRMT UR4, URZ, 0x654, UR4 ;  /* 0x00000654ff047896 */ /* 0x000ff20008000004 */
[----:B-1----:R-:W-:Y:S01]  /*77a0*/  SYNCS.ARRIVE.TRANS64.RED.A1T0 RZ, [UR4], RZ ;  /* 0x000000ffffff79a7 */ /* 0x002fe20008100404 */
[----:B------:R-:W5:Y:S01]  /*77b0*/  LDL R2, [R2] ;  /* 0x0000000002027983 */ /* 0x000f620000100800 */
[----:B--2---:R-:W-:Y:S11]  /*77c0*/  LOP3.LUT P0, RZ, R6, 0x1, RZ, 0xc0, !PT ;  /* 0x0000000106ff7812 */ /* 0x004ff6000780c0ff */
[----:B------:R-:W-:Y:S02]  /*77d0*/  @!UPT UIADD3 URZ, UPT, UPT, URZ, URZ, URZ ;  /* 0x000000fffffff290 */ /* 0x000fe4000fffe0ff */
[----:B------:R-:W-:Y:S01]  /*77e0*/  VOTEU.ANY UP1, P0 ;  /* 0x0000000000ff7886 */ /* 0x000fe20000020100 */
[----:B------:R-:W-:Y:S01]  /*77f0*/  PLOP3.LUT P0, PT, PT, PT, UP1, 0x80, 0x8 ;  /* 0x000000000008781c */ /* 0x000fe20003f0f018 */
[----:B------:R-:W-:Y:S11]  /*7800*/  UP2UR UR61, UPR, URZ, 0x2 ;  /* 0x00000002ff3d7883 */ /* 0x000ff60008000000 */
[----:B------:R-:W-:Y:S01]  /*7810*/  @!UPT UIADD3 URZ, UPT, UPT, URZ, URZ, URZ ;  /* 0x000000fffffff290 */ /* 0x000fe2000fffe0ff */
[----:B------:R-:W-:Y:S02]  /*7820*/  @P0 MOV R3, R4 ;  /* 0x0000000400030202 */ /* 0x000fe40000000f00 */
[----:B------:R-:W-:Y:S02]  /*7830*/  @P0 LOP3.LUT R0, R5, 0xffff, RZ, 0xc0, !PT ;  /* 0x0000ffff05000812 */ /* 0x000fe400078ec0ff */
[----:B------:R-:W-:Y:S02]  /*7840*/  @P0 R2UR UR5, R3 ;  /* 0x00000000030502ca */ /* 0x000fe400000e0000 */
[----:B------:R-:W-:Y:S11]  /*7850*/  @P0 R2UR UR4, R0 ;  /* 0x00000000000402ca */ /* 0x000ff600000e0000 */
[----:B------:R-:W-:Y:S02]  /*7860*/  @UP1 UMOV UR37, UR5 ;  /* 0x0000000500251c82 */ /* 0x000fe40008000000 */
[----:B------:R-:W-:Y:S01]  /*7870*/  @UP1 UMOV UR36, UR4 ;  /* 0x0000000400241c82 */ /* 0x000fe20008000000 */
[----:B------:R-:W-:Y:S05]  /*7880*/  BRA.U !UP0, `(.L_x_76) ;  /* 0x0000000108cc7547 */ /* 0x000fea000b800000 */
[----:B------:R-:W1:Y:S01]  /*7890*/  LDCU UR9, c[0x0][0xb20] ;  /* 0x00016400ff0977ac */ /* 0x000e620008000800 */
[----:B------:R-:W-:Y:S02]  /*78a0*/  UIMAD.WIDE.U32 UR4, UR53, UR59, URZ ;  /* 0x0000003b350472a5 */ /* 0x000fe4000f8e00ff */
[----:B------:R-:W-:Y:S02]  /*78b0*/  UIMAD.WIDE.U32 UR6, UR60, UR56, URZ ;  /* 0x000000383c0672a5 */ /* 0x000fe4000f8e00ff */
[----:B------:R-:W-:Y:S02]  /*78c0*/  UIMAD.WIDE.U32 UR10, UR36, UR59, URZ ;  /* 0x0000003b240a72a5 */ /* 0x000fe4000f8e00ff */
[----:B------:R-:W-:Y:S02]  /*78d0*/  UISETP.NE.AND UP0, UPT, UR58, 0x1, UPT ;  /* 0x000000013a00788c */ /* 0x000fe4000bf05270 */
[----:B------:R-:W-:Y:S02]  /*78e0*/  UISETP.NE.AND UP1, UPT, UR45, 0x1, UPT ;  /* 0x000000012d00788c */ /* 0x000fe4000bf25270 */
[----:B------:R-:W-:Y:S02]  /*78f0*/  UISETP.NE.AND UP2, UPT, UR39, 0x1, UPT ;  /* 0x000000012700788c */ /* 0x000fe4000bf45270 */
[----:B------:R-:W-:Y:S01]  /*7900*/  UIMAD.WIDE.U32 UR12, UR37, UR56, URZ ;  /* 0x00000038250c72a5 */ /* 0x000fe2000f8e00ff */
[----:B------:R-:W-:Y:S01]  /*7910*/  UMOV UR4, UR5 ;  /* 0x0000000500047c82 */ /* 0x000fe20008000000 */
[----:B------:R-:W-:Y:S01]  /*7920*/  UMOV UR6, UR11 ;  /* 0x0000000b00067c82 */ /* 0x000fe20008000000 */
[----:B-1----:R-:W-:Y:S03]  /*7930*/  USHF.R.U32.HI UR8, URZ, UR9, UR4 ;  /* 0x00000009ff087299 */ /* 0x002fe60008011604 */
[----:B------:R-:W-:Y:S02]  /*7940*/  UMOV UR4, UR7 ;  /* 0x0000000700047c82 */ /* 0x000fe40008000000 */
[----:B------:R-:W-:Y:S02]  /*7950*/  USHF.R.U32.HI UR5, URZ, UR57, UR4 ;  /* 0x00000039ff057299 */ /* 0x000fe40008011604 */
[----:B------:R-:W-:Y:S02]  /*7960*/  USEL UR4, UR53, UR8, !UP0 ;  /* 0x0000000835047287 */ /* 0x000fe4000c000000 */
[----:B------:R-:W-:Y:S02]  /*7970*/  USHF.R.U32.HI UR8, URZ, UR9, UR6 ;  /* 0x00000009ff087299 */ /* 0x000fe40008011606 */
[----:B------:R-:W-:Y:S02]  /*7980*/  UIMAD.WIDE.U32 UR6, UR4, UR46, URZ ;  /* 0x0000002e040672a5 */ /* 0x000fe4000f8e00ff */
[----:B------:R-:W-:Y:S02]  /*7990*/  USEL UR9, UR60, UR5, !UP1 ;  /* 0x000000053c097287 */ /* 0x000fe4000c800000 */
[----:B------:R-:W-:Y:S02]  /*79a0*/  USEL UR8, UR36, UR8, !UP0 ;  /* 0x0000000824087287 */ /* 0x000fe4000c000000 */
[----:B------:R-:W-:Y:S01]  /*79b0*/  UIMAD.WIDE.U32 UR10, UR9, UR46, URZ ;  /* 0x0000002e090a72a5 */ /* 0x000fe2000f8e00ff */
[----:B------:R-:W-:Y:S01]  /*79c0*/  UMOV UR6, UR7 ;  /* 0x0000000700067c82 */ /* 0x000fe20008000000 */
[----:B------:R-:W-:Y:S01]  /*79d0*/  UMOV UR5, UR13 ;  /* 0x0000000d00057c82 */ /* 0x000fe20008000000 */
[----:B------:R-:W-:Y:S02]  /*79e0*/  @UP2 USHF.R.U32.HI UR4, URZ, UR47, UR6 ;  /* 0x0000002fff042299 */ /* 0x000fe40008011606 */
[----:B------:R-:W-:Y:S02]  /*79f0*/  USHF.R.U32.HI UR5, URZ, UR57, UR5 ;  /* 0x00000039ff057299 */ /* 0x000fe40008011605 */
[----:B------:R-:W-:Y:S02]  /*7a00*/  UIMAD UR4, UR39, UR4, URZ ;  /* 0x00000004270472a4 */ /* 0x000fe4000f8e02ff */
[----:B------:R-:W-:Y:S02]  /*7a10*/  USEL UR5, UR37, UR5, !UP1 ;  /* 0x0000000525057287 */ /* 0x000fe4000c800000 */
[----:B------:R-:W-:Y:S01]  /*7a20*/  UISETP.GE.AND UP0, UPT, UR8, UR4, UPT ;  /* 0x000000040800728c */ /* 0x000fe2000bf06270 */
[----:B------:R-:W-:Y:S01]  /*7a30*/  UMOV UR6, UR11 ;  /* 0x0000000b00067c82 */ /* 0x000fe20008000000 */
[----:B------:R-:W-:Y:S02]  /*7a40*/  UIMAD.WIDE.U32 UR10, UR8, UR46, URZ ;  /* 0x0000002e080a72a5 */ /* 0x000fe4000f8e00ff */
[----:B------:R-:W-:Y:S04]  /*7a50*/  @UP2 USHF.R.U32.HI UR9, URZ, UR47, UR6 ;  /* 0x0000002fff092299 */ /* 0x000fe80008011606 */
[----:B------:R-:W-:Y:S01]  /*7a60*/  UIMAD UR6, UR39, UR9, URZ ;  /* 0x00000009270672a4 */ /* 0x000fe2000f8e02ff */
[----:B------:R-:W-:Y:S03]  /*7a70*/  UMOV UR4, UR11 ;  /* 0x0000000b00047c82 */ /* 0x000fe60008000000 */
[----:B------:R-:W-:Y:S02]  /*7a80*/  UISETP.GE.OR UP0, UPT, UR5, UR6, UP0 ;  /* 0x000000060500728c */ /* 0x000fe40008706670 */
[----:B------:R-:W-:Y:S02]  /*7a90*/  USHF.R.U32.HI UR4, URZ, UR47, UR4 ;  /* 0x0000002fff047299 */ /* 0x000fe40008011604 */
[----:B------:R-:W-:Y:S02]  /*7aa0*/  UIMAD.WIDE.U32 UR6, UR5, UR46, URZ ;  /* 0x0000002e050672a5 */ /* 0x000fe4000f8e00ff */
[----:B------:R-:W-:Y:S02]  /*7ab0*/  USEL UR11, UR8, UR4, !UP2 ;  /* 0x00000004080b7287 */ /* 0x000fe4000d000000 */
[----:B------:R-:W-:Y:S02]  /*7ac0*/  UIADD3 UR6, UPT, UPT, -UR5, URZ, URZ ;  /* 0x000000ff05067290 */ /* 0x000fe4000fffe1ff */
[----:B------:R-:W-:Y:S02]  /*7ad0*/  UIADD3 UR10, UPT, UPT, -UR11, URZ, URZ ;  /* 0x000000ff0b0a7290 */ /* 0x000fe4000fffe1ff */
[----:B------:R-:W-:Y:S02]  /*7ae0*/  UIMAD UR6, UR45, UR6, UR37 ;  /* 0x000000062d0672a4 */ /* 0x000fe4000f8e0225 */
[----:B------:R-:W-:Y:S01]  /*7af0*/  UIMAD UR10, UR39, UR10, UR8 ;  /* 0x0000000a270a72a4 */ /* 0x000fe2000f8e0208 */
[----:B------:R-:W-:Y:S01]  /*7b00*/  @!UP0 UMOV UR4, UR7 ;  /* 0x0000000700048c82 */ /* 0x000fe20008000000 */
[----:B------:R-:W-:Y:S02]  /*7b10*/  UIADD3 UR7, UPT, UPT, -UR8, URZ, URZ ;  /* 0x000000ff08077290 */ /* 0x000fe4000fffe1ff */
[----:B------:R-:W-:Y:S04]  /*7b20*/  @!UP0 USHF.R.U32.HI UR4, URZ, UR47, UR4 ;  /* 0x0000002fff048299 */ /* 0x000fe80008011604 */
[----:B------:R-:W-:Y:S04]  /*7b30*/  @!UP0 USEL UR4, UR5, UR4, !UP2 ;  /* 0x0000000405048287 */ /* 0x000fe8000d000000 */
[----:B------:R-:W-:Y:S02]  /*7b40*/  @!UP0 UIMAD UR9, UR9, UR10, UR4 ;  /* 0x0000000a090982a4 */ /* 0x000fe4000f8e0204 */
[----:B------:R-:W-:Y:S02]  /*7b50*/  @!UP0 UIADD3 UR10, UPT, UPT, UR11, -UR4, URZ ;  /* 0x800000040b0a8290 */ /* 0x000fe4000fffe0ff */
[----:B------:R-:W-:Y:S02]  /*7b60*/  UIMAD UR4, UR58, UR7, UR36 ;  /* 0x000000073a0472a4 */ /* 0x000fe4000f8e0224 */
[----:B------:R-:W-:Y:S03]  /*7b70*/  @!UP0 UIMAD UR8, UR10, UR39, UR5 ;  /* 0x000000270a0882a4 */ /* 0x000fe6000f8e0205 */
[----:B------:R-:W-:Y:S02]  /*7b80*/  @!UP0 UMOV UR5, UR9 ;  /* 0x0000000900058c82 */ /* 0x000fe40008000000 */
[----:B------:R-:W-:Y:S02]  /*7b90*/  UIMAD UR37, UR5, UR45, UR6 ;  /* 0x0000002d052572a4 */ /* 0x000fe4000f8e0206 */
[----:B------:R-:W-:Y:S11]  /*7ba0*/  UIMAD UR36, UR8, UR58, UR4 ;  /* 0x0000003a082472a4 */ /* 0x000ff6000f8e0204 */
[----:B------:R-:W-:Y:S01]  /*7bb0*/  @!UPT UIADD3 URZ, UPT, UPT, URZ, URZ, URZ ;  /* 0x000000fffffff290 */ /* 0x000fe2000fffe0ff */
.L_x_76:
[----:B------:R-:W-:Y:S01]  /*7bc0*/  UISETP.NE.AND UP0, UPT, UR38, 0x1, UPT ;  /* 0x000000012600788c */ /* 0x000fe2000bf05270 */
[----:B------:R-:W-:Y:S01]  /*7bd0*/  @P0 SHF.R.U32.HI R4, RZ, 0x10, R5 ;  /* 0x00000010ff040819 */ /* 0x000fe20000011605 */
[----:B------:R-:W-:Y:S01]  /*7be0*/  USHF.L.U32 UR41, UR21, 0x7, URZ ;  /* 0x0000000715297899 */ /* 0x000fe200080006ff */
[----:B------:R-:W-:Y:S02]  /*7bf0*/  BSSY.RECONVERGENT B6, `(.L_x_77) ;  /* 0x0000034000067945 */ /* 0x000fe40003800200 */
[----:B------:R-:W-:Y:S02]  /*7c00*/  @P0 R2UR UR62, R4 ;  /* 0x00000000043e02ca */ /* 0x000fe400000e0000 */
[----:B------:R-:W-:Y:S04]  /*7c10*/  LOP3.LUT P0, RZ, R69, 0x3f0, RZ, 0xc0, !PT ;  /* 0x000003f045ff7812 */ /* 0x000fe8000780c0ff */
[----:B------:R-:W1:Y:S01]  /*7c20*/  @!UP0 LDCU.128 UR12, c[0x0][0xb10] ;  /* 0x00016200ff0c87ac */ /* 0x000e620008000c00 */
[----:B------:R-:W2:Y:S01]  /*7c30*/  @!UP0 LDCU UR5, c[0x0][0xb0c] ;  /* 0x00016180ff0587ac */ /* 0x000ea20008000800 */
[----:B------:R-:W3:Y:S01]  /*7c40*/  @!UP0 LDCU UR10, c[0x0][0xb20] ;  /* 0x00016400ff0a87ac */ /* 0x000ee20008000800 */
[----:B-1----:R-:W-:Y:S02]  /*7c50*/  UIMAD.WIDE.U32 UR8, UR37, UR12, URZ ;  /* 0x0000000c250872a5 */ /* 0x002fe4000f8e00ff */
[----:B------:R-:W-:Y:S02]  /*7c60*/  UIMAD.WIDE.U32 UR6, UR36, UR15, URZ ;  /* 0x0000000f240672a5 */ /* 0x000fe4000f8e00ff */
[----:B------:R-:W-:Y:S03]  /*7c70*/  @!UP0 UISETP.NE.AND UP1, UPT, UR14, 0x1, UPT ;  /* 0x000000010e00888c */ /* 0x000fe6000bf25270 */
[----:B------:R-:W-:Y:S01]  /*7c80*/  @!UP0 UMOV UR4, UR9 ;  /* 0x0000000900048c82 */ /* 0x000fe20008000000 */
[----:B--2---:R-:W-:Y:S02]  /*7c90*/  @!UP0 UISETP.NE.AND UP2, UPT, UR5, 0x1, UPT ;  /* 0x000000010500888c */ /* 0x004fe4000bf45270 */
[----:B------:R-:W-:Y:S01]  /*7ca0*/  @!UP0 USHF.R.U32.HI UR4, URZ, UR13, UR4 ;  /* 0x0000000dff048299 */ /* 0x000fe20008011604 */
[----:B------:R-:W-:Y:S02]  /*7cb0*/  @!UP0 UMOV UR6, UR7 ;  /* 0x0000000700068c82 */ /* 0x000fe40008000000 */
[----:B---3--:R-:W-:Y:S02]  /*7cc0*/  @!UP0 USHF.R.U32.HI UR6, URZ, UR10, UR6 ;  /* 0x0000000aff068299 */ /* 0x008fe40008011606 */
[----:B------:R-:W-:Y:S02]  /*7cd0*/  @!UP0 USEL UR7, UR37, UR4, !UP2 ;  /* 0x0000000425078287 */ /* 0x000fe4000d000000 */
[----:B------:R-:W-:Y:S04]  /*7ce0*/  @!UP0 USEL UR6, UR36, UR6, !UP1 ;  /* 0x0000000624068287 */ /* 0x000fe8000c800000 */
[----:B------:R-:W-:Y:S02]  /*7cf0*/  @!UP0 UIADD3 UR4, UPT, UPT, -UR7, UR6, URZ ;  /* 0x0000000607048290 */ /* 0x000fe4000fffe1ff */
[----:B------:R-:W-:Y:S02]  /*7d00*/  @!UP0 UIADD3 UR6, UPT, UPT, UR7, -UR6, URZ ;  /* 0x8000000607068290 */ /* 0x000fe4000fffe0ff */
[----:B------:R-:W-:Y:S02]  /*7d10*/  @!UP0 UIMAD UR37, UR4, UR5, UR37 ;  /* 0x00000005042582a4 */ /* 0x000fe4000f8e0225 */
[----:B------:R-:W-:Y:S01]  /*7d20*/  @!UP0 UIMAD UR36, UR6, UR14, UR36 ;  /* 0x0000000e062482a4 */ /* 0x000fe2000f8e0224 */
[----:B------:R-:W-:Y:S11]  /*7d30*/  @!P0 BRA `(.L_x_78) ;  /* 0x00000000007c8947 */ /* 0x000ff60003800000 */
[----:B------:R-:W1:Y:S01]  /*7d40*/  LDCU.64 UR8, c[0x4][0x80] ;  /* 0x01001000ff0877ac */ /* 0x000e620008000a00 */
[----:B------:R-:W-:Y:S01]  /*7d50*/  MOV R16, 0x0 ;  /* 0x0000000000107802 */ /* 0x000fe20000000f00 */
[----:B------:R-:W-:Y:S02]  /*7d60*/  HFMA2 R12, -RZ, RZ, 0, 5.9604644775390625e-08 ;  /* 0x00000001ff0c7431 */ /* 0x000fe400000001ff */
[----:B------:R-:W-:Y:S01]  /*7d70*/  IMAD.MOV.U32 R8, RZ, RZ, 0x70 ;  /* 0x00000070ff087424 */ /* 0x000fe200078e00ff */
[----:B------:R2:W3:Y:S01]  /*7d80*/  LDC.64 R14, c[0x4][R16] ;  /* 0x01000000100e7b82 */ /* 0x0004e20000000a00 */
[----:B------:R-:W4:Y:S01]  /*7d90*/  LDCU.64 UR6, c[0x4][0x88] ;  /* 0x01001100ff0677ac */ /* 0x000f220008000a00 */
[----:B------:R-:W-:Y:S01]  /*7da0*/  IMAD.MOV.U32 R13, RZ, RZ, RZ ;  /* 0x000000ffff0d7224 */ /* 0x000fe200078e00ff */
[----:B------:R-:W2:Y:S01]  /*7db0*/  LDCU.64 UR4, c[0x4][0x8] ;  /* 0x01000100ff0477ac */ /* 0x000ea20008000a00 */
[----:B-1----:R-:W-:Y:S01]  /*7dc0*/  MOV R5, UR9 ;  /* 0x0000000900057c02 */ /* 0x002fe20008000f00 */
[----:B------:R-:W-:Y:S01]  /*7dd0*/  IMAD.U32 R4, RZ, RZ, UR8 ;  /* 0x00000008ff047e24 */ /* 0x000fe2000f8e00ff */
[----:B----4-:R-:W-:Y:S01]  /*7de0*/  MOV R7, UR7 ;  /* 0x0000000700077c02 */ /* 0x010fe20008000f00 */
[----:B------:R-:W-:Y:S01]  /*7df0*/  IMAD.U32 R6, RZ, RZ, UR6 ;  /* 0x00000006ff067e24 */ /* 0x000fe2000f8e00ff */
[----:B--2---:R-:W-:Y:S01]  /*7e00*/  MOV R11, UR5 ;  /* 0x00000005000b7c02 */ /* 0x004fe20008000f00 */
[----:B------:R-:W-:Y:S02]  /*7e10*/  IMAD.U32 R10, RZ, RZ, UR4 ;  /* 0x00000004ff0a7e24 */ /* 0x000fe4000f8e00ff */
[----:B------:R-:W-:Y:S07]  /*7e20*/  LEPC R20, `(.L_x_79) ;  /* 0x000000001014794e */ /* 0x000fee0000000000 */
[----:B---3-5:R-:W-:Y:S05]  /*7e30*/  CALL.ABS.NOINC R14 ;  /* 0x000000000e007343 */ /* 0x028fea0003c00000 */
.L_x_79:
[----:B------:R-:W1:Y:S01]  /*7e40*/  LDCU.64 UR8, c[0x4][0x80] ;  /* 0x01001000ff0877ac */ /* 0x000e620008000a00 */
[----:B------:R-:W2:Y:S01]  /*7e50*/  LDC.64 R16, c[0x4][R16] ;  /* 0x0100000010107b82 */ /* 0x000ea20000000a00 */
[----:B------:R-:W-:Y:S02]  /*7e60*/  HFMA2 R12, -RZ, RZ, 0, 5.9604644775390625e-08 ;  /* 0x00000001ff0c7431 */ /* 0x000fe400000001ff */
[----:B------:R-:W-:Y:S02]  /*7e70*/  IMAD.MOV.U32 R8, RZ, RZ, 0x70 ;  /* 0x00000070ff087424 */ /* 0x000fe400078e00ff */
[----:B------:R-:W-:Y:S01]  /*7e80*/  IMAD.MOV.U32 R13, RZ, RZ, RZ ;  /* 0x000000ffff0d7224 */ /* 0x000fe200078e00ff */
[----:B------:R-:W3:Y:S01]  /*7e90*/  LDCU.64 UR6, c[0x4][0x88] ;  /* 0x01001100ff0677ac */ /* 0x000ee20008000a00 */
[----:B------:R-:W4:Y:S01]  /*7ea0*/  LDCU.64 UR4, c[0x4][0x8] ;  /* 0x01000100ff0477ac */ /* 0x000f220008000a00 */
[----:B-1----:R-:W-:Y:S02]  /*7eb0*/  MOV R4, UR8 ;  /* 0x0000000800047c02 */ /* 0x002fe40008000f00 */
[----:B------:R-:W-:Y:S02]  /*7ec0*/  MOV R5, UR9 ;  /* 0x0000000900057c02 */ /* 0x000fe40008000f00 */
[----:B---3--:R-:W-:Y:S01]  /*7ed0*/  MOV R7, UR7 ;  /* 0x0000000700077c02 */ /* 0x008fe20008000f00 */
[----:B------:R-:W-:Y:S01]  /*7ee0*/  IMAD.U32 R6, RZ, RZ, UR6 ;  /* 0x00000006ff067e24 */ /* 0x000fe2000f8e00ff */
[----:B----4-:R-:W-:Y:S01]  /*7ef0*/  MOV R11, UR5 ;  /* 0x00000005000b7c02 */ /* 0x010fe20008000f00 */
[----:B------:R-:W-:Y:S02]  /*7f00*/  IMAD.U32 R10, RZ, RZ, UR4 ;  /* 0x00000004ff0a7e24 */ /* 0x000fe4000f8e00ff */
[----:B------:R-:W-:Y:S07]  /*7f10*/  LEPC R20, `(.L_x_78) ;  /* 0x000000001014794e */ /* 0x000fee0000000000 */
[----:B--2---:R-:W-:Y:S05]  /*7f20*/  CALL.ABS.NOINC R16 ;  /* 0x0000000010007343 */ /* 0x004fea0003c00000 */
.L_x_78:
[----:B------:R-:W-:Y:S05]  /*7f30*/  BSYNC.RECONVERGENT B6 ;  /* 0x0000000000067941 */ /* 0x000fea0003800200 */
.L_x_77:
[----:B------:R-:W-:Y:S01]  /*7f40*/  R2UR UR5, R62 ;  /* 0x000000003e0572ca */ /* 0x000fe200000e0000 */
[----:B------:R-:W-:Y:S01]  /*7f50*/  UISETP.NE.AND UP2, UPT, UR63, URZ, UPT ;  /* 0x000000ff3f00728c */ /* 0x000fe2000bf45270 */
[----:B------:R-:W-:Y:S02]  /*7f60*/  R2UR UR4, R61 ;  /* 0x000000003d0472ca */ /* 0x000fe400000e0000 */
[----:B------:R-:W-:Y:S02]  /*7f70*/  ISETP.NE.U32.AND P4, PT, R50, RZ, PT ;  /* 0x000000ff3200720c */ /* 0x000fe40003f85070 */
[----:B------:R-:W-:Y:S02]  /*7f80*/  ISETP.NE.U32.AND P2, PT, RZ, UR54, PT ;  /* 0x00000036ff007c0c */ /* 0x000fe4000bf45070 */
[----:B------:R-:W-:Y:S02]  /*7f90*/  PLOP3.LUT P1, PT, PT, PT, UP2, 0x80, 0x8 ;  /* 0x000000000008781c */ /* 0x000fe40003f2f028 */
[----:B------:R-:W-:Y:S02]  /*7fa0*/  ISETP.NE.AND.EX P4, PT, R51, RZ, PT, P4 ;  /* 0x000000ff3300720c */ /* 0x000fe40003f85340 */
[----:B------:R-:W-:Y:S01]  /*7fb0*/  ISETP.NE.AND.EX P2, PT, RZ, UR55, PT, P2 ;  /* 0x00000037ff007c0c */ /* 0x000fe2000bf45320 */
[----:B------:R-:W-:Y:S04]  /*7fc0*/  UISETP.NE.U32.AND UP0, UPT, UR5, URZ, UPT ;  /* 0x000000ff0500728c */ /* 0x000fe8000bf05070 */
[----:B------:R-:W-:Y:S02]  /*7fd0*/  UISETP.NE.AND.EX UP1, UPT, UR4, URZ, UPT, UP0 ;  /* 0x000000ff0400728c */ /* 0x000fe4000bf25300 */
[----:B------:R-:W-:Y:S02]  /*7fe0*/  UPLOP3.LUT UP0, UPT, UPT, UPT, UPT, 0x40, 0x4 ;  /* 0x000000000004789c */ /* 0x000fe40003f0e870 */
[----:B------:R-:W-:Y:S06]  /*7ff0*/  @UP2 UPLOP3.LUT UP0, UPT, UPT, UPT, UP1, 0x80, 0x8 ;  /* 0x000000000008289c */ /* 0x000fec0003f0f010 */
[----:B------:R-:W-:Y:S01]  /*8000*/  PLOP3.LUT P0, PT, PT, PT, UP0, 0x80, 0x8 ;  /* 0x000000000008781c */ /* 0x000fe20003f0f008 */
[----:B------:R-:W-:Y:S01]  /*8010*/  @!UPT UIADD3 URZ, UPT, UPT, URZ, URZ, URZ ;  /* 0x000000fffffff290 */ /* 0x000fe2000fffe0ff */
[----:B------:R-:W-:Y:S11]  /*8020*/  BRA.U !UP1, `(.L_x_80) ;  /* 0x0000000109407547 */ /* 0x000ff6000b800000 */
[----:B------:R-:W-:Y:S01]  /*8030*/  UISETP.NE.U32.AND UP0, UPT, UR54, URZ, UPT ;  /* 0x000000ff3600728c */ /* 0x000fe2000bf05070 */
[----:B------:R-:W-:Y:S01]  /*8040*/  R2UR UR6, R62 ;  /* 0x000000003e0672ca */ /* 0x000fe200000e0000 */
[----:B------:R-:W1:Y:S01]  /*8050*/  LDCU.64 UR8, c[0x0][0x358] ;  /* 0x00006b00ff0877ac */ /* 0x000e620008000a00 */
[----:B------:R-:W-:Y:S02]  /*8060*/  HFMA2 R59, -RZ, RZ, 0, 5.9604644775390625e-08 ;  /* 0x00000001ff3b7431 */ /* 0x000fe400000001ff */
[----:B------:R-:W-:Y:S01]  /*8070*/  IMAD.MOV.U32 R0, RZ, RZ, 0x1 ;  /* 0x00000001ff007424 */ /* 0x000fe200078e00ff */
[----:B------:R-:W-:Y:S06]  /*8080*/  UISETP.NE.AND.EX UP0, UPT, UR55, URZ, UPT, UP0 ;  /* 0x000000ff3700728c */ /* 0x000fec000bf05300 */
[----:B------:R-:W-:Y:S05]  /*8090*/  PLOP3.LUT P3, PT, PT, PT, UP0, 0x80, 0x8 ;  /* 0x000000000008781c */ /* 0x000fea0003f6f008 */
[----:B------:R-:W2:Y:S01]  /*80a0*/  @UP0 LDCU.64 UR4, c[0x0][0x888] ;  /* 0x00011100ff0407ac */ /* 0x000ea20008000a00 */
[----:B------:R-:W-:Y:S07]  /*80b0*/  @UP0 UIMAD UR6, UR51, UR6, URZ ;  /* 0x00000006330602a4 */ /* 0x000fee000f8e02ff */
[----:B------:R-:W-:Y:S01]  /*80c0*/  @!P3 PRMT R59, R0, 0x7610, R59 ;  /* 0x00007610003bb816 */ /* 0x000fe2000000003b */
[----:B--2---:R-:W-:Y:S06]  /*80d0*/  @UP0 UIMAD.WIDE UR4, UR6, 0x4, UR4 ;  /* 0x00000004060408a5 */ /* 0x004fec000f8e0204 */
[----:B------:R-:W-:Y:S02]  /*80e0*/  IMAD.U32 R4, RZ, RZ, UR4 ;  /* 0x00000004ff047e24 */ /* 0x000fe4000f8e00ff */
[----:B------:R-:W-:Y:S03]  /*80f0*/  IMAD.U32 R5, RZ, RZ, UR5 ;  /* 0x00000005ff057e24 */ /* 0x000fe6000f8e00ff */
[----:B------:R-:W2:Y:S02]  /*8100*/  @!UP0 LDCU UR4, c[0x0][0x880] ;  /* 0x00011000ff0487ac */ /* 0x000ea40008000800 */
[----:B-1---5:R1:W5:Y:S02]  /*8110*/  @P3 LDG.E R27, desc[UR8][R4.64] ;  /* 0x00000008041b3981 */ /* 0x022364000c1e1900 */
[----:B-12---:R-:W-:Y:S02]  /*8120*/  @!P3 MOV R27, UR4 ;  /* 0x00000004001bbc02 */ /* 0x006fe40008000f00 */
.L_x_80:
[----:B------:R-:W-:Y:S05]  /*8130*/  @!P4 BRA `(.L_x_81) ;  /* 0x000000000024c947 */ /* 0x000fea0003800000 */
[----:B------:R-:W-:Y:S01]  /*8140*/  ISETP.NE.U32.AND P3, PT, R48, RZ, PT ;  /* 0x000000ff3000720c */ /* 0x000fe20003f65070 */
[----:B------:R-:W1:Y:S03]  /*8150*/  LDCU.64 UR4, c[0x0][0x358] ;  /* 0x00006b00ff0477ac */ /* 0x000e660008000a00 */
[----:B------:R-:W-:Y:S11]  /*8160*/  ISETP.NE.AND.EX P3, PT, R49, RZ, PT, P3 ;  /* 0x000000ff3100720c */ /* 0x000ff60003f65330 */
[----:B------:R-:W-:Y:S02]  /*8170*/  @!UPT UIADD3 URZ, UPT, UPT, URZ, URZ, URZ ;  /* 0x000000fffffff290 */ /* 0x000fe4000fffe0ff */
[----:B------:R-:W2:Y:S01]  /*8180*/  @P3 LDC.64 R4, c[0x0][0x8a8] ;  /* 0x00022a00ff043b82 */ /* 0x000ea20000000a00 */
[----:B------:R-:W-:Y:S04]  /*8190*/  @P3 IMAD R0, R50, UR51, RZ ;  /* 0x0000003332003c24 */ /* 0x000fe8000f8e02ff */
[----:B--2---:R-:W-:Y:S05]  /*81a0*/  @P3 IMAD.WIDE R4, R0, 0x4, R4 ;  /* 0x0000000400043825 */ /* 0x004fea00078e0204 */
[----:B-1---5:R1:W5:Y:S02]  /*81b0*/  @P3 LDG.E R24, desc[UR4][R4.64] ;  /* 0x0000000404183981 */ /* 0x022364000c1e1900 */
[----:B-1----:R-:W2:Y:S02]  /*81c0*/  @!P3 LDC R24, c[0x0][0x8a0] ;  /* 0x00022800ff18bb82 */ /* 0x002ea40000000800 */
.L_x_81:
[----:B-----5:R-:W-:Y:S01]  /*81d0*/  FSETP.NEU.AND P4, PT, R27, RZ, PT ;  /* 0x000000ff1b00720b */ /* 0x020fe20003f8d000 */
[----:B------:R-:W-:Y:S01]  /*81e0*/  USHF.L.U32 UR8, UR50, 0x6, URZ ;  /* 0x0000000632087899 */ /* 0x000fe200080006ff */
[----:B------:R-:W-:Y:S01]  /*81f0*/  SEL R4, RZ, 0xffffffff, P2 ;  /* 0xffffffffff047807 */ /* 0x000fe20001000000 */
[----:B------:R-:W-:Y:S01]  /*8200*/  IMAD.SHL.U32 R83, R57, 0x4, RZ ;  /* 0x0000000439537824 */ /* 0x000fe200078e00ff */
[----:B------:R-:W-:Y:S01]  /*8210*/  @P1 LOP3.LUT P2, RZ, R59, 0xff, RZ, 0xc0, !PT ;  /* 0x000000ff3bff1812 */ /* 0x000fe2000784c0ff */
[----:B------:R-:W-:Y:S01]  /*8220*/  BSSY B1, `(.L_x_82) ;  /* 0x0000055000017945 */ /* 0x000fe20003800000 */
[----:B------:R-:W-:Y:S01]  /*8230*/  @P1 SEL R0, RZ, 0xffffffff, P4 ;  /* 0xffffffffff001807 */ /* 0x000fe20002000000 */
[----:B------:R-:W-:Y:S01]  /*8240*/  IMAD.U32 R74, RZ, RZ, UR8 ;  /* 0x00000008ff4a7e24 */ /* 0x000fe2000f8e00ff */
[----:B------:R-:W-:Y:S01]  /*8250*/  LOP3.LUT R56, R56, 0x1, RZ, 0x3c, !PT ;  /* 0x0000000138387812 */ /* 0x000fe200078e3cff */
[----:B------:R-:W-:Y:S01]  /*8260*/  VIADD R78, R83, UR48 ;  /* 0x00000030534e7c36 */ /* 0x000fe20008000000 */
[----:B------:R-:W-:Y:S01]  /*8270*/  @P0 SEL R0, R4, R0, !P2 ;  /* 0x0000000004000207 */ /* 0x000fe20005000000 */
[----:B------:R-:W-:Y:S01]  /*8280*/  IMAD.MOV.U32 R84, RZ, RZ, 0x1 ;  /* 0x00000001ff547424 */ /* 0x000fe200078e00ff */
[----:B------:R-:W-:Y:S01]  /*8290*/  LEA R81, R22, UR48, 0x3 ;  /* 0x0000003016517c11 */ /* 0x000fe2000f8e18ff */
[----:B------:R-:W-:Y:S01]  /*82a0*/  IMAD.IADD R25, R23, 0x1, R2 ;  /* 0x0000000117197824 */ /* 0x000fe200078e0202 */
[----:B------:R-:W-:Y:S01]  /*82b0*/  @P1 LOP3.LUT R0, R0, 0x1, RZ, 0xc0, !PT ;  /* 0x0000000100001812 */ /* 0x000fe200078ec0ff */
[----:B------:R-:W-:Y:S01]  /*82c0*/  IMAD.MOV.U32 R82, RZ, RZ, RZ ;  /* 0x000000ffff527224 */ /* 0x000fe200078e00ff */
[----:B------:R-:W-:Y:S02]  /*82d0*/  R2UR UR4, R67 ;  /* 0x00000000430472ca */ /* 0x000fe400000e0000 */
[----:B------:R-:W-:Y:S02]  /*82e0*/  CS2R R38, SRZ ;  /* 0x0000000000267805 */ /* 0x000fe4000001ff00 */
[----:B------:R-:W-:Y:S02]  /*82f0*/  ISETP.NE.U32.OR P3, PT, R0, 0x1, !P1 ;  /* 0x000000010000780c */ /* 0x000fe40004f65470 */
[----:B------:R-:W-:Y:S02]  /*8300*/  CS2R R36, SRZ ;  /* 0x0000000000247805 */ /* 0x000fe4000001ff00 */
[----:B------:R-:W-:Y:S02]  /*8310*/  R2UR UR7, R66 ;  /* 0x00000000420772ca */ /* 0x000fe400000e0000 */
[----:B------:R-:W-:Y:S02]  /*8320*/  CS2R R34, SRZ ;  /* 0x0000000000227805 */ /* 0x000fe4000001ff00 */
[----:B------:R-:W-:Y:S02]  /*8330*/  R2UR UR10, R68 ;  /* 0x00000000440a72ca */ /* 0x000fe400000e0000 */
[----:B------:R-:W-:Y:S02]  /*8340*/  CS2R R32, SRZ ;  /* 0x0000000000207805 */ /* 0x000fe4000001ff00 */
[----:B------:R-:W-:Y:S02]  /*8350*/  R2UR UR6, R64 ;  /* 0x00000000400672ca */ /* 0x000fe400000e0000 */
[----:B------:R-:W-:Y:S02]  /*8360*/  CS2R R42, SRZ ;  /* 0x00000000002a7805 */ /* 0x000fe4000001ff00 */
[----:B------:R-:W-:Y:S02]  /*8370*/  R2UR UR9, R65 ;  /* 0x00000000410972ca */ /* 0x000fe400000e0000 */
[----:B------:R-:W-:Y:S02]  /*8380*/  CS2R R40, SRZ ;  /* 0x0000000000287805 */ /* 0x000fe4000001ff00 */
[----:B------:R-:W-:Y:S01]  /*8390*/  R2UR UR11, R63 ;  /* 0x000000003f0b72ca */ /* 0x000fe200000e0000 */
[----:B------:R-:W-:Y:S01]  /*83a0*/  UIMAD.WIDE.U32 UR4, UR8, UR4, URZ ;  /* 0x00000004080472a5 */ /* 0x000fe2000f8e00ff */
[----:B------:R-:W-:Y:S02]  /*83b0*/  P2R R76, PR, RZ, 0x8 ;  /* 0x00000008ff4c7803 */ /* 0x000fe40000000000 */
[----:B------:R-:W-:Y:S02]  /*83c0*/  CS2R R46, SRZ ;  /* 0x00000000002e7805 */ /* 0x000fe4000001ff00 */
[----:B------:R-:W-:Y:S02]  /*83d0*/  @P3 SHF.L.U32 R0, R56, 0x1f, RZ ;  /* 0x0000001f38003819 */ /* 0x000fe400000006ff */
[----:B------:R-:W-:Y:S02]  /*83e0*/  CS2R R44, SRZ ;  /* 0x00000000002c7805 */ /* 0x000fe4000001ff00 */
[----:B------:R-:W-:Y:S01]  /*83f0*/  LOP3.LUT P5, R75, R59, 0xff, RZ, 0xc0, !PT ;  /* 0x000000ff3b4b7812 */ /* 0x000fe200078ac0ff */
[----:B------:R-:W-:Y:S01]  /*8400*/  UISETP.NE.AND UP0, UPT, UR10, 0x1, UPT ;  /* 0x000000010a00788c */ /* 0x000fe2000bf05270 */
[----:B------:R1:W3:Y:S01]  /*8410*/  @P3 SYNCS.PHASECHK.TRANS64.TRYWAIT P1, [UR48+0x40], R0 ;  /* 0x00004000ff0035a7 */ /* 0x0002e20008021130 */
[----:B------:R-:W-:Y:S01]  /*8420*/  PLOP3.LUT P3, PT, PT, PT, UP1, 0x80, 0x8 ;  /* 0x000000000008781c */ /* 0x000fe20003f6f018 */
[----:B------:R-:W-:Y:S01]  /*8430*/  UMOV UR4, UR5 ;  /* 0x0000000500047c82 */ /* 0x000fe20008000000 */
[----:B------:R-:W-:Y:S01]  /*8440*/  SEL R3, RZ, 0xffffffff, P4 ;  /* 0xffffffffff037807 */ /* 0x000fe20002000000 */
[----:B------:R-:W-:Y:S01]  /*8450*/  USHF.R.U32.HI UR4, URZ, UR7, UR4 ;  /* 0x00000007ff047299 */ /* 0x000fe20008011604 */
[----:B------:R-:W-:Y:S01]  /*8460*/  ISETP.NE.AND P4, PT, R76, RZ, PT ;  /* 0x000000ff4c00720c */ /* 0x000fe20003f85270 */
[----:B------:R-:W-:Y:S02]  /*8470*/  VIADD R79, R78, 0x400 ;  /* 0x000004004e4f7836 */ /* 0x000fe40000000000 */
[----:B------:R-:W-:Y:S01]  /*8480*/  USEL UR4, UR8, UR4, !UP0 ;  /* 0x0000000408047287 */ /* 0x000fe2000c000000 */
[----:B------:R-:W-:Y:S01]  /*8490*/  IMAD.IADD R77, R70, 0x1, R78 ;  /* 0x00000001464d7824 */ /* 0x000fe200078e024e */
[----:B------:R-:W-:Y:S02]  /*84a0*/  UISETP.NE.AND UP0, UPT, UR9, 0x1, UPT ;  /* 0x000000010900788c */ /* 0x000fe4000bf05270 */
[----:B------:R-:W-:Y:S02]  /*84b0*/  UIMAD.WIDE.U32 UR6, UR4, UR6, URZ ;  /* 0x00000006040672a5 */ /* 0x000fe4000f8e00ff */
[----:B------:R-:W-:Y:S01]  /*84c0*/  IMAD.U32 R73, RZ, RZ, UR4 ;  /* 0x00000004ff497e24 */ /* 0x000fe2000f8e00ff */
[----:B------:R-:W-:Y:S01]  /*84d0*/  @P3 SEL R3, R4, R3, !P5 ;  /* 0x0000000304033207 */ /* 0x000fe20006800000 */
[----:B------:R-:W-:Y:S01]  /*84e0*/  IMAD R5, RZ, RZ, -UR4 ;  /* 0x80000004ff057e24 */ /* 0x000fe2000f8e02ff */
[----:B------:R-:W-:Y:S01]  /*84f0*/  PLOP3.LUT P2, PT, PT, PT, UP0, 0x80, 0x8 ;  /* 0x000000000008781c */ /* 0x000fe20003f4f008 */
[----:B------:R-:W-:Y:S01]  /*8500*/  IMAD.U32 R72, RZ, RZ, UR4 ;  /* 0x00000004ff487e24 */ /* 0x000fe2000f8e00ff */
[----:B------:R-:W-:Y:S01]  /*8510*/  UMOV UR5, UR7 ;  /* 0x0000000700057c82 */ /* 0x000fe20008000000 */
[----:B------:R-:W-:Y:S01]  /*8520*/  LOP3.LUT R3, R3, 0x1, RZ, 0xc0, !PT ;  /* 0x0000000103037812 */ /* 0x000fe200078ec0ff */
[----:B------:R-:W-:Y:S01]  /*8530*/  USHF.R.U32.HI UR5, URZ, UR11, UR5 ;  /* 0x0000000bff057299 */ /* 0x000fe20008011605 */
[----:B------:R-:W-:Y:S01]  /*8540*/  IMAD R74, R5, UR10, R74 ;  /* 0x0000000a054a7c24 */ /* 0x000fe2000f8e024a */
[----:B-1----:R-:W-:Y:S02]  /*8550*/  SHF.L.U32 R0, R55, 0x1f, RZ ;  /* 0x0000001f37007819 */ /* 0x002fe400000006ff */
[----:B------:R-:W-:Y:S02]  /*8560*/  ISETP.NE.U32.AND P6, PT, R3, 0x1, PT ;  /* 0x000000010300780c */ /* 0x000fe40003fc5070 */
[----:B------:R1:W4:Y:S01]  /*8570*/  SYNCS.PHASECHK.TRANS64.TRYWAIT P0, [R81+URZ+0xa0], R0 ;  /* 0x0000a000510075a7 */ /* 0x00032200080011ff */
[----:B------:R-:W-:Y:S02]  /*8580*/  SEL R73, R73, UR5, !P2 ;  /* 0x0000000549497c07 */ /* 0x000fe4000d000000 */
[----:B------:R-:W-:Y:S03]  /*8590*/  P2R R85, PR, RZ, 0x40 ;  /* 0x00000040ff557803 */ /* 0x000fe60000000000 */
[----:B------:R-:W-:Y:S04]  /*85a0*/  IMAD.MOV R4, RZ, RZ, -R73 ;  /* 0x000000ffff047224 */ /* 0x000fe800078e0a49 */
[----:B------:R-:W-:Y:S01]  /*85b0*/  IMAD R72, R4, UR9, R72 ;  /* 0x0000000904487c24 */ /* 0x000fe2000f8e0248 */
[----:B---3--:R-:W-:Y:S01]  /*85c0*/  @P4 SEL R84, RZ, 0x1, !P1 ;  /* 0x00000001ff544807 */ /* 0x008fe20004800000 */
[----:B-1----:R-:W-:Y:S06]  /*85d0*/  @!P4 BRA `(.L_x_83) ;  /* 0x000000000064c947 */ /* 0x002fec0003800000 */
[----:B------:R-:W-:Y:S01]  /*85e0*/  @P6 IMAD R5, R71, 0x4, R79 ;  /* 0x0000000447056824 */ /* 0x000fe200078e024f */
[----:B------:R-:W-:Y:S01]  /*85f0*/  ISETP.NE.AND P1, PT, R84, RZ, PT ;  /* 0x000000ff5400720c */ /* 0x000fe20003f25270 */
[----:B------:R-:W-:Y:S01]  /*8600*/  IMAD.MOV.U32 R38, RZ, RZ, RZ ;  /* 0x000000ffff267224 */ /* 0x000fe200078e00ff */
[----:B------:R-:W-:Y:S01]  /*8610*/  BSSY B0, `(.L_x_84) ;  /* 0x000000d000007945 */ /* 0x000fe20003800000 */
[----:B------:R-:W-:Y:S01]  /*8620*/  @P6 IMAD.IADD R4, R70, 0x1, R5 ;  /* 0x0000000146046824 */ /* 0x000fe200078e0205 */
[----:B------:R-:W-:Y:S02]  /*8630*/  CS2R R34, SRZ ;  /* 0x0000000000227805 */ /* 0x000fe4000001ff00 */
[----:B------:R-:W-:Y:S02]  /*8640*/  CS2R R32, SRZ ;  /* 0x0000000000207805 */ /* 0x000fe4000001ff00 */
[----:B------:R-:W-:Y:S02]  /*8650*/  CS2R R36, SRZ ;  /* 0x0000000000247805 */ /* 0x000fe4000001ff00 */
[----:B------:R-:W-:Y:S02]  /*8660*/  CS2R R46, SRZ ;  /* 0x00000000002e7805 */ /* 0x000fe4000001ff00 */
[----:B------:R-:W-:Y:S02]  /*8670*/  CS2R R44, SRZ ;  /* 0x00000000002c7805 */ /* 0x000fe4000001ff00 */
[----:B------:R-:W-:Y:S02]  /*8680*/  CS2R R42, SRZ ;  /* 0x00000000002a7805 */ /* 0x000fe4000001ff00 */
[----:B------:R-:W-:Y:S01]  /*8690*/  CS2R R40, SRZ ;  /* 0x0000000000287805 */ /* 0x000fe2000001ff00 */
[----:B------:R-:W-:Y:S06]  /*86a0*/  @P1 BRA `(.L_x_85) ;  /* 0x00000000000c1947 */ /* 0x000fec0003800000 */
[----:B------:R-:W-:Y:S04]  /*86b0*/  SHF.L.U32 R3, R56, 0x1f, RZ ;  /* 0x0000001f38037819 */ /* 0x000fe800000006ff */
[----:B------:R-:W1:Y:S02]  /*86c0*/  SYNCS.PHASECHK.TRANS64.TRYWAIT P1, [UR48+0x40], R3 ;  /* 0x00004003ff0075a7 */ /* 0x000e640008021130 */
[----:B-1----:R-:W-:Y:S05]  /*86d0*/  @!P1 BRA `(.L_x_86) ;  /* 0x0000003000509947 */ /* 0x002fea0003800000 */
.L_x_85:
[----:B------:R-:W-:Y:S05]  /*86e0*/  BSYNC B0 ;  /* 0x0000000000007941 */ /* 0x000fea0003800000 */
.L_x_84:
[----:B------:R-:W-:Y:S01]  /*86f0*/  ISETP.NE.AND P1, PT, R85, RZ, PT ;  /* 0x000000ff5500720c */ /* 0x000fe20003f25270 */
[----:B------:R-:W-:Y:S11]  /*8700*/  HFMA2 R82, -RZ, RZ, 0, 5.9604644775390625e-08 ;  /* 0x00000001ff527431 */ /* 0x000ff600000001ff */
[----:B------:R-:W-:Y:S01]  /*8710*/  @!UPT UIADD3 URZ, UPT, UPT, URZ, URZ, URZ ;  /* 0x000000fffffff290 */ /* 0x000fe2000fffe0ff */
[----:B------:R-:W-:Y:S05]  /*8720*/  @P1 WARPSYNC.ALL ;  /* 0x0000000000001948 */ /* 0x000fea0003800000 */
[----:B------:R3:W1:Y:S04]  /*8730*/  @P1 LDSM.16.M88.4 R32, [R5] ;  /* 0x000000000520183b */ /* 0x0006680000000200 */
[----:B------:R3:W1:Y:S04]  /*8740*/  @P1 LDSM.16.M88.4 R36, [R4] ;  /* 0x000000000424183b */ /* 0x0006680000000200 */
[----:B------:R3:W1:Y:S04]  /*8750*/  @P1 LDSM.16.M88.4 R44, [R83+UR48+0x400] ;  /* 0x00040030532c183b */ /* 0x0006680008000200 */
[----:B------:R3:W1:Y:S02]  /*8760*/  @P1 LDSM.16.M88.4 R40, [R77+0x400] ;  /* 0x000400004d28183b */ /* 0x0006640000000200 */
.L_x_83:
[----:B------:R-:W-:Y:S05]  /*8770*/  BSYNC B1 ;  /* 0x0000000000017941 */ /* 0x000fea0003800000 */
.L_x_82:
[----:B-1----:R-:W-:Y:S04]  /*8780*/  SHF.R.U32.HI R2, RZ, 0x15, R25 ;  /* 0x00000015ff027819 */ /* 0x002fe80000011619 */
[----:B------:R-:W-:Y:S01]  /*8790*/  LOP3.LUT P1, RZ, R2, 0x3, R60, 0x48, !PT ;  /* 0x0000000302ff7812 */ /* 0x000fe2000782483c */
[----:B------:R-:W-:Y:S01]  /*87a0*/  @!UPT UIADD3 URZ, UPT, UPT, URZ, URZ, URZ ;  /* 0x000000fffffff290 */ /* 0x000fe2000fffe0ff */
[----:B----4-:R-:W-:Y:S11]  /*87b0*/  @P0 BRA `(.L_x_87) ;  /* 0x0000000000080947 */ /* 0x010ff60003800000 */
[----:B------:R-:W1:Y:S02]  /*87c0*/  SYNCS.PHASECHK.TRANS64.TRYWAIT P0, [R81+URZ+0xa0], R0 ;  /* 0x0000a000510075a7 */ /* 0x000e6400080011ff */
[----:B-1----:R-:W-:Y:S05]  /*87d0*/  @!P0 BRA `(.L_x_88) ;  /* 0x0000003000288947 */ /* 0x002fea0003800000 */
.L_x_87:
[----:B------:R-:W-:Y:S05]  /*87e0*/  @!P1 BRA `(.L_x_89) ;  /* 0x0000000000409947 */ /* 0x000fea0003800000 */
[----:B------:R-:W3:Y:S01]  /*87f0*/  LDCU.64 UR8, c[0x4][0x70] ;  /* 0x01000e00ff0877ac */ /* 0x000ee20008000a00 */
[----:B------:R-:W-:Y:S01]  /*8800*/  MOV R3, 0x0 ;  /* 0x0000000000037802 */ /* 0x000fe20000000f00 */
[----:B------:R-:W-:Y:S02]  /*8810*/  HFMA2 R12, -RZ, RZ, 0, 5.9604644775390625e-08 ;  /* 0x00000001ff0c7431 */ /* 0x000fe400000001ff */
[----:B------:R-:W-:Y:S02]  /*8820*/  IMAD.MOV.U32 R8, RZ, RZ, 0x192 ;  /* 0x00000192ff087424 */ /* 0x000fe400078e00ff */
[----:B------:R-:W-:Y:S01]  /*8830*/  IMAD.MOV.U32 R13, RZ, RZ, RZ ;  /* 0x000000ffff0d7224 */ /* 0x000fe200078e00ff */
[----:B------:R-:W4:Y:S01]  /*8840*/  LDCU.64 UR6, c[0x4][0x78] ;  /* 0x01000f00ff0677ac */ /* 0x000f220008000a00 */
[----:B------:R-:W1:Y:S01]  /*8850*/  LDC.64 R2, c[0x4][R3] ;  /* 0x0100000003027b82 */ /* 0x000e620000000a00 */
[----:B------:R-:W5:Y:S01]  /*8860*/  LDCU.64 UR4, c[0x4][0x10] ;  /* 0x01000200ff0477ac */ /* 0x000f620008000a00 */
[----:B---3--:R-:W-:Y:S01]  /*8870*/  MOV R5, UR9 ;  /* 0x0000000900057c02 */ /* 0x008fe20008000f00 */
[----:B------:R-:W-:Y:S01]  /*8880*/  IMAD.U32 R4, RZ, RZ, UR8 ;  /* 0x00000008ff047e24 */ /* 0x000fe2000f8e00ff */
[----:B----4-:R-:W-:Y:S01]  /*8890*/  MOV R7, UR7 ;  /* 0x0000000700077c02 */ /* 0x010fe20008000f00 */
[----:B------:R-:W-:Y:S01]  /*88a0*/  IMAD.U32 R6, RZ, RZ, UR6 ;  /* 0x00000006ff067e24 */ /* 0x000fe2000f8e00ff */
[----:B-----5:R-:W-:Y:S01]  /*88b0*/  MOV R11, UR5 ;  /* 0x00000005000b7c02 */ /* 0x020fe20008000f00 */
[----:B------:R-:W-:Y:S02]  /*88c0*/  IMAD.U32 R10, RZ, RZ, UR4 ;  /* 0x00000004ff0a7e24 */ /* 0x000fe4000f8e00ff */
[----:B------:R-:W-:Y:S07]  /*88d0*/  LEPC R20, `(.L_x_89) ;  /* 0x000000001014794e */ /* 0x000fee0000000000 */
[----:B-12---:R-:W-:Y:S05]  /*88e0*/  CALL.ABS.NOINC R2 ;  /* 0x0000000002007343 */ /* 0x006fea0003c00000 */
.L_x_89:
[----:B------:R-:W-:Y:S01]  /*88f0*/  LOP3.LUT R20, R44, 0xffffe000, RZ, 0xc0, !PT ;  /* 0xffffe0002c147812 */ /* 0x000fe200078ec0ff */
[----:B------:R-:W-:Y:S05]  /*8900*/  WARPSYNC.ALL ;  /* 0x0000000000007948 */ /* 0x000fea0003800000 */
[----:B------:R-:W-:Y:S01]  /*8910*/  R2UR UR4, R25 ;  /* 0x00000000190472ca */ /* 0x000fe200000e0000 */
[----:B------:R-:W-:Y:S01]  /*8920*/  IMAD.SHL.U32 R87, R71, 0x4, RZ ;  /* 0x0000000447577824 */ /* 0x000fe200078e00ff */
[----:B------:R-:W-:Y:S01]  /*8930*/  LOP3.LUT R21, R45, 0xffffe000, RZ, 0xc0, !PT ;  /* 0xffffe0002d157812 */ /* 0x000fe200078ec0ff */
[----:B------:R-:W-:Y:S01]  /*8940*/  BSSY.RECONVERGENT B0, `(.L_x_90) ;  /* 0x000005b000007945 */ /* 0x000fe20003800200 */
[----:B------:R-:W-:Y:S02]  /*8950*/  ISETP.NE.AND P0, PT, R58, RZ, PT ;  /* 0x000000ff3a00720c */ /* 0x000fe40003f05270 */
[----:B------:R-:W-:Y:S05]  /*8960*/  IADD3 R79, PT, PT, R79, R87, RZ ;  /* 0x000000574f4f7210 */ /* 0x000fea0007ffe0ff */
[----:B------:R-:W-:Y:S02]  /*8970*/  IMAD.IADD R80, R70, 0x1, R79 ;  /* 0x0000000146507824 */ /* 0x000fe400078e024f */
[----:B---3--:R-:W1:Y:S02]  /*8980*/  LDTM.16dp128bit.x8 R4, tmem[UR4] ;  /* 0x00000004000479ee */ /* 0x008e640008180000 */
[C---:B-12---:R-:W-:Y:S01]  /*8990*/  FMUL R0, R24.reuse, R4 ;  /* 0x0000000418007220 */ /* 0x046fe20000400000 */
[C---:B------:R-:W-:Y:S01]  /*89a0*/  FMUL R2, R24.reuse, R5 ;  /* 0x0000000518027220 */ /* 0x040fe20000400000 */
[C---:B------:R-:W-:Y:S01]  /*89b0*/  FMUL R3, R24.reuse, R6 ;  /* 0x0000000618037220 */ /* 0x040fe20000400000 */
[----:B------:R-:W-:Y:S01]  /*89c0*/  FMUL R4, R24, R8 ;  /* 0x0000000818047220 */ /* 0x000fe20000400000 */
[C---:B------:R-:W-:Y:S01]  /*89d0*/  FFMA R28, R27.reuse, R20, R0 ;  /* 0x000000141b1c7223 */ /* 0x040fe20000000000 */
[----:B------:R-:W-:Y:S01]  /*89e0*/  LOP3.LUT R0, R46, 0xffffe000, RZ, 0xc0, !PT ;  /* 0xffffe0002e007812 */ /* 0x000fe200078ec0ff */
[----:B------:R-:W-:Y:S01]  /*89f0*/  FFMA R29, R27, R21, R2 ;  /* 0x000000151b1d7223 */ /* 0x000fe20000000002 */
[----:B------:R-:W-:Y:S01]  /*8a00*/  LOP3.LUT R2, R47, 0xffffe000, RZ, 0xc0, !PT ;  /* 0xffffe0002f027812 */ /* 0x000fe200078ec0ff */
[C---:B------:R-:W-:Y:S01]  /*8a10*/  FMUL R5, R24.reuse, R9 ;  /* 0x0000000918057220 */ /* 0x040fe20000400000 */
[----:B------:R-:W-:Y:S01]  /*8a20*/  F2FP.TF32.F32.PACK_B R28, R28 ;  /* 0x0000001cff1c723e */ /* 0x000fe200024050ff */
[C---:B------:R-:W-:Y:S01]  /*8a30*/  FMUL R8, R24.reuse, R12 ;  /* 0x0000000c18087220 */ /* 0x040fe20000400000 */
[----:B------:R-:W-:Y:S01]  /*8a40*/  F2FP.TF32.F32.PACK_B R29, R29 ;  /* 0x0000001dff1d723e */ /* 0x000fe200024050ff */
[C---:B------:R-:W-:Y:S01]  /*8a50*/  FMUL R9, R24.reuse, R13 ;  /* 0x0000000d18097220 */ /* 0x040fe20000400000 */
[----:B------:R-:W-:Y:S01]  /*8a60*/  FMUL R12, R24, R16 ;  /* 0x00000010180c7220 */ /* 0x000fe20000400000 */
[----:B------:R-:W-:Y:S01]  /*8a70*/  LOP3.LUT R16, R40, 0xffffe000, RZ, 0xc0, !PT ;  /* 0xffffe00028107812 */ /* 0x000fe200078ec0ff */
[C---:B------:R-:W-:Y:S01]  /*8a80*/  FMUL R7, R24.reuse, R7 ;  /* 0x0000000718077220 */ /* 0x040fe20000400000 */
[----:B------:R-:W-:Y:S01]  /*8a90*/  FMUL R13, R24, R17 ;  /* 0x00000011180d7220 */ /* 0x000fe20000400000 */
[----:B------:R-:W-:Y:S01]  /*8aa0*/  LOP3.LUT R17, R41, 0xffffe000, RZ, 0xc0, !PT ;  /* 0xffffe00029117812 */ /* 0x000fe200078ec0ff */
[----:B------:R-:W-:Y:S01]  /*8ab0*/  FFMA R30, R27, R0, R3 ;  /* 0x000000001b1e7223 */ /* 0x000fe20000000003 */
[----:B------:R-:W-:Y:S01]  /*8ac0*/  LOP3.LUT R0, R42, 0xffffe000, RZ, 0xc0, !PT ;  /* 0xffffe0002a007812 */ /* 0x000fe200078ec0ff */
[----:B------:R-:W-:Y:S01]  /*8ad0*/  FMUL R6, R24, R10 ;  /* 0x0000000a18067220 */ /* 0x000fe20000400000 */
[----:B------:R-:W-:Y:S01]  /*8ae0*/  LOP3.LUT R3, R33, 0xffffe000, RZ, 0xc0, !PT ;  /* 0xffffe00021037812 */ /* 0x000fe200078ec0ff */
[----:B------:R-:W-:Y:S01]  /*8af0*/  FFMA R31, R27, R2, R7 ;  /* 0x000000021b1f7223 */ /* 0x000fe20000000007 */
[----:B------:R-:W-:Y:S01]  /*8b00*/  LOP3.LUT R2, R43, 0xffffe000, RZ, 0xc0, !PT ;  /* 0xffffe0002b027812 */ /* 0x000fe200078ec0ff */
[C---:B------:R-:W-:Y:S01]  /*8b10*/  FFMA R4, R27.reuse, R16, R4 ;  /* 0x000000101b047223 */ /* 0x040fe20000000004 */
[----:B------:R-:W-:Y:S01]  /*8b20*/  LOP3.LUT R16, R34, 0xffffe000, RZ, 0xc0, !PT ;  /* 0xffffe00022107812 */ /* 0x000fe200078ec0ff */
[C---:B------:R-:W-:Y:S01]  /*8b30*/  FFMA R5, R27.reuse, R17, R5 ;  /* 0x000000111b057223 */ /* 0x040fe20000000005 */
[----:B------:R-:W-:Y:S01]  /*8b40*/  F2FP.TF32.F32.PACK_B R30, R30 ;  /* 0x0000001eff1e723e */ /* 0x000fe200024050ff */
[C---:B------:R-:W-:Y:S01]  /*8b50*/  FFMA R6, R27.reuse, R0, R6 ;  /* 0x000000001b067223 */ /* 0x040fe20000000006 */
[----:B------:R-:W-:Y:S01]  /*8b60*/  LOP3.LUT R0, R32, 0xffffe000, RZ, 0xc0, !PT ;  /* 0xffffe00020007812 */ /* 0x000fe200078ec0ff */
[C---:B------:R-:W-:Y:S01]  /*8b70*/  FMUL R11, R24.reuse, R11 ;  /* 0x0000000b180b7220 */ /* 0x040fe20000400000 */
[----:B------:R-:W-:Y:S01]  /*8b80*/  F2FP.TF32.F32.PACK_B R31, R31 ;  /* 0x0000001fff1f723e */ /* 0x000fe200024050ff */
[----:B------:R-:W-:Y:S01]  /*8b90*/  FMUL R10, R24, R14 ;  /* 0x0000000e180a7220 */ /* 0x000fe20000400000 */
[----:B------:R-:W-:Y:S01]  /*8ba0*/  F2FP.TF32.F32.PACK_B R4, R4 ;  /* 0x00000004ff04723e */ /* 0x000fe200024050ff */
[----:B------:R-:W-:Y:S01]  /*8bb0*/  FFMA R7, R27, R2, R11 ;  /* 0x000000021b077223 */ /* 0x000fe2000000000b */
[----:B------:R-:W-:Y:S01]  /*8bc0*/  LOP3.LUT R2, R35, 0xffffe000, RZ, 0xc0, !PT ;  /* 0xffffe00023027812 */ /* 0x000fe200078ec0ff */
[C---:B------:R-:W-:Y:S01]  /*8bd0*/  FFMA R8, R27.reuse, R0, R8 ;  /* 0x000000001b087223 */ /* 0x040fe20000000008 */
[----:B------:R-:W-:Y:S01]  /*8be0*/  LOP3.LUT R0, R36, 0xffffe000, RZ, 0xc0, !PT ;  /* 0xffffe00024007812 */ /* 0x000fe200078ec0ff */
[----:B------:R1:W-:Y:S01]  /*8bf0*/  STSM.16.M88.4 [R78+0x400], R28 ;  /* 0x0004001c4e007844 */ /* 0x0003e20000000200 */
[----:B------:R-:W-:Y:S01]  /*8c00*/  F2FP.TF32.F32.PACK_B R5, R5 ;  /* 0x00000005ff05723e */ /* 0x000fe200024050ff */
[----:B------:R-:W-:Y:S01]  /*8c10*/  FMUL R15, R24, R15 ;  /* 0x0000000f180f7220 */ /* 0x000fe20000400000 */
[----:B------:R-:W-:Y:S01]  /*8c20*/  F2FP.TF32.F32.PACK_B R6, R6 ;  /* 0x00000006ff06723e */ /* 0x000fe200024050ff */
[C---:B------:R-:W-:Y:S01]  /*8c30*/  FFMA R9, R27.reuse, R3, R9 ;  /* 0x000000031b097223 */ /* 0x040fe20000000009 */
[C---:B------:R-:W-:Y:S01]  /*8c40*/  FFMA R10, R27.reuse, R16, R10 ;  /* 0x000000101b0a7223 */ /* 0x040fe2000000000a */
[----:B------:R-:W-:Y:S01]  /*8c50*/  FFMA R11, R27, R2, R15 ;  /* 0x000000021b0b7223 */ /* 0x000fe2000000000f */
[----:B------:R-:W-:Y:S01]  /*8c60*/  LOP3.LUT R2, R37, 0xffffe000, RZ, 0xc0, !PT ;  /* 0xffffe00025027812 */ /* 0x000fe200078ec0ff */
[----:B------:R-:W-:Y:S01]  /*8c70*/  FFMA R12, R27, R0, R12 ;  /* 0x000000001b0c7223 */ /* 0x000fe2000000000c */
[----:B------:R-:W-:Y:S01]  /*8c80*/  LOP3.LUT R3, R38, 0xffffe000, RZ, 0xc0, !PT ;  /* 0xffffe00026037812 */ /* 0x000fe200078ec0ff */
[C---:B------:R-:W-:Y:S01]  /*8c90*/  FMUL R14, R24.reuse, R18 ;  /* 0x00000012180e7220 */ /* 0x040fe20000400000 */
[----:B------:R-:W-:Y:S01]  /*8ca0*/  LOP3.LUT R0, R39, 0xffffe000, RZ, 0xc0, !PT ;  /* 0xffffe00027007812 */ /* 0x000fe200078ec0ff */
[----:B------:R-:W-:Y:S01]  /*8cb0*/  FMUL R19, R24, R19 ;  /* 0x0000001318137220 */ /* 0x000fe20000400000 */
[----:B------:R-:W-:Y:S01]  /*8cc0*/  F2FP.TF32.F32.PACK_B R7, R7 ;  /* 0x00000007ff07723e */ /* 0x000fe200024050ff */
[C---:B------:R-:W-:Y:S01]  /*8cd0*/  FFMA R13, R27.reuse, R2, R13 ;  /* 0x000000021b0d7223 */ /* 0x040fe2000000000d */
[C---:B------:R-:W-:Y:S01]  /*8ce0*/  FFMA R14, R27.reuse, R3, R14 ;  /* 0x000000031b0e7223 */ /* 0x040fe2000000000e */
[----:B------:R-:W-:Y:S01]  /*8cf0*/  FFMA R15, R27, R0, R19 ;  /* 0x000000001b0f7223 */ /* 0x000fe20000000013 */
[----:B------:R-:W-:Y:S01]  /*8d00*/  F2FP.TF32.F32.PACK_B R8, R8 ;  /* 0x00000008ff08723e */ /* 0x000fe200024050ff */
[----:B------:R1:W-:Y:S01]  /*8d10*/  STSM.16.M88.4 [R77+0x400], R4 ;  /* 0x000400044d007844 */ /* 0x0003e20000000200 */
[----:B------:R-:W-:Y:S02]  /*8d20*/  F2FP.TF32.F32.PACK_B R9, R9 ;  /* 0x00000009ff09723e */ /* 0x000fe400024050ff */
[----:B------:R-:W-:Y:S02]  /*8d30*/  F2FP.TF32.F32.PACK_B R10, R10 ;  /* 0x0000000aff0a723e */ /* 0x000fe400024050ff */
[----:B------:R-:W-:Y:S02]  /*8d40*/  F2FP.TF32.F32.PACK_B R11, R11 ;  /* 0x0000000bff0b723e */ /* 0x000fe400024050ff */
[----:B------:R-:W-:Y:S02]  /*8d50*/  F2FP.TF32.F32.PACK_B R12, R12 ;  /* 0x0000000cff0c723e */ /* 0x000fe400024050ff */
[----:B------:R-:W-:Y:S01]  /*8d60*/  F2FP.TF32.F32.PACK_B R13, R13 ;  /* 0x0000000dff0d723e */ /* 0x000fe200024050ff */
[----:B------:R1:W-:Y:S01]  /*8d70*/  STSM.16.M88.4 [R79], R8 ;  /* 0x000000084f007844 */ /* 0x0003e20000000200 */
[----:B------:R-:W-:Y:S02]  /*8d80*/  F2FP.TF32.F32.PACK_B R14, R14 ;  /* 0x0000000eff0e723e */ /* 0x000fe400024050ff */
[----:B------:R-:W-:Y:S05]  /*8d90*/  F2FP.TF32.F32.PACK_B R15, R15 ;  /* 0x0000000fff0f723e */ /* 0x000fea00024050ff */
[----:B------:R1:W-:Y:S01]  /*8da0*/  STSM.16.M88.4 [R80], R12 ;  /* 0x0000000c50007844 */ /* 0x0003e20000000200 */
[----:B------:R-:W-:Y:S01]  /*8db0*/  @!PT LDS RZ, [RZ] ;  /* 0x00000000fffff984 */ /* 0x000fe20000000800 */
[----:B------:R-:W-:Y:S01]  /*8dc0*/  @!PT LDS RZ, [RZ] ;  /* 0x00000000fffff984 */ /* 0x000fe20000000800 */
[----:B------:R-:W-:Y:S01]  /*8dd0*/  @!PT LDS RZ, [RZ] ;  /* 0x00000000fffff984 */ /* 0x000fe20000000800 */
[----:B------:R-:W-:Y:S01]  /*8de0*/  @!PT LDS RZ, [RZ] ;  /* 0x00000000fffff984 */ /* 0x000fe20000000800 */
[----:B------:R2:W-:Y:S07]  /*8df0*/  MEMBAR.ALL.CTA ;  /* 0x0000000000007992 */ /* 0x0005ee0000008000 */
[----:B--2---:R-:W2:Y:S02]  /*8e00*/  FENCE.VIEW.ASYNC.S ;  /* 0x00000000000073c6 */ /* 0x004ea40000000000 */
[----:B--2---:R-:W-:Y:S06]  /*8e10*/  BAR.SYNC.DEFER_BLOCKING 0x1, 0x80 ;  /* 0x0042000000007b1d */ /* 0x004fec0000010000 */
[----:B------:R-:W-:Y:S05]  /*8e20*/  @P0 BRA `(.L_x_91) ;  /* 0x0000000000300947 */ /* 0x000fea0003800000 */
[----:B------:R-:W2:Y:S01]  /*8e30*/  LDCU.64 UR6, c[0x0][0x348] ;  /* 0x00006900ff0677ac */ /* 0x000ea20008000a00 */
[----:B------:R-:W-:Y:S02]  /*8e40*/  R2UR UR42, R74 ;  /* 0x000000004a2a72ca */ /* 0x000fe400000e0000 */
[----:B------:R-:W-:Y:S01]  /*8e50*/  R2UR UR43, R72 ;  /* 0x00000000482b72ca */ /* 0x000fe200000e0000 */
[----:B------:R-:W-:Y:S01]  /*8e60*/  UIADD3 UR4, UPT, UPT, UR48, 0x400, URZ ;  /* 0x0000040030047890 */ /* 0x000fe2000fffe0ff */
[----:B------:R-:W-:Y:S05]  /*8e70*/  R2UR UR44, R73 ;  /* 0x00000000492c72ca */ /* 0x000fea00000e0000 */
[----:B------:R-:W-:Y:S05]  /*8e80*/  IMAD.U32 R69, RZ, RZ, UR4 ;  /* 0x00000004ff457e24 */ /* 0x000fea000f8e00ff */
[----:B------:R-:W-:Y:S01]  /*8e90*/  R2UR UR40, R69 ;  /* 0x00000000452872ca */ /* 0x000fe200000e0000 */
[----:B--2---:R-:W-:Y:S04]  /*8ea0*/  UIADD3 UR4, UP0, UPT, UR6, 0x680, URZ ;  /* 0x0000068006047890 */ /* 0x004fe8000ff1e0ff */
[----:B------:R-:W-:Y:S09]  /*8eb0*/  UIADD3.X UR5, UPT, UPT, URZ, UR7, URZ, UP0, !UPT ;  /* 0x00000007ff057290 */ /* 0x000ff200087fe4ff */
[----:B------:R2:W-:Y:S01]  /*8ec0*/  UTMASTG.4D.IM2COL [UR40], [UR4] ;  /* 0x00000028040073b5 */ /* 0x0005e20008058000 */
[----:B------:R0:W-:Y:S01]  /*8ed0*/  UTMACMDFLUSH ;  /* 0x00000000000079b7 */ /* 0x0001e20000000000 */
[----:B--2---:R-:W-:Y:S04]  /*8ee0*/  DEPBAR.LE SB0, 0x1 ;  /* 0x000080400000791a */ /* 0x004fe80000000000 */
.L_x_91:
[----:B------:R-:W-:Y:S05]  /*8ef0*/  BSYNC.RECONVERGENT B0 ;  /* 0x0000000000007941 */ /* 0x000fea0003800200 */
.L_x_90:
[----:B------:R-:W-:Y:S01]  /*8f00*/  BAR.SYNC.DEFER_BLOCKING 0x1, 0x80 ;  /* 0x0042000000007b1d */ /* 0x000fe20000010000 */
[----:B------:R-:W-:Y:S01]  /*8f10*/  ISETP.NE.AND P1, PT, R76, RZ, PT ;  /* 0x000000ff4c00720c */ /* 0x000fe20003f25270 */
[----:B------:R-:W-:Y:S01]  /*8f20*/  UISETP.NE.AND UP0, UPT, UR52, URZ, UPT ;  /* 0x000000ff3400728c */ /* 0x000fe2000bf05270 */
[----:B------:R-:W-:Y:S11]  /*8f30*/  LEA R2, R82, UR48, 0x3 ;  /* 0x0000003052027c11 */ /* 0x000ff6000f8e18ff */
[----:B-1----:R-:W-:Y:S01]  /*8f40*/  @P1 SHF.L.U32 R4, R56, 0x1f, RZ ;  /* 0x0000001f38041819 */ /* 0x002fe200000006ff */
[----:B------:R-:W-:Y:S06]  /*8f50*/  BRA.U !UP0, `(.L_x_92) ;  /* 0x0000000108247547 */ /* 0x000fec000b800000 */
[----:B------:R-:W1:Y:S01]  /*8f60*/  S2R R0, SR_CgaCtaId ;  /* 0x0000000000007919 */ /* 0x000e620000008800 */
[----:B------:R-:W-:Y:S01]  /*8f70*/  IMAD.U32 R3, RZ, RZ, UR49 ;  /* 0x00000031ff037e24 */ /* 0x000fe2000f8e00ff */
[----:B------:R-:W-:Y:S04]  /*8f80*/  UIADD3 UR4, UPT, UPT, UR49, 0x1, URZ ;  /* 0x0000000131047890 */ /* 0x000fe8000fffe0ff */
[----:B------:R-:W-:Y:S01]  /*8f90*/  @P1 LEA R3, R3, UR48, 0x3 ;  /* 0x0000003003031c11 */ /* 0x000fe2000f8e18ff */
[----:B------:R-:W-:Y:S04]  /*8fa0*/  UISETP.NE.AND UP0, UPT, UR4, 0x4, UPT ;  /* 0x000000040400788c */ /* 0x000fe8000bf05270 */
[----:B------:R-:W-:Y:S01]  /*8fb0*/  @P1 VIADD R3, R3, 0x60 ;  /* 0x0000006003031836 */ /* 0x000fe20000000000 */
[----:B------:R-:W-:Y:S04]  /*8fc0*/  USEL UR49, UR4, URZ, UP0 ;  /* 0x000000ff04317287 */ /* 0x000fe80008000000 */
[----:B-1----:R-:W-:Y:S04]  /*8fd0*/  @P1 PRMT R0, R0, 0x654, R3 ;  /* 0x0000065400001816 */ /* 0x002fe80000000003 */
[----:B------:R1:W-:Y:S04]  /*8fe0*/  @P1 SYNCS.ARRIVE.TRANS64.RED.A1T0 RZ, [R0+URZ], RZ ;  /* 0x000000ff00ff19a7 */ /* 0x0003e800081004ff */
.L_x_92:
[----:B------:R-:W2:Y:S01]  /*8ff0*/  @P1 SYNCS.PHASECHK.TRANS64.TRYWAIT P0, [R2+URZ+0x40], R4 ;  /* 0x00004004020015a7 */ /* 0x000ea200080011ff */
[----:B------:R-:W-:Y:S01]  /*9000*/  BSSY B1, `(.L_x_93) ;  /* 0x0000017000017945 */ /* 0x000fe20003800000 */
[----:B--2---:R-:W-:Y:S03]  /*9010*/  @P1 SEL R84, RZ, 0x1, !P0 ;  /* 0x00000001ff541807 */ /* 0x004fe60004000000 */
[----:B------:R-:W-:Y:S05]  /*9020*/  @!P1 BRA `(.L_x_94) ;  /* 0x0000000000509947 */ /* 0x000fea0003800000 */
[----:B------:R-:W-:Y:S01]  /*9030*/  ISETP.NE.AND P1, PT, R85, RZ, PT ;  /* 0x000000ff5500720c */ /* 0x000fe20003f25270 */
[----:B------:R-:W-:Y:S01]  /*9040*/  BSSY B0, `(.L_x_95) ;  /* 0x000000a000007945 */ /* 0x000fe20003800000 */
[----:B------:R-:W-:Y:S11]  /*9050*/  ISETP.NE.AND P0, PT, R84, RZ, PT ;  /* 0x000000ff5400720c */ /* 0x000ff60003f05270 */
[----:B------:R-:W-:Y:S04]  /*9060*/  @P1 IMAD R5, R82, 0x2000, R83 ;  /* 0x0000200052051824 */ /* 0x000fe800078e0253 */
[----:B------:R-:W-:Y:S05]  /*9070*/  @P1 VIADD R4, R5, UR48 ;  /* 0x0000003005041c36 */ /* 0x000fea0008000000 */
[----:B------:R-:W-:Y:S01]  /*9080*/  @P1 IADD3 R3, PT, PT, R87, R4, RZ ;  /* 0x0000000457031210 */ /* 0x000fe20007ffe0ff */
[----:B------:R-:W-:Y:S01]  /*9090*/  @P1 IMAD.IADD R4, R70, 0x1, R4 ;  /* 0x0000000146041824 */ /* 0x000fe200078e0204 */
[----:B------:R-:W-:Y:S06]  /*90a0*/  @P0 BRA `(.L_x_96) ;  /* 0x00000000000c0947 */ /* 0x000fec0003800000 */
[----:B-1----:R-:W-:Y:S04]  /*90b0*/  SHF.L.U32 R0, R56, 0x1f, RZ ;  /* 0x0000001f38007819 */ /* 0x002fe800000006ff */
[----:B------:R-:W1:Y:S02]  /*90c0*/  SYNCS.PHASECHK.TRANS64.TRYWAIT P0, [R2+URZ+0x40], R0 ;  /* 0x00004000020075a7 */ /* 0x000e6400080011ff */
[----:B-1----:R-:W-:Y:S05]  /*90d0*/  @!P0 BRA `(.L_x_97) ;  /* 0x0000002400fc8947 */ /* 0x002fea0003800000 */
.L_x_96:
[----:B------:R-:W-:Y:S05]  /*90e0*/  BSYNC B0 ;  /* 0x0000000000007941 */ /* 0x000fea0003800000 */
.L_x_95:
[----:B------:R-:W-:Y:S02]  /*90f0*/  ISETP.NE.AND P0, PT, R85, RZ, PT ;  /* 0x000000ff5500720c */ /* 0x000fe40003f05270 */
[----:B------:R-:W-:Y:S11]  /*9100*/  IADD3 R82, PT, PT, R82, 0x1, RZ ;  /* 0x0000000152527810 */ /* 0x000ff60007ffe0ff */
[----:B-1----:R-:W-:Y:S01]  /*9110*/  @P0 IMAD.IADD R0, R70, 0x1, R3 ;  /* 0x0000000146000824 */ /* 0x002fe200078e0203 */
[----:B------:R-:W-:Y:S05]  /*9120*/  @P0 WARPSYNC.ALL ;  /* 0x0000000000000948 */ /* 0x000fea0003800000 */
[----:B------:R2:W3:Y:S04]  /*9130*/  @P0 LDSM.16.M88.4 R44, [R5+UR48+0x400] ;  /* 0x00040030052c083b */ /* 0x0004e80008000200 */
[----:B------:R2:W4:Y:S04]  /*9140*/  @P0 LDSM.16.M88.4 R40, [R4+0x400] ;  /* 0x000400000428083b */ /* 0x0005280000000200 */
[----:B------:R2:W1:Y:S04]  /*9150*/  @P0 LDSM.16.M88.4 R32, [R3+0x400] ;  /* 0x000400000320083b */ /* 0x0004680000000200 */
[----:B------:R2:W1:Y:S02]  /*9160*/  @P0 LDSM.16.M88.4 R36, [R0+0x400] ;  /* 0x000400000024083b */ /* 0x0004640000000200 */
.L_x_94:
[----:B------:R-:W-:Y:S05]  /*9170*/  BSYNC B1 ;  /* 0x0000000000017941 */ /* 0x000fea0003800000 */
.L_x_93:
[----:B-12---:R-:W-:Y:S05]  /*9180*/  VIADD R0, R25, 0x20 ;  /* 0x0000002019007836 */ /* 0x006fea0000000000 */
[----:B------:R-:W-:Y:S04]  /*9190*/  SHF.R.U32.HI R0, RZ, 0x15, R0 ;  /* 0x00000015ff007819 */ /* 0x000fe80000011600 */
[----:B------:R-:W-:Y:S11]  /*91a0*/  LOP3.LUT P0, RZ, R0, 0x3, R60, 0x48, !PT ;  /* 0x0000000300ff7812 */ /* 0x000ff6000780483c */
[----:B------:R-:W-:Y:S02]  /*91b0*/  @!UPT UIADD3 URZ, UPT, UPT, URZ, URZ, URZ ;  /* 0x000000fffffff290 */ /* 0x000fe4000fffe0ff */
[----:B------:R-:W-:Y:S05]  /*91c0*/  @!P0 BRA `(.L_x_98) ;  /* 0x0000000000408947 */ /* 0x000fea0003800000 */
[----:B------:R-:W1:Y:S01]  /*91d0*/  LDCU.64 UR8, c[0x4][0x70] ;  /* 0x01000e00ff0877ac */ /* 0x000e620008000a00 */
[----:B------:R-:W-:Y:S01]  /*91e0*/  MOV R3, 0x0 ;  /* 0x0000000000037802 */ /* 0x000fe20000000f00 */
[----:B------:R-:W-:Y:S02]  /*91f0*/  HFMA2 R12, -RZ, RZ, 0, 5.9604644775390625e-08 ;  /* 0x00000001ff0c7431 */ /* 0x000fe400000001ff */
[----:B------:R-:W-:Y:S02]  /*9200*/  IMAD.MOV.U32 R8, RZ, RZ, 0x192 ;  /* 0x00000192ff087424 */ /* 0x000fe400078e00ff */
[----:B------:R-:W-:Y:S01]  /*9210*/  IMAD.MOV.U32 R13, RZ, RZ, RZ ;  /* 0x000000ffff0d7224 */ /* 0x000fe200078e00ff */
[----:B------:R-:W2:Y:S01]  /*9220*/  LDCU.64 UR6, c[0x4][0x78] ;  /* 0x01000f00ff0677ac */ /* 0x000ea20008000a00 */
[----:B------:R-:W3:Y:S01]  /*9230*/  LDC.64 R2, c[0x4][R3] ;  /* 0x0100000003027b82 */ /* 0x000ee20000000a00 */
[----:B------:R-:W5:Y:S01]  /*9240*/  LDCU.64 UR4, c[0x4][0x10] ;  /* 0x01000200ff0477ac */ /* 0x000f620008000a00 */
[----:B-1----:R-:W-:Y:S01]  /*9250*/  MOV R5, UR9 ;  /* 0x0000000900057c02 */ /* 0x002fe20008000f00 */
[----:B------:R-:W-:Y:S01]  /*9260*/  IMAD.U32 R4, RZ, RZ, UR8 ;  /* 0x00000008ff047e24 */ /* 0x000fe2000f8e00ff */
[----:B--2---:R-:W-:Y:S01]  /*9270*/  MOV R7, UR7 ;  /* 0x0000000700077c02 */ /* 0x004fe20008000f00 */
[----:B------:R-:W-:Y:S01]  /*9280*/  IMAD.U32 R6, RZ, RZ, UR6 ;  /* 0x00000006ff067e24 */ /* 0x000fe2000f8e00ff */
[----:B-----5:R-:W-:Y:S01]  /*9290*/  MOV R11, UR5 ;  /* 0x00000005000b7c02 */ /* 0x020fe20008000f00 */
[----:B------:R-:W-:Y:S02]  /*92a0*/  IMAD.U32 R10, RZ, RZ, UR4 ;  /* 0x00000004ff0a7e24 */ /* 0x000fe4000f8e00ff */
[----:B------:R-:W-:Y:S07]  /*92b0*/  LEPC R20, `(.L_x_98) ;  /* 0x000000001014794e */ /* 0x000fee0000000000 */
[----:B---34-:R-:W-:Y:S05]  /*92c0*/  CALL.ABS.NOINC R2 ;  /* 0x0000000002007343 */ /* 0x018fea0003c00000 */
.L_x_98:
[----:B---3--:R-:W-:Y:S01]  /*92d0*/  LOP3.LUT R3, R44, 0xffffe000, RZ, 0xc0, !PT ;  /* 0xffffe0002c037812 */ /* 0x008fe200078ec0ff */
[----:B------:R-:W-:Y:S05]  /*92e0*/  WARPSYNC.ALL ;  /* 0x0000000000007948 */ /* 0x000fea0003800000 */
[----:B------:R-:W-:Y:S01]  /*92f0*/  R2UR UR4, R25 ;  /* 0x00000000190472ca */ /* 0x000fe200000e0000 */
[----:B------:R-:W1:Y:S01]  /*9300*/  S2R R86, SR_CgaCtaId ;  /* 0x0000000000567919 */ /* 0x000e620000008800 */
[----:B----4-:R-:W-:Y:S01]  /*9310*/  LOP3.LUT R20, R40, 0xffffe000, RZ, 0xc0, !PT ;  /* 0xffffe00028147812 */ /* 0x010fe200078ec0ff */
[----:B------:R-:W-:Y:S01]  /*9320*/  BSSY.RECONVERGENT B0, `(.L_x_99) ;  /* 0x000005f000007945 */ /* 0x000fe20003800200 */
[----:B------:R-:W-:Y:S02]  /*9330*/  ISETP.NE.AND P6, PT, R76, RZ, PT ;  /* 0x000000ff4c00720c */ /* 0x000fe40003fc5270 */
[----:B------:R-:W-:Y:S07]  /*9340*/  ISETP.NE.AND P0, PT, R58, RZ, PT ;  /* 0x000000ff3a00720c */ /* 0x000fee0003f05270 */
[----:B------:R-:W2:Y:S02]  /*9350*/  LDTM.16dp128bit.x8 R4, tmem[UR4+0x20] ;  /* 0x00002004000479ee */ /* 0x000ea40008180000 */
[C---:B--2---:R-:W-:Y:S01]  /*9360*/  FMUL R0, R24.reuse, R4 ;  /* 0x0000000418007220 */ /* 0x044fe20000400000 */
[----:B------:R-:W-:Y:S01]  /*9370*/  LOP3.LUT R4, R45, 0xffffe000, RZ, 0xc0, !PT ;  /* 0xffffe0002d047812 */ /* 0x000fe200078ec0ff */
        /* <DEDUP_REMOVED lines=10> */
[----:B------:R-:W-:Y:S01]  /*9420*/  FFMA R30, R27, R3, R0 ;  /* 0x000000031b1e7223 */ /* 0x000fe20000000000 */
[C---:B------:R-:W-:Y:S01]  /*9430*/  FMUL R0, R24.reuse, R8 ;  /* 0x0000000818007220 */ /* 0x040fe20000400000 */
[C---:B------:R-:W-:Y:S01]  /*9440*/  FMUL R6, R24.reuse, R13 ;  /* 0x0000000d18067220 */ /* 0x040fe20000400000 */
[----:B------:R-:W-:Y:S01]  /*9450*/  LOP3.LUT R13, R41, 0xffffe000, RZ, 0xc0, !PT ;  /* 0xffffe000290d7812 */ /* 0x000fe200078ec0ff */
[C---:B------:R-:W-:Y:S01]  /*9460*/  FFMA R31, R27.reuse, R4, R2 ;  /* 0x000000041b1f7223 */ /* 0x040fe20000000002 */
[----:B------:R-:W-:Y:S01]  /*9470*/  F2FP.TF32.F32.PACK_B R30, R30 ;  /* 0x0000001eff1e723e */ /* 0x000fe200024050ff */
[C---:B------:R-:W-:Y:S01]  /*9480*/  FMUL R2, R24.reuse, R9 ;  /* 0x0000000918027220 */ /* 0x040fe20000400000 */
[----:B------:R-:W-:Y:S01]  /*9490*/  FMUL R9, R24, R16 ;  /* 0x0000001018097220 */ /* 0x000fe20000400000 */
[----:B------:R-:W-:Y:S01]  /*94a0*/  FFMA R16, R27, R20, R0 ;  /* 0x000000141b107223 */ /* 0x000fe20000000000 */
[----:B------:R-:W-:Y:S01]  /*94b0*/  LOP3.LUT R0, R42, 0xffffe000, RZ, 0xc0, !PT ;  /* 0xffffe0002a007812 */ /* 0x000fe200078ec0ff */
[C---:B------:R-:W-:Y:S01]  /*94c0*/  FMUL R3, R24.reuse, R10 ;  /* 0x0000000a18037220 */ /* 0x040fe20000400000 */
[----:B------:R-:W-:Y:S01]  /*94d0*/  F2FP.TF32.F32.PACK_B R31, R31 ;  /* 0x0000001fff1f723e */ /* 0x000fe200024050ff */
[C---:B------:R-:W-:Y:S01]  /*94e0*/  FMUL R7, R24.reuse, R14 ;  /* 0x0000000e18077220 */ /* 0x040fe20000400000 */
[----:B------:R-:W-:Y:S01]  /*94f0*/  LOP3.LUT R14, R43, 0xffffe000, RZ, 0xc0, !PT ;  /* 0xffffe0002b0e7812 */ /* 0x000fe200078ec0ff */
[----:B------:R-:W-:Y:S01]  /*9500*/  FMUL R10, R24, R17 ;  /* 0x00000011180a7220 */ /* 0x000fe20000400000 */
[----:B------:R-:W-:Y:S01]  /*9510*/  F2FP.TF32.F32.PACK_B R16, R16 ;  /* 0x00000010ff10723e */ /* 0x000fe200024050ff */
[----:B------:R-:W-:Y:S01]  /*9520*/  FFMA R17, R27, R13, R2 ;  /* 0x0000000d1b117223 */ /* 0x000fe20000000002 */
[----:B------:R-:W-:Y:S01]  /*9530*/  LOP3.LUT R2, R32, 0xffffe000, RZ, 0xc0, !PT ;  /* 0xffffe00020027812 */ /* 0x000fe200078ec0ff */
[C---:B------:R-:W-:Y:S01]  /*9540*/  FMUL R4, R24.reuse, R11 ;  /* 0x0000000b18047220 */ /* 0x040fe20000400000 */
[----:B------:R-:W-:Y:S01]  /*9550*/  LOP3.LUT R13, R39, 0xffffe000, RZ, 0xc0, !PT ;  /* 0xffffe000270d7812 */ /* 0x000fe200078ec0ff */
[C---:B------:R-:W-:Y:S01]  /*9560*/  FMUL R11, R24.reuse, R18 ;  /* 0x00000012180b7220 */ /* 0x040fe20000400000 */
[----:B------:R-:W-:Y:S01]  /*9570*/  F2FP.TF32.F32.PACK_B R17, R17 ;  /* 0x00000011ff11723e */ /* 0x000fe200024050ff */
[----:B------:R-:W-:Y:S01]  /*9580*/  FFMA R18, R27, R0, R3 ;  /* 0x000000001b127223 */ /* 0x000fe20000000003 */
[----:B------:R-:W-:Y:S01]  /*9590*/  LOP3.LUT R0, R33, 0xffffe000, RZ, 0xc0, !PT ;  /* 0xffffe00021007812 */ /* 0x000fe200078ec0ff */
[----:B------:R-:W-:Y:S01]  /*95a0*/  FMUL R12, R24, R19 ;  /* 0x00000013180c7220 */ /* 0x000fe20000400000 */
[----:B------:R-:W-:Y:S01]  /*95b0*/  LOP3.LUT R3, R34, 0xffffe000, RZ, 0xc0, !PT ;  /* 0xffffe00022037812 */ /* 0x000fe200078ec0ff */
[C---:B------:R-:W-:Y:S01]  /*95c0*/  FFMA R19, R27.reuse, R14, R4 ;  /* 0x0000000e1b137223 */ /* 0x040fe20000000004 */
[----:B------:R-:W-:Y:S01]  /*95d0*/  F2FP.TF32.F32.PACK_B R18, R18 ;  /* 0x00000012ff12723e */ /* 0x000fe200024050ff */
[----:B------:R-:W-:Y:S01]  /*95e0*/  FFMA R4, R27, R2, R5 ;  /* 0x000000021b047223 */ /* 0x000fe20000000005 */
[----:B------:R-:W-:Y:S01]  /*95f0*/  LOP3.LUT R2, R35, 0xffffe000, RZ, 0xc0, !PT ;  /* 0xffffe00023027812 */ /* 0x000fe200078ec0ff */
[----:B------:R-:W-:Y:S01]  /*9600*/  FMUL R8, R24, R15 ;  /* 0x0000000f18087220 */ /* 0x000fe20000400000 */
[----:B------:R-:W-:Y:S01]  /*9610*/  F2FP.TF32.F32.PACK_B R19, R19 ;  /* 0x00000013ff13723e */ /* 0x000fe200024050ff */
[C---:B------:R-:W-:Y:S01]  /*9620*/  FFMA R5, R27.reuse, R0, R6 ;  /* 0x000000001b057223 */ /* 0x040fe20000000006 */
[----:B------:R-:W-:Y:S01]  /*9630*/  LOP3.LUT R0, R36, 0xffffe000, RZ, 0xc0, !PT ;  /* 0xffffe00024007812 */ /* 0x000fe200078ec0ff */
[----:B------:R2:W-:Y:S01]  /*9640*/  STSM.16.M88.4 [R78+0x2400], R28 ;  /* 0x0024001c4e007844 */ /* 0x0005e20000000200 */
[----:B------:R-:W-:Y:S01]  /*9650*/  F2FP.TF32.F32.PACK_B R4, R4 ;  /* 0x00000004ff04723e */ /* 0x000fe200024050ff */
[C---:B------:R-:W-:Y:S01]  /*9660*/  FFMA R6, R27.reuse, R3, R7 ;  /* 0x000000031b067223 */ /* 0x040fe20000000007 */
[----:B------:R-:W-:Y:S05]  /*9670*/  LOP3.LUT R3, R38, 0xffffe000, RZ, 0xc0, !PT ;  /* 0xffffe00026037812 */ /* 0x000fea00078ec0ff */
[----:B------:R2:W-:Y:S01]  /*9680*/  STSM.16.M88.4 [R77+0x2400], R16 ;  /* 0x002400104d007844 */ /* 0x0005e20000000200 */
[----:B------:R-:W-:Y:S01]  /*9690*/  F2FP.TF32.F32.PACK_B R5, R5 ;  /* 0x00000005ff05723e */ /* 0x000fe200024050ff */
[----:B------:R-:W-:Y:S01]  /*96a0*/  FFMA R7, R27, R2, R8 ;  /* 0x000000021b077223 */ /* 0x000fe20000000008 */
[----:B------:R-:W-:Y:S01]  /*96b0*/  LOP3.LUT R2, R37, 0xffffe000, RZ, 0xc0, !PT ;  /* 0xffffe00025027812 */ /* 0x000fe200078ec0ff */
[C---:B------:R-:W-:Y:S01]  /*96c0*/  FFMA R8, R27.reuse, R0, R9 ;  /* 0x000000001b087223 */ /* 0x040fe20000000009 */
[----:B------:R-:W-:Y:S01]  /*96d0*/  F2FP.TF32.F32.PACK_B R6, R6 ;  /* 0x00000006ff06723e */ /* 0x000fe200024050ff */
[----:B------:R-:W-:Y:S01]  /*96e0*/  IMAD.U32 R0, RZ, RZ, UR49 ;  /* 0x00000031ff007e24 */ /* 0x000fe2000f8e00ff */
        /* <DEDUP_REMOVED lines=9> */
[----:B------:R-:W-:Y:S02]  /*9780*/  @P6 LEA R0, R0, UR48, 0x3 ;  /* 0x0000003000006c11 */ /* 0x000fe4000f8e18ff */
[----:B------:R-:W-:Y:S01]  /*9790*/  LEA R2, R82, UR48, 0x3 ;  /* 0x0000003052027c11 */ /* 0x000fe2000f8e18ff */
[----:B------:R2:W-:Y:S01]  /*97a0*/  STSM.16.M88.4 [R80+0x2000], R8 ;  /* 0x0020000850007844 */ /* 0x0005e20000000200 */
[----:B------:R-:W-:Y:S01]  /*97b0*/  @P6 SHF.L.U32 R3, R56, 0x1f, RZ ;  /* 0x0000001f38036819 */ /* 0x000fe200000006ff */
[----:B------:R-:W-:Y:S01]  /*97c0*/  @P6 VIADD R0, R0, 0x60 ;  /* 0x0000006000006836 */ /* 0x000fe20000000000 */
[----:B------:R-:W-:Y:S01]  /*97d0*/  @!PT LDS RZ, [RZ] ;  /* 0x00000000fffff984 */ /* 0x000fe20000000800 */
[----:B------:R-:W-:Y:S01]  /*97e0*/  @!PT LDS RZ, [RZ] ;  /* 0x00000000fffff984 */ /* 0x000fe20000000800 */
[----:B------:R-:W-:Y:S01]  /*97f0*/  @!PT LDS RZ, [RZ] ;  /* 0x00000000fffff984 */ /* 0x000fe20000000800 */
[----:B------:R-:W-:Y:S01]  /*9800*/  @!PT LDS RZ, [RZ] ;  /* 0x00000000fffff984 */ /* 0x000fe20000000800 */
[----:B------:R3:W-:Y:S06]  /*9810*/  MEMBAR.ALL.CTA ;  /* 0x0000000000007992 */ /* 0x0007ec0000008000 */
[----:B---3--:R-:W3:Y:S01]  /*9820*/  FENCE.VIEW.ASYNC.S ;  /* 0x00000000000073c6 */ /* 0x008ee20000000000 */
[----:B-1----:R-:W-:Y:S01]  /*9830*/  @P6 PRMT R0, R86, 0x654, R0 ;  /* 0x0000065456006816 */ /* 0x002fe20000000000 */
[----:B---3--:R-:W-:Y:S06]  /*9840*/  BAR.SYNC.DEFER_BLOCKING 0x1, 0x80 ;  /* 0x0042000000007b1d */ /* 0x008fec0000010000 */
[----:B------:R-:W-:Y:S05]  /*9850*/  @P0 BRA `(.L_x_100) ;  /* 0x00000000002c0947 */ /* 0x000fea0003800000 */
[----:B------:R-:W1:Y:S01]  /*9860*/  LDCU.64 UR6, c[0x0][0x348] ;  /* 0x00006900ff0677ac */ /* 0x000e620008000a00 */
[----:B------:R-:W-:Y:S02]  /*9870*/  R2UR UR10, R74 ;  /* 0x000000004a0a72ca */ /* 0x000fe400000e0000 */
[----:B------:R-:W-:Y:S01]  /*9880*/  R2UR UR11, R72 ;  /* 0x00000000480b72ca */ /* 0x000fe200000e0000 */
[----:B------:R-:W-:Y:S01]  /*9890*/  UIADD3 UR9, UPT, UPT, UR41, 0x20, URZ ;  /* 0x0000002029097890 */ /* 0x000fe2000fffe0ff */
[----:B------:R-:W-:Y:S01]  /*98a0*/  R2UR UR12, R73 ;  /* 0x00000000490c72ca */ /* 0x000fe200000e0000 */
[----:B------:R-:W-:Y:S02]  /*98b0*/  UIADD3 UR8, UPT, UPT, UR48, 0x2400, URZ ;  /* 0x0000240030087890 */ /* 0x000fe4000fffe0ff */
[----:B-1----:R-:W-:Y:S04]  /*98c0*/  UIADD3 UR4, UP0, UPT, UR6, 0x680, URZ ;  /* 0x0000068006047890 */ /* 0x002fe8000ff1e0ff */
[----:B------:R-:W-:Y:S09]  /*98d0*/  UIADD3.X UR5, UPT, UPT, URZ, UR7, URZ, UP0, !UPT ;  /* 0x00000007ff057290 */ /* 0x000ff200087fe4ff */
[----:B------:R1:W-:Y:S01]  /*98e0*/  UTMASTG.4D.IM2COL [UR8], [UR4] ;  /* 0x00000008040073b5 */ /* 0x0003e20008058000 */
[----:B------:R0:W-:Y:S01]  /*98f0*/  UTMACMDFLUSH ;  /* 0x00000000000079b7 */ /* 0x0001e20000000000 */
[----:B-1----:R-:W-:Y:S04]  /*9900*/  DEPBAR.LE SB0, 0x1 ;  /* 0x000080400000791a */ /* 0x002fe80000000000 */
.L_x_100:
[----:B------:R-:W-:Y:S05]  /*9910*/  BSYNC.RECONVERGENT B0 ;  /* 0x0000000000007941 */ /* 0x000fea0003800200 */
.L_x_99:
[----:B------:R-:W-:Y:S01]  /*9920*/  BAR.SYNC.DEFER_BLOCKING 0x1, 0x80 ;  /* 0x0042000000007b1d */ /* 0x000fe20000010000 */
[----:B------:R-:W-:Y:S04]  /*9930*/  UIADD3 UR4, UPT, UPT, UR49, 0x1, URZ ;  /* 0x0000000131047890 */ /* 0x000fe8000fffe0ff */
[----:B------:R-:W-:Y:S04]  /*9940*/  UISETP.NE.AND UP0, UPT, UR4, 0x4, UPT ;  /* 0x000000040400788c */ /* 0x000fe8000bf05270 */
[----:B------:R-:W-:Y:S01]  /*9950*/  USEL UR40, UR4, URZ, UP0 ;  /* 0x000000ff04287287 */ /* 0x000fe20008000000 */
[----:B------:R1:W-:Y:S01]  /*9960*/  @P6 SYNCS.ARRIVE.TRANS64.RED.A1T0 RZ, [R0+URZ], RZ ;  /* 0x000000ff00ff69a7 */ /* 0x0003e200081004ff */
[----:B------:R-:W-:Y:S01]  /*9970*/  BSSY B1, `(.L_x_101) ;  /* 0x0000018000017945 */ /* 0x000fe20003800000 */
[----:B------:R-:W3:Y:S02]  /*9980*/  @P6 SYNCS.PHASECHK.TRANS64.TRYWAIT P0, [R2+URZ+0x40], R3 ;  /* 0x00004003020065a7 */ /* 0x000ee400080011ff */
[----:B---3--:R-:W-:Y:S01]  /*9990*/  @P6 SEL R84, RZ, 0x1, !P0 ;  /* 0x00000001ff546807 */ /* 0x008fe20004000000 */
[----:B-1----:R-:W-:Y:S06]  /*99a0*/  @!P6 BRA `(.L_x_102) ;  /* 0x000000000050e947 */ /* 0x002fec0003800000 */
[----:B------:R-:W-:Y:S01]  /*99b0*/  ISETP.NE.AND P1, PT, R85, RZ, PT ;  /* 0x000000ff5500720c */ /* 0x000fe20003f25270 */
[----:B------:R-:W-:Y:S01]  /*99c0*/  BSSY B0, `(.L_x_103) ;  /* 0x000000a000007945 */ /* 0x000fe20003800000 */
[----:B------:R-:W-:Y:S11]  /*99d0*/  ISETP.NE.AND P0, PT, R84, RZ, PT ;  /* 0x000000ff5400720c */ /* 0x000ff60003f05270 */
[----:B--2---:R-:W-:Y:S04]  /*99e0*/  @P1 IMAD R4, R82, 0x2000, R83 ;  /* 0x0000200052041824 */ /* 0x004fe800078e0253 */
[----:B------:R-:W-:Y:S05]  /*99f0*/  @P1 VIADD R3, R4, UR48 ;  /* 0x0000003004031c36 */ /* 0x000fea0008000000 */
[----:B------:R-:W-:Y:S01]  /*9a00*/  @P1 IADD3 R0, PT, PT, R87, R3, RZ ;  /* 0x0000000357001210 */ /* 0x000fe20007ffe0ff */
[----:B------:R-:W-:Y:S01]  /*9a10*/  @P1 IMAD.IADD R3, R70, 0x1, R3 ;  /* 0x0000000146031824 */ /* 0x000fe200078e0203 */
[----:B------:R-:W-:Y:S06]  /*9a20*/  @P0 BRA `(.L_x_104) ;  /* 0x00000000000c0947 */ /* 0x000fec0003800000 */
[----:B------:R-:W-:Y:S04]  /*9a30*/  SHF.L.U32 R5, R56, 0x1f, RZ ;  /* 0x0000001f38057819 */ /* 0x000fe800000006ff */
[----:B------:R-:W1:Y:S02]  /*9a40*/  SYNCS.PHASECHK.TRANS64.TRYWAIT P0, [R2+URZ+0x40], R5 ;  /* 0x00004005020075a7 */ /* 0x000e6400080011ff */
[----:B-1----:R-:W-:Y:S05]  /*9a50*/  @!P0 BRA `(.L_x_105) ;  /* 0x0000001c00b08947 */ /* 0x002fea0003800000 */
.L_x_104:
[----:B------:R-:W-:Y:S05]  /*9a60*/  BSYNC B0 ;  /* 0x0000000000007941 */ /* 0x000fea0003800000 */
.L_x_103:
[----:B------:R-:W-:Y:S02]  /*9a70*/  ISETP.NE.AND P0, PT, R85, RZ, PT ;  /* 0x000000ff5500720c */ /* 0x000fe40003f05270 */
[----:B------:R-:W-:Y:S11]  /*9a80*/  IADD3 R82, PT, PT, R82, 0x1, RZ ;  /* 0x0000000152527810 */ /* 0x000ff60007ffe0ff */
[----:B-1----:R-:W-:Y:S01]  /*9a90*/  @P0 IMAD.IADD R2, R70, 0x1, R0 ;  /* 0x0000000146020824 */ /* 0x002fe200078e0200 */
[----:B------:R-:W-:Y:S05]  /*9aa0*/  @P0 WARPSYNC.ALL ;  /* 0x0000000000000948 */ /* 0x000fea0003800000 */
[----:B------:R1:W3:Y:S04]  /*9ab0*/  @P0 LDSM.16.M88.4 R44, [R4+UR48+0x400] ;  /* 0x00040030042c083b */ /* 0x0002e80008000200 */
[----:B------:R1:W4:Y:S04]  /*9ac0*/  @P0 LDSM.16.M88.4 R40, [R3+0x400] ;  /* 0x000400000328083b */ /* 0x0003280000000200 */
[----:B------:R1:W2:Y:S04]  /*9ad0*/  @P0 LDSM.16.M88.4 R32, [R0+0x400] ;  /* 0x000400000020083b */ /* 0x0002a80000000200 */
[----:B------:R1:W1:Y:S02]  /*9ae0*/  @P0 LDSM.16.M88.4 R36, [R2+0x400] ;  /* 0x000400000224083b */ /* 0x0002640000000200 */
.L_x_102:
[----:B------:R-:W-:Y:S05]  /*9af0*/  BSYNC B1 ;  /* 0x0000000000017941 */ /* 0x000fea0003800000 */
.L_x_101:
[----:B-1----:R-:W-:Y:S05]  /*9b00*/  VIADD R0, R25, 0x40 ;  /* 0x0000004019007836 */ /* 0x002fea0000000000 */
[----:B------:R-:W-:Y:S04]  /*9b10*/  SHF.R.U32.HI R0, RZ, 0x15, R0 ;  /* 0x00000015ff007819 */ /* 0x000fe80000011600 */
[----:B------:R-:W-:Y:S11]  /*9b20*/  LOP3.LUT P0, RZ, R0, 0x3, R60, 0x48, !PT ;  /* 0x0000000300ff7812 */ /* 0x000ff6000780483c */
[----:B------:R-:W-:Y:S02]  /*9b30*/  @!UPT UIADD3 URZ, UPT, UPT, URZ, URZ, URZ ;  /* 0x000000fffffff290 */ /* 0x000fe4000fffe0ff */
[----:B------:R-:W-:Y:S05]  /*9b40*/  @!P0 BRA `(.L_x_106) ;  /* 0x0000000000408947 */ /* 0x000fea0003800000 */
[----:B------:R-:W1:Y:S01]  /*9b50*/  LDCU.64 UR8, c[0x4][0x70] ;  /* 0x01000e00ff0877ac */ /* 0x000e620008000a00 */
[----:B------:R-:W-:Y:S01]  /*9b60*/  MOV R3, 0x0 ;  /* 0x0000000000037802 */ /* 0x000fe20000000f00 */
[----:B------:R-:W-:Y:S02]  /*9b70*/  HFMA2 R12, -RZ, RZ, 0, 5.9604644775390625e-08 ;  /* 0x00000001ff0c7431 */ /* 0x000fe400000001ff */
[----:B--2---:R-:W-:Y:S02]  /*9b80*/  IMAD.MOV.U32 R8, RZ, RZ, 0x192 ;  /* 0x00000192ff087424 */ /* 0x004fe400078e00ff */
        /* <DEDUP_REMOVED lines=12> */
.L_x_106:
[----:B---3--:R-:W-:Y:S01]  /*9c50*/  LOP3.LUT R3, R44, 0xffffe000, RZ, 0xc0, !PT ;  /* 0xffffe0002c037812 */ /* 0x008fe200078ec0ff */
[----:B------:R-:W-:Y:S05]  /*9c60*/  WARPSYNC.ALL ;  /* 0x0000000000007948 */ /* 0x000fea0003800000 */
[----:B------:R-:W-:Y:S01]  /*9c70*/  R2UR UR4, R25 ;  /* 0x00000000190472ca */ /* 0x000fe200000e0000 */
[----:B------:R-:W-:Y:S01]  /*9c80*/  BSSY.RECONVERGENT B0, `(.L_x_107) ;  /* 0x0000060000007945 */ /* 0x000fe20003800200 */
[----:B----4-:R-:W-:Y:S02]  /*9c90*/  LOP3.LUT R20, R40, 0xffffe000, RZ, 0xc0, !PT ;  /* 0xffffe00028147812 */ /* 0x010fe400078ec0ff */
[----:B------:R-:W-:Y:S02]  /*9ca0*/  LOP3.LUT R21, R41, 0xffffe000, RZ, 0xc0, !PT ;  /* 0xffffe00029157812 */ /* 0x000fe400078ec0ff */
[----:B------:R-:W-:Y:S02]  /*9cb0*/  LOP3.LUT R26, R42, 0xffffe000, RZ, 0xc0, !PT ;  /* 0xffffe0002a1a7812 */ /* 0x000fe400078ec0ff */
[----:B------:R-:W-:Y:S02]  /*9cc0*/  ISETP.NE.AND P6, PT, R76, RZ, PT ;  /* 0x000000ff4c00720c */ /* 0x000fe40003fc5270 */
[----:B------:R-:W-:Y:S03]  /*9cd0*/  ISETP.NE.AND P0, PT, R58, RZ, PT ;  /* 0x000000ff3a00720c */ /* 0x000fe60003f05270 */
[----:B--2---:R-:W1:Y:S02]  /*9ce0*/  LDTM.16dp128bit.x8 R4, tmem[UR4+0x40] ;  /* 0x00004004000479ee */ /* 0x004e640008180000 */
[C---:B-1----:R-:W-:Y:S01]  /*9cf0*/  FMUL R0, R24.reuse, R4 ;  /* 0x0000000418007220 */ /* 0x042fe20000400000 */
        /* <DEDUP_REMOVED lines=11> */
[C---:B------:R-:W-:Y:S01]  /*9db0*/  FFMA R30, R27.reuse, R3, R0 ;  /* 0x000000031b1e7223 */ /* 0x040fe20000000000 */
[C---:B------:R-:W-:Y:S01]  /*9dc0*/  FMUL R0, R24.reuse, R8 ;  /* 0x0000000818007220 */ /* 0x040fe20000400000 */
[C---:B------:R-:W-:Y:S01]  /*9dd0*/  FFMA R31, R27.reuse, R4, R2 ;  /* 0x000000041b1f7223 */ /* 0x040fe20000000002 */
[C---:B------:R-:W-:Y:S01]  /*9de0*/  FMUL R2, R24.reuse, R9 ;  /* 0x0000000918027220 */ /* 0x040fe20000400000 */
[C---:B------:R-:W-:Y:S01]  /*9df0*/  FMUL R3, R24.reuse, R10 ;  /* 0x0000000a18037220 */ /* 0x040fe20000400000 */
[----:B------:R-:W-:Y:S01]  /*9e00*/  F2FP.TF32.F32.PACK_B R30, R30 ;  /* 0x0000001eff1e723e */ /* 0x000fe200024050ff */
[C---:B------:R-:W-:Y:S01]  /*9e10*/  FMUL R9, R24.reuse, R16 ;  /* 0x0000001018097220 */ /* 0x040fe20000400000 */
[----:B------:R-:W-:Y:S01]  /*9e20*/  F2FP.TF32.F32.PACK_B R31, R31 ;  /* 0x0000001fff1f723e */ /* 0x000fe200024050ff */
[----:B------:R-:W-:Y:S01]  /*9e30*/  FFMA R16, R27, R20, R0 ;  /* 0x000000141b107223 */ /* 0x000fe20000000000 */
[----:B------:R-:W-:Y:S01]  /*9e40*/  LOP3.LUT R0, R43, 0xffffe000, RZ, 0xc0, !PT ;  /* 0xffffe0002b007812 */ /* 0x000fe200078ec0ff */
[C---:B------:R-:W-:Y:S01]  /*9e50*/  FMUL R4, R24.reuse, R11 ;  /* 0x0000000b18047220 */ /* 0x040fe20000400000 */
[----:B------:R-:W-:Y:S01]  /*9e60*/  FMUL R10, R24, R17 ;  /* 0x00000011180a7220 */ /* 0x000fe20000400000 */
[C---:B------:R-:W-:Y:S01]  /*9e70*/  FFMA R17, R27.reuse, R21, R2 ;  /* 0x000000151b117223 */ /* 0x040fe20000000002 */
[----:B------:R-:W-:Y:S01]  /*9e80*/  LOP3.LUT R2, R32, 0xffffe000, RZ, 0xc0, !PT ;  /* 0xffffe00020027812 */ /* 0x000fe200078ec0ff */
[C---:B------:R-:W-:Y:S01]  /*9e90*/  FMUL R11, R24.reuse, R18 ;  /* 0x00000012180b7220 */ /* 0x040fe20000400000 */
[----:B------:R-:W-:Y:S01]  /*9ea0*/  F2FP.TF32.F32.PACK_B R16, R16 ;  /* 0x00000010ff10723e */ /* 0x000fe200024050ff */
[----:B------:R-:W-:Y:S01]  /*9eb0*/  FFMA R18, R27, R26, R3 ;  /* 0x0000001a1b127223 */ /* 0x000fe20000000003 */
[----:B------:R-:W-:Y:S01]  /*9ec0*/  LOP3.LUT R3, R33, 0xffffe000, RZ, 0xc0, !PT ;  /* 0xffffe00021037812 */ /* 0x000fe200078ec0ff */
[----:B------:R-:W-:Y:S01]  /*9ed0*/  FMUL R6, R24, R13 ;  /* 0x0000000d18067220 */ /* 0x000fe20000400000 */
[----:B------:R-:W-:Y:S01]  /*9ee0*/  LOP3.LUT R13, R34, 0xffffe000, RZ, 0xc0, !PT ;  /* 0xffffe000220d7812 */ /* 0x000fe200078ec0ff */
[C---:B------:R-:W-:Y:S01]  /*9ef0*/  FMUL R7, R24.reuse, R14 ;  /* 0x0000000e18077220 */ /* 0x040fe20000400000 */
[----:B------:R-:W-:Y:S01]  /*9f00*/  LOP3.LUT R14, R35, 0xffffe000, RZ, 0xc0, !PT ;  /* 0xffffe000230e7812 */ /* 0x000fe200078ec0ff */
[----:B------:R-:W-:Y:S01]  /*9f10*/  FMUL R12, R24, R19 ;  /* 0x00000013180c7220 */ /* 0x000fe20000400000 */
[----:B------:R-:W-:Y:S01]  /*9f20*/  F2FP.TF32.F32.PACK_B R17, R17 ;  /* 0x00000011ff11723e */ /* 0x000fe200024050ff */
[C---:B------:R-:W-:Y:S01]  /*9f30*/  FFMA R19, R27.reuse, R0, R4 ;  /* 0x000000001b137223 */ /* 0x040fe20000000004 */
[----:B------:R-:W-:Y:S01]  /*9f40*/  LOP3.LUT R0, R36, 0xffffe000, RZ, 0xc0, !PT ;  /* 0xffffe00024007812 */ /* 0x000fe200078ec0ff */
        /* <DEDUP_REMOVED lines=8> */
[----:B------:R-:W-:Y:S01]  /*9fd0*/  FFMA R6, R27, R13, R7 ;  /* 0x0000000d1b067223 */ /* 0x000fe20000000007 */
[----:B------:R-:W-:Y:S01]  /*9fe0*/  LOP3.LUT R13, R39, 0xffffe000, RZ, 0xc0, !PT ;  /* 0xffffe000270d7812 */ /* 0x000fe200078ec0ff */
[C---:B------:R-:W-:Y:S01]  /*9ff0*/  FFMA R7, R27.reuse, R14, R8 ;  /* 0x0000000e1b077223 */ /* 0x040fe20000000008 */
[C---:B------:R-:W-:Y:S03]  /*a000*/  FFMA R8, R27.reuse, R0, R9 ;  /* 0x000000001b087223 */ /* 0x040fe60000000009 */
[----:B------:R1:W-:Y:S01]  /*a010*/  STSM.16.M88.4 [R77+0x4400], R16 ;  /* 0x004400104d007844 */ /* 0x0003e20000000200 */
[----:B------:R-:W-:Y:S01]  /*a020*/  F2FP.TF32.F32.PACK_B R4, R4 ;  /* 0x00000004ff04723e */ /* 0x000fe200024050ff */
[C---:B------:R-:W-:Y:S01]  /*a030*/  FFMA R9, R27.reuse, R2, R10 ;  /* 0x000000021b097223 */ /* 0x040fe2000000000a */
[----:B------:R-:W-:Y:S01]  /*a040*/  F2FP.TF32.F32.PACK_B R5, R5 ;  /* 0x00000005ff05723e */ /* 0x000fe200024050ff */
[C---:B------:R-:W-:Y:S01]  /*a050*/  FFMA R10, R27.reuse, R3, R11 ;  /* 0x000000031b0a7223 */ /* 0x040fe2000000000b */
[----:B------:R-:W-:Y:S01]  /*a060*/  FFMA R11, R27, R13, R12 ;  /* 0x0000000d1b0b7223 */ /* 0x000fe2000000000c */
[----:B------:R-:W-:Y:S01]  /*a070*/  F2FP.TF32.F32.PACK_B R6, R6 ;  /* 0x00000006ff06723e */ /* 0x000fe200024050ff */
[----:B------:R-:W-:Y:S01]  /*a080*/  IMAD.U32 R14, RZ, RZ, UR40 ;  /* 0x00000028ff0e7e24 */ /* 0x000fe2000f8e00ff */
[----:B------:R-:W-:Y:S02]  /*a090*/  F2FP.TF32.F32.PACK_B R7, R7 ;  /* 0x00000007ff07723e */ /* 0x000fe400024050ff */
[----:B------:R-:W-:Y:S02]  /*a0a0*/  F2FP.TF32.F32.PACK_B R8, R8 ;  /* 0x00000008ff08723e */ /* 0x000fe400024050ff */
[----:B------:R-:W-:Y:S01]  /*a0b0*/  F2FP.TF32.F32.PACK_B R9, R9 ;  /* 0x00000009ff09723e */ /* 0x000fe200024050ff */
[----:B------:R1:W-:Y:S01]  /*a0c0*/  STSM.16.M88.4 [R79+0x4000], R4 ;  /* 0x004000044f007844 */ /* 0x0003e20000000200 */
        /* <DEDUP_REMOVED lines=12> */
[----:B--2---:R-:W2:Y:S01]  /*a190*/  FENCE.VIEW.ASYNC.S ;  /* 0x00000000000073c6 */ /* 0x004ea20000000000 */
[----:B------:R-:W-:Y:S01]  /*a1a0*/  @P6 PRMT R14, R86, 0x654, R14 ;  /* 0x00000654560e6816 */ /* 0x000fe2000000000e */
[----:B--2---:R-:W-:Y:S06]  /*a1b0*/  BAR.SYNC.DEFER_BLOCKING 0x1, 0x80 ;  /* 0x0042000000007b1d */ /* 0x004fec0000010000 */
[----:B------:R-:W-:Y:S05]  /*a1c0*/  @P0 BRA `(.L_x_108) ;  /* 0x00000000002c0947 */ /* 0x000fea0003800000 */
[----:B------:R-:W2:Y:S01]  /*a1d0*/  LDCU.64 UR6, c[0x0][0x348] ;  /* 0x00006900ff0677ac */ /* 0x000ea20008000a00 */
[----:B------:R-:W-:Y:S02]  /*a1e0*/  R2UR UR10, R74 ;  /* 0x000000004a0a72ca */ /* 0x000fe400000e0000 */
[----:B------:R-:W-:Y:S01]  /*a1f0*/  R2UR UR11, R72 ;  /* 0x00000000480b72ca */ /* 0x000fe200000e0000 */
[----:B------:R-:W-:Y:S01]  /*a200*/  UIADD3 UR9, UPT, UPT, UR41, 0x40, URZ ;  /* 0x0000004029097890 */ /* 0x000fe2000fffe0ff */
[----:B------:R-:W-:Y:S01]  /*a210*/  R2UR UR12, R73 ;  /* 0x00000000490c72ca */ /* 0x000fe200000e0000 */
[----:B------:R-:W-:Y:S02]  /*a220*/  UIADD3 UR8, UPT, UPT, UR48, 0x4400, URZ ;  /* 0x0000440030087890 */ /* 0x000fe4000fffe0ff */
[----:B--2---:R-:W-:Y:S04]  /*a230*/  UIADD3 UR4, UP0, UPT, UR6, 0x680, URZ ;  /* 0x0000068006047890 */ /* 0x004fe8000ff1e0ff */
[----:B------:R-:W-:Y:S09]  /*a240*/  UIADD3.X UR5, UPT, UPT, URZ, UR7, URZ, UP0, !UPT ;  /* 0x00000007ff057290 */ /* 0x000ff200087fe4ff */
[----:B------:R2:W-:Y:S01]  /*a250*/  UTMASTG.4D.IM2COL [UR8], [UR4] ;  /* 0x00000008040073b5 */ /* 0x0005e20008058000 */
[----:B------:R0:W-:Y:S01]  /*a260*/  UTMACMDFLUSH ;  /* 0x00000000000079b7 */ /* 0x0001e20000000000 */
[----:B--2---:R-:W-:Y:S04]  /*a270*/  DEPBAR.LE SB0, 0x1 ;  /* 0x000080400000791a */ /* 0x004fe80000000000 */
.L_x_108:
[----:B------:R-:W-:Y:S05]  /*a280*/  BSYNC.RECONVERGENT B0 ;  /* 0x0000000000007941 */ /* 0x000fea0003800200 */
.L_x_107:
        /* <DEDUP_REMOVED lines=8> */
[----:B--2---:R-:W-:Y:S06]  /*a310*/  @!P6 BRA `(.L_x_110) ;  /* 0x000000000050e947 */ /* 0x004fec0003800000 */
        /* <DEDUP_REMOVED lines=8> */
[----:B------:R-:W-:Y:S04]  /*a3a0*/  SHF.L.U32 R0, R56, 0x1f, RZ ;  /* 0x0000001f38007819 */ /* 0x000fe800000006ff */
[----:B------:R-:W2:Y:S02]  /*a3b0*/  SYNCS.PHASECHK.TRANS64.TRYWAIT P0, [R2+URZ+0x40], R0 ;  /* 0x00004000020075a7 */ /* 0x000ea400080011ff */
[----:B--2---:R-:W-:Y:S05]  /*a3c0*/  @!P0 BRA `(.L_x_113) ;  /* 0x0000001400688947 */ /* 0x004fea0003800000 */
.L_x_112:
[----:B------:R-:W-:Y:S05]  /*a3d0*/  BSYNC B0 ;  /* 0x0000000000007941 */ /* 0x000fea0003800000 */
.L_x_111:
[----:B------:R-:W-:Y:S11]  /*a3e0*/  ISETP.NE.AND P0, PT, R85, RZ, PT ;  /* 0x000000ff5500720c */ /* 0x000ff60003f05270 */
[----:B------:R-:W-:Y:S02]  /*a3f0*/  @!UPT UIADD3 URZ, UPT, UPT, URZ, URZ, URZ ;  /* 0x000000fffffff290 */ /* 0x000fe4000fffe0ff */
[----:B--2---:R-:W-:Y:S01]  /*a400*/  @P0 IADD3 R0, PT, PT, R70, R87, RZ ;  /* 0x0000005746000210 */ /* 0x004fe20007ffe0ff */
[----:B------:R-:W-:Y:S05]  /*a410*/  @P0 WARPSYNC.ALL ;  /* 0x0000000000000948 */ /* 0x000fea0003800000 */
[----:B------:R2:W3:Y:S04]  /*a420*/  @P0 LDSM.16.M88.4 R44, [R82+UR48+0x400] ;  /* 0x00040030522c083b */ /* 0x0004e80008000200 */
[----:B------:R2:W4:Y:S04]  /*a430*/  @P0 LDSM.16.M88.4 R40, [R3+0x400] ;  /* 0x000400000328083b */ /* 0x0005280000000200 */
[----:B------:R2:W1:Y:S04]  /*a440*/  @P0 LDSM.16.M88.4 R32, [R87+0x400] ;  /* 0x000400005720083b */ /* 0x0004680000000200 */
[----:B------:R2:W1:Y:S02]  /*a450*/  @P0 LDSM.16.M88.4 R36, [R0+0x400] ;  /* 0x000400000024083b */ /* 0x0004640000000200 */
.L_x_110:
[----:B------:R-:W-:Y:S05]  /*a460*/  BSYNC B1 ;  /* 0x0000000000017941 */ /* 0x000fea0003800000 */
.L_x_109:
[----:B--2---:R-:W-:Y:S05]  /*a470*/  VIADD R0, R25, 0x60 ;  /* 0x0000006019007836 */ /* 0x004fea0000000000 */
[----:B------:R-:W-:Y:S04]  /*a480*/  SHF.R.U32.HI R0, RZ, 0x15, R0 ;  /* 0x00000015ff007819 */ /* 0x000fe80000011600 */
[----:B------:R-:W-:Y:S11]  /*a490*/  LOP3.LUT P0, RZ, R0, 0x3, R60, 0x48, !PT ;  /* 0x0000000300ff7812 */ /* 0x000ff6000780483c */
[----:B------:R-:W-:Y:S02]  /*a4a0*/  @!UPT UIADD3 URZ, UPT, UPT, URZ, URZ, URZ ;  /* 0x000000fffffff290 */ /* 0x000fe4000fffe0ff */
[----:B------:R-:W-:Y:S05]  /*a4b0*/  @!P0 BRA `(.L_x_114) ;  /* 0x0000000000408947 */ /* 0x000fea0003800000 */
[----:B------:R-:W2:Y:S01]  /*a4c0*/  LDCU.64 UR8, c[0x4][0x70] ;  /* 0x01000e00ff0877ac */ /* 0x000ea20008000a00 */
[----:B------:R-:W-:Y:S01]  /*a4d0*/  MOV R3, 0x0 ;  /* 0x0000000000037802 */ /* 0x000fe20000000f00 */
[----:B------:R-:W-:Y:S02]  /*a4e0*/  HFMA2 R12, -RZ, RZ, 0, 5.9604644775390625e-08 ;  /* 0x00000001ff0c7431 */ /* 0x000fe400000001ff */
[----:B-1----:R-:W-:Y:S02]  /*a4f0*/  IMAD.MOV.U32 R8, RZ, RZ, 0x192 ;  /* 0x00000192ff087424 */ /* 0x002fe400078e00ff */
[----:B------:R-:W-:Y:S01]  /*a500*/  IMAD.MOV.U32 R13, RZ, RZ, RZ ;  /* 0x000000ffff0d7224 */ /* 0x000fe200078e00ff */
[----:B------:R-:W1:Y:S01]  /*a510*/  LDCU.64 UR6, c[0x4][0x78] ;  /* 0x01000f00ff0677ac */ /* 0x000e620008000a00 */
[----:B------:R-:W3:Y:S01]  /*a520*/  LDC.64 R2, c[0x4][R3] ;  /* 0x0100000003027b82 */ /* 0x000ee20000000a00 */
[----:B------:R-:W5:Y:S01]  /*a530*/  LDCU.64 UR4, c[0x4][0x10] ;  /* 0x01000200ff0477ac */ /* 0x000f620008000a00 */
[----:B--2---:R-:W-:Y:S01]  /*a540*/  MOV R5, UR9 ;  /* 0x0000000900057c02 */ /* 0x004fe20008000f00 */
[----:B------:R-:W-:Y:S01]  /*a550*/  IMAD.U32 R4, RZ, RZ, UR8 ;  /* 0x00000008ff047e24 */ /* 0x000fe2000f8e00ff */
[----:B-1----:R-:W-:Y:S01]  /*a560*/  MOV R7, UR7 ;  /* 0x0000000700077c02 */ /* 0x002fe20008000f00 */
[----:B------:R-:W-:Y:S01]  /*a570*/  IMAD.U32 R6, RZ, RZ, UR6 ;  /* 0x00000006ff067e24 */ /* 0x000fe2000f8e00ff */
[----:B-----5:R-:W-:Y:S01]  /*a580*/  MOV R11, UR5 ;  /* 0x00000005000b7c02 */ /* 0x020fe20008000f00 */
[----:B------:R-:W-:Y:S02]  /*a590*/  IMAD.U32 R10, RZ, RZ, UR4 ;  /* 0x00000004ff0a7e24 */ /* 0x000fe4000f8e00ff */
[----:B------:R-:W-:Y:S07]  /*a5a0*/  LEPC R20, `(.L_x_114) ;  /* 0x000000001014794e */ /* 0x000fee0000000000 */
[----:B---34-:R-:W-:Y:S05]  /*a5b0*/  CALL.ABS.NOINC R2 ;  /* 0x0000000002007343 */ /* 0x018fea0003c00000 */
.L_x_114:
[----:B------:R-:W-:Y:S01]  /*a5c0*/  ISETP.NE.AND P0, PT, R58, RZ, PT ;  /* 0x000000ff3a00720c */ /* 0x000fe20003f05270 */
[----:B------:R-:W-:Y:S05]  /*a5d0*/  WARPSYNC.ALL ;  /* 0x0000000000007948 */ /* 0x000fea0003800000 */
[----:B------:R-:W-:Y:S01]  /*a5e0*/  R2UR UR4, R25 ;  /* 0x00000000190472ca */ /* 0x000fe200000e0000 */
[----:B------:R-:W2:Y:S01]  /*a5f0*/  S2UR UR5, SR_CgaCtaId ;  /* 0x00000000000579c3 */ /* 0x000ea20000008800 */
[----:B---3--:R-:W-:Y:S01]  /*a600*/  LOP3.LUT R0, R44, 0xffffe000, RZ, 0xc0, !PT ;  /* 0xffffe0002c007812 */ /* 0x008fe200078ec0ff */
[----:B------:R-:W-:Y:S01]  /*a610*/  BSSY.RECONVERGENT B0, `(.L_x_115) ;  /* 0x000005d000007945 */ /* 0x000fe20003800200 */
[----:B------:R-:W-:Y:S02]  /*a620*/  LOP3.LUT R2, R45, 0xffffe000, RZ, 0xc0, !PT ;  /* 0xffffe0002d027812 */ /* 0x000fe400078ec0ff */
[----:B------:R-:W-:Y:S02]  /*a630*/  LOP3.LUT R3, R46, 0xffffe000, RZ, 0xc0, !PT ;  /* 0xffffe0002e037812 */ /* 0x000fe400078ec0ff */
[----:B------:R-:W-:Y:S02]  /*a640*/  LOP3.LUT R20, R47, 0xffffe000, RZ, 0xc0, !PT ;  /* 0xffffe0002f147812 */ /* 0x000fe400078ec0ff */
[----:B----4-:R-:W-:Y:S02]  /*a650*/  LOP3.LUT R21, R40, 0xffffe000, RZ, 0xc0, !PT ;  /* 0xffffe00028157812 */ /* 0x010fe400078ec0ff */
[----:B------:R-:W-:Y:S01]  /*a660*/  LOP3.LUT R25, R41, 0xffffe000, RZ, 0xc0, !PT ;  /* 0xffffe00029197812 */ /* 0x000fe200078ec0ff */
[----:B-1----:R-:W1:Y:S01]  /*a670*/  LDTM.16dp128bit.x8 R4, tmem[UR4+0x60] ;  /* 0x00006004000479ee */ /* 0x002e620008180000 */
[----:B------:R-:W-:Y:S01]  /*a680*/  R2UR UR4, R81 ;  /* 0x00000000510472ca */ /* 0x000fe200000e0000 */
[----:B------:R-:W-:Y:S01]  /*a690*/  NOP ;  /* 0x0000000000007918 */ /* 0x000fe20000000000 */
[----:B------:R-:W-:Y:S02]  /*a6a0*/  LOP3.LUT R26, R42, 0xffffe000, RZ, 0xc0, !PT ;  /* 0xffffe0002a1a7812 */ /* 0x000fe400078ec0ff */
[----:B------:R-:W-:Y:S02]  /*a6b0*/  LOP3.LUT R28, R43, 0xffffe000, RZ, 0xc0, !PT ;  /* 0xffffe0002b1c7812 */ /* 0x000fe400078ec0ff */
[----:B------:R-:W-:Y:S02]  /*a6c0*/  LOP3.LUT R29, R32, 0xffffe000, RZ, 0xc0, !PT ;  /* 0xffffe000201d7812 */ /* 0x000fe400078ec0ff */
[----:B------:R-:W-:Y:S02]  /*a6d0*/  LOP3.LUT R30, R33, 0xffffe000, RZ, 0xc0, !PT ;  /* 0xffffe000211e7812 */ /* 0x000fe400078ec0ff */
[----:B------:R-:W-:Y:S02]  /*a6e0*/  LOP3.LUT R31, R34, 0xffffe000, RZ, 0xc0, !PT ;  /* 0xffffe000221f7812 */ /* 0x000fe400078ec0ff */
[----:B------:R-:W-:Y:S01]  /*a6f0*/  LOP3.LUT R32, R35, 0xffffe000, RZ, 0xc0, !PT ;  /* 0xffffe00023207812 */ /* 0x000fe200078ec0ff */
[----:B------:R-:W-:Y:S01]  /*a700*/  UIADD3 UR4, UPT, UPT, UR4, 0xb0, URZ ;  /* 0x000000b004047890 */ /* 0x000fe2000fffe0ff */
[----:B------:R-:W-:Y:S02]  /*a710*/  LOP3.LUT R33, R36, 0xffffe000, RZ, 0xc0, !PT ;  /* 0xffffe00024217812 */ /* 0x000fe400078ec0ff */
[----:B------:R-:W-:Y:S02]  /*a720*/  LOP3.LUT R34, R37, 0xffffe000, RZ, 0xc0, !PT ;  /* 0xffffe00025227812 */ /* 0x000fe400078ec0ff */
[----:B------:R-:W-:Y:S02]  /*a730*/  LOP3.LUT R35, R38, 0xffffe000, RZ, 0xc0, !PT ;  /* 0xffffe00026237812 */ /* 0x000fe400078ec0ff */
[----:B------:R-:W-:Y:S01]  /*a740*/  LOP3.LUT R36, R39, 0xffffe000, RZ, 0xc0, !PT ;  /* 0xffffe00027247812 */ /* 0x000fe200078ec0ff */
[C---:B-1----:R-:W-:Y:S01]  /*a750*/  FMUL R4, R24.reuse, R4 ;  /* 0x0000000418047220 */ /* 0x042fe20000400000 */
[C---:B------:R-:W-:Y:S01]  /*a760*/  FMUL R5, R24.reuse, R5 ;  /* 0x0000000518057220 */ /* 0x040fe20000400000 */
[C---:B------:R-:W-:Y:S01]  /*a770*/  FMUL R6, R24.reuse, R6 ;  /* 0x0000000618067220 */ /* 0x040fe20000400000 */
[C---:B------:R-:W-:Y:S01]  /*a780*/  FMUL R7, R24.reuse, R7 ;  /* 0x0000000718077220 */ /* 0x040fe20000400000 */
[C---:B------:R-:W-:Y:S01]  /*a790*/  FFMA R4, R27.reuse, R0, R4 ;  /* 0x000000001b047223 */ /* 0x040fe20000000004 */
[C---:B------:R-:W-:Y:S01]  /*a7a0*/  FMUL R8, R24.reuse, R8 ;  /* 0x0000000818087220 */ /* 0x040fe20000400000 */
[C---:B------:R-:W-:Y:S01]  /*a7b0*/  FFMA R5, R27.reuse, R2, R5 ;  /* 0x000000021b057223 */ /* 0x040fe20000000005 */
[C---:B------:R-:W-:Y:S01]  /*a7c0*/  FMUL R9, R24.reuse, R9 ;  /* 0x0000000918097220 */ /* 0x040fe20000400000 */
[C---:B------:R-:W-:Y:S01]  /*a7d0*/  FFMA R6, R27.reuse, R3, R6 ;  /* 0x000000031b067223 */ /* 0x040fe20000000006 */
[----:B------:R-:W-:Y:S01]  /*a7e0*/  F2FP.TF32.F32.PACK_B R4, R4 ;  /* 0x00000004ff04723e */ /* 0x000fe200024050ff */
[C---:B------:R-:W-:Y:S01]  /*a7f0*/  FMUL R10, R24.reuse, R10 ;  /* 0x0000000a180a7220 */ /* 0x040fe20000400000 */
[----:B------:R-:W-:Y:S01]  /*a800*/  F2FP.TF32.F32.PACK_B R5, R5 ;  /* 0x00000005ff05723e */ /* 0x000fe200024050ff */
[C---:B------:R-:W-:Y:S01]  /*a810*/  FFMA R7, R27.reuse, R20, R7 ;  /* 0x000000141b077223 */ /* 0x040fe20000000007 */
[C---:B------:R-:W-:Y:S01]  /*a820*/  FMUL R11, R24.reuse, R11 ;  /* 0x0000000b180b7220 */ /* 0x040fe20000400000 */
[----:B--2---:R-:W-:Y:S01]  /*a830*/  UPRMT UR4, UR5, 0x654, UR4 ;  /* 0x0000065405047896 */ /* 0x004fe20008000004 */
[C---:B------:R-:W-:Y:S01]  /*a840*/  FFMA R8, R27.reuse, R21, R8 ;  /* 0x000000151b087223 */ /* 0x040fe20000000008 */
[C---:B------:R-:W-:Y:S01]  /*a850*/  FMUL R12, R24.reuse, R12 ;  /* 0x0000000c180c7220 */ /* 0x040fe20000400000 */
[C---:B------:R-:W-:Y:S01]  /*a860*/  FFMA R9, R27.reuse, R25, R9 ;  /* 0x000000191b097223 */ /* 0x040fe20000000009 */
[C---:B------:R-:W-:Y:S01]  /*a870*/  FMUL R13, R24.reuse, R13 ;  /* 0x0000000d180d7220 */ /* 0x040fe20000400000 */
[C---:B------:R-:W-:Y:S01]  /*a880*/  FFMA R10, R27.reuse, R26, R10 ;  /* 0x0000001a1b0a7223 */ /* 0x040fe2000000000a */
[C---:B------:R-:W-:Y:S01]  /*a890*/  FMUL R14, R24.reuse, R14 ;  /* 0x0000000e180e7220 */ /* 0x040fe20000400000 */
[C---:B------:R-:W-:Y:S01]  /*a8a0*/  FFMA R11, R27.reuse, R28, R11 ;  /* 0x0000001c1b0b7223 */ /* 0x040fe2000000000b */
[C---:B------:R-:W-:Y:S01]  /*a8b0*/  FMUL R15, R24.reuse, R15 ;  /* 0x0000000f180f7220 */ /* 0x040fe20000400000 */
[----:B------:R-:W-:Y:S01]  /*a8c0*/  F2FP.TF32.F32.PACK_B R6, R6 ;  /* 0x00000006ff06723e */ /* 0x000fe200024050ff */
[C---:B------:R-:W-:Y:S01]  /*a8d0*/  FFMA R12, R27.reuse, R29, R12 ;  /* 0x0000001d1b0c7223 */ /* 0x040fe2000000000c */
[----:B------:R-:W-:Y:S01]  /*a8e0*/  F2FP.TF32.F32.PACK_B R7, R7 ;  /* 0x00000007ff07723e */ /* 0x000fe200024050ff */
[C---:B------:R-:W-:Y:S01]  /*a8f0*/  FMUL R16, R24.reuse, R16 ;  /* 0x0000001018107220 */ /* 0x040fe20000400000 */
[C---:B------:R-:W-:Y:S01]  /*a900*/  FFMA R13, R27.reuse, R30, R13 ;  /* 0x0000001e1b0d7223 */ /* 0x040fe2000000000d */
[C---:B------:R-:W-:Y:S01]  /*a910*/  FMUL R17, R24.reuse, R17 ;  /* 0x0000001118117220 */ /* 0x040fe20000400000 */
[C---:B------:R-:W-:Y:S01]  /*a920*/  FFMA R14, R27.reuse, R31, R14 ;  /* 0x0000001f1b0e7223 */ /* 0x040fe2000000000e */
[C---:B------:R-:W-:Y:S01]  /*a930*/  FMUL R18, R24.reuse, R18 ;  /* 0x0000001218127220 */ /* 0x040fe20000400000 */
[C---:B------:R-:W-:Y:S01]  /*a940*/  FFMA R15, R27.reuse, R32, R15 ;  /* 0x000000201b0f7223 */ /* 0x040fe2000000000f */
[----:B------:R-:W-:Y:S01]  /*a950*/  FMUL R19, R24, R19 ;  /* 0x0000001318137220 */ /* 0x000fe20000400000 */
[----:B------:R-:W-:Y:S01]  /*a960*/  F2FP.TF32.F32.PACK_B R8, R8 ;  /* 0x00000008ff08723e */ /* 0x000fe200024050ff */
[C---:B------:R-:W-:Y:S01]  /*a970*/  FFMA R16, R27.reuse, R33, R16 ;  /* 0x000000211b107223 */ /* 0x040fe20000000010 */
[----:B------:R-:W-:Y:S01]  /*a980*/  F2FP.TF32.F32.PACK_B R9, R9 ;  /* 0x00000009ff09723e */ /* 0x000fe200024050ff */
[----:B------:R-:W-:Y:S01]  /*a990*/  SYNCS.ARRIVE.TRANS64.RED.A1T0 RZ, [UR4], RZ ;  /* 0x000000ffffff79a7 */ /* 0x000fe20008100404 */
[----:B------:R1:W-:Y:S01]  /*a9a0*/  STSM.16.M88.4 [R78+0x6400], R4 ;  /* 0x006400044e007844 */ /* 0x0003e20000000200 */
[----:B------:R-:W-:Y:S01]  /*a9b0*/  F2FP.TF32.F32.PACK_B R10, R10 ;  /* 0x0000000aff0a723e */ /* 0x000fe200024050ff */
[C---:B------:R-:W-:Y:S01]  /*a9c0*/  FFMA R17, R27.reuse, R34, R17 ;  /* 0x000000221b117223 */ /* 0x040fe20000000011 */
[----:B------:R-:W-:Y:S01]  /*a9d0*/  F2FP.TF32.F32.PACK_B R11, R11 ;  /* 0x0000000bff0b723e */ /* 0x000fe200024050ff */
[C---:B------:R-:W-:Y:S01]  /*a9e0*/  FFMA R18, R27.reuse, R35, R18 ;  /* 0x000000231b127223 */ /* 0x040fe20000000012 */
[----:B------:R-:W-:Y:S01]  /*a9f0*/  FFMA R19, R27, R36, R19 ;  /* 0x000000241b137223 */ /* 0x000fe20000000013 */
[----:B------:R-:W-:Y:S02]  /*aa00*/  F2FP.TF32.F32.PACK_B R12, R12 ;  /* 0x0000000cff0c723e */ /* 0x000fe400024050ff */
[----:B------:R1:W-:Y:S01]  /*aa10*/  STSM.16.M88.4 [R77+0x6400], R8 ;  /* 0x006400084d007844 */ /* 0x0003e20000000200 */
[----:B------:R-:W-:Y:S02]  /*aa20*/  F2FP.TF32.F32.PACK_B R13, R13 ;  /* 0x0000000dff0d723e */ /* 0x000fe400024050ff */
[----:B------:R-:W-:Y:S02]  /*aa30*/  F2FP.TF32.F32.PACK_B R14, R14 ;  /* 0x0000000eff0e723e */ /* 0x000fe400024050ff */
[----:B------:R-:W-:Y:S02]  /*aa40*/  F2FP.TF32.F32.PACK_B R15, R15 ;  /* 0x0000000fff0f723e */ /* 0x000fe400024050ff */
[----:B------:R-:W-:Y:S02]  /*aa50*/  F2FP.TF32.F32.PACK_B R16, R16 ;  /* 0x00000010ff10723e */ /* 0x000fe400024050ff */
[----:B------:R-:W-:Y:S01]  /*aa60*/  F2FP.TF32.F32.PACK_B R17, R17 ;  /* 0x00000011ff11723e */ /* 0x000fe200024050ff */
[----:B------:R1:W-:Y:S01]  /*aa70*/  STSM.16.M88.4 [R79+0x6000], R12 ;  /* 0x0060000c4f007844 */ /* 0x0003e20000000200 */
[----:B------:R-:W-:Y:S02]  /*aa80*/  F2FP.TF32.F32.PACK_B R18, R18 ;  /* 0x00000012ff12723e */ /* 0x000fe400024050ff */
[----:B------:R-:W-:Y:S05]  /*aa90*/  F2FP.TF32.F32.PACK_B R19, R19 ;  /* 0x00000013ff13723e */ /* 0x000fea00024050ff */
[----:B------:R1:W-:Y:S01]  /*aaa0*/  STSM.16.M88.4 [R80+0x6000], R16 ;  /* 0x0060001050007844 */ /* 0x0003e20000000200 */
        /* <DEDUP_REMOVED lines=19> */
.L_x_116:
[----:B------:R-:W-:Y:S05]  /*abe0*/  BSYNC.RECONVERGENT B0 ;  /* 0x0000000000007941 */ /* 0x000fea0003800200 */
.L_x_115:
[----:B------:R-:W-:Y:S01]  /*abf0*/  BAR.SYNC.DEFER_BLOCKING 0x1, 0x80 ;  /* 0x0042000000007b1d */ /* 0x000fe20000010000 */
[----:B------:R-:W-:Y:S01]  /*ac00*/  UISETP.NE.AND UP0, UPT, UR52, -0x4, UPT ;  /* 0xfffffffc3400788c */ /* 0x000fe2000bf05270 */
[----:B------:R-:W-:Y:S08]  /*ac10*/  IADD3 R22, PT, PT, R22, 0x1, RZ ;  /* 0x0000000116167810 */ /* 0x000ff00007ffe0ff */
[----:B------:R-:W-:Y:S05]  /*ac20*/  BRA.U !UP0, `(.L_x_117) ;  /* 0x0000000108247547 */ /* 0x000fea000b800000 */
[----:B------:R-:W-:Y:S01]  /*ac30*/  ISETP.NE.AND P0, PT, R76, RZ, PT ;  /* 0x000000ff4c00720c */ /* 0x000fe20003f05270 */
[----:B------:R-:W-:Y:S01]  /*ac40*/  IMAD.U32 R0, RZ, RZ, UR49 ;  /* 0x00000031ff007e24 */ /* 0x000fe2000f8e00ff */
[----:B------:R-:W-:Y:S04]  /*ac50*/  UIADD3 UR4, UPT, UPT, UR49, 0x1, URZ ;  /* 0x0000000131047890 */ /* 0x000fe8000fffe0ff */
[----:B------:R-:W-:Y:S04]  /*ac60*/  UISETP.NE.AND UP0, UPT, UR4, 0x4, UPT ;  /* 0x000000040400788c */ /* 0x000fe8000bf05270 */
[----:B------:R-:W-:Y:S03]  /*ac70*/  USEL UR49, UR4, URZ, UP0 ;  /* 0x000000ff04317287 */ /* 0x000fe60008000000 */
[----:B------:R-:W-:Y:S05]  /*ac80*/  @P0 LEA R0, R0, UR48, 0x3 ;  /* 0x0000003000000c11 */ /* 0x000fea000f8e18ff */
[----:B------:R-:W-:Y:S05]  /*ac90*/  @P0 VIADD R0, R0, 0x60 ;  /* 0x0000006000000836 */ /* 0x000fea0000000000 */
[----:B------:R-:W-:Y:S04]  /*aca0*/  @P0 PRMT R0, R86, 0x654, R0 ;  /* 0x0000065456000816 */ /* 0x000fe80000000000 */
[----:B------:R2:W-:Y:S03]  /*acb0*/  @P0 SYNCS.ARRIVE.TRANS64.RED.A1T0 RZ, [R0+URZ], RZ ;  /* 0x000000ff00ff09a7 */ /* 0x0005e600081004ff */
.L_x_117:
[----:B------:R-:W-:Y:S01]  /*acc0*/  R2UR UR5, R52 ;  /* 0x00000000340572ca */ /* 0x000fe200000e0000 */
[----:B------:R-:W-:Y:S01]  /*acd0*/  UISETP.NE.AND UP0, UPT, UR61, URZ, UPT ;  /* 0x000000ff3d00728c */ /* 0x000fe2000bf05270 */
[----:B------:R-:W-:Y:S01]  /*ace0*/  R2UR UR4, R53 ;  /* 0x00000000350472ca */ /* 0x000fe200000e0000 */
[----:B------:R-:W-:Y:S01]  /*acf0*/  UIADD3 UR52, UPT, UPT, UR52, 0x4, URZ ;  /* 0x0000000434347890 */ /* 0x000fe2000fffe0ff */
[----:B------:R-:W-:Y:S01]  /*ad00*/  ISETP.NE.AND P0, PT, R22, 0x2, PT ;  /* 0x000000021600780c */ /* 0x000fe20003f05270 */
[----:B------:R-:W-:Y:S01]  /*ad10*/  UMOV UR51, UR62 ;  /* 0x0000003e00337c82 */ /* 0x000fe20008000000 */
[----:B------:R-:W-:Y:S02]  /*ad20*/  LOP3.LUT R54, R54, 0x1, RZ, 0x3c, !PT ;  /* 0x0000000136367812 */ /* 0x000fe400078e3cff */
[----:B--2---:R-:W-:Y:S02]  /*ad30*/  SEL R0, RZ, 0x1, P0 ;  /* 0x00000001ff007807 */ /* 0x004fe40000000000 */
[----:B------:R-:W-:Y:S02]  /*ad40*/  SEL R22, R22, RZ, P0 ;  /* 0x000000ff16167207 */ /* 0x000fe40000000000 */
[----:B------:R-:W-:Y:S01]  /*ad50*/  LOP3.LUT R55, R55, R0, RZ, 0x3c, !PT ;  /* 0x0000000037377212 */ /* 0x000fe200078e3cff */
[----:B------:R-:W-:Y:S02]  /*ad60*/  UIADD3 UR21, UPT, UPT, UR36, UR5, URZ ;  /* 0x0000000524157290 */ /* 0x000fe4000fffe0ff */
[----:B------:R-:W-:Y:S01]  /*ad70*/  UIADD3 UR50, UPT, UPT, UR37, UR4, URZ ;  /* 0x0000000425327290 */ /* 0x000fe2000fffe0ff */
[----:B------:R-:W-:Y:S11]  /*ad80*/  BRA.U UP0, `(.L_x_118) ;  /* 0xffffffc9004c7547 */ /* 0x000ff6000b83ffff */
[----:B------:R-:W-:-:S09]  /*ad90*/  UISETP.NE.AND UP0, UPT, UR63, URZ, UPT ;  /* 0x000000ff3f00728c */ /* 0x000fd2000bf05270 */
[----:B------:R-:W-:Y:S05]  /*ada0*/  BRA.U !UP0, `(.L_x_119) ;  /* 0x0000000108487547 */ /* 0x000fea000b800000 */
[----:B------:R-:W2:Y:S02]  /*adb0*/  LDCU.64 UR4, c[0x0][0x890] ;  /* 0x00011200ff0477ac */ /* 0x000ea40008000a00 */
[----:B--2---:R-:W-:-:S04]  /*adc0*/  UISETP.NE.U32.AND UP0, UPT, UR4, URZ, UPT ;  /* 0x000000ff0400728c */ /* 0x004fc8000bf05070 */
[----:B------:R-:W-:-:S09]  /*add0*/  UISETP.NE.AND.EX UP0, UPT, UR5, URZ, UPT, UP0 ;  /* 0x000000ff0500728c */ /* 0x000fd2000bf05300 */
[----:B------:R-:W-:Y:S05]  /*ade0*/  BRA.U UP0, `(.L_x_120) ;  /* 0x00000001000c7547 */ /* 0x000fea000b800000 */
[----:B------:R-:W-:-:S13]  /*adf0*/  FSETP.NEU.AND P0, PT, R27, RZ, PT ;  /* 0x000000ff1b00720b */ /* 0x000fda0003f0d000 */
[----:B------:R-:W-:Y:S05]  /*ae00*/  @!P0 EXIT ;  /* 0x000000000000894d */ /* 0x000fea0003800000 */
[----:B------:R-:W-:Y:S05]  /*ae10*/  BRA `(.L_x_119) ;  /* 0x00000000002c7947 */ /* 0x000fea0003800000 */
.L_x_120:
[----:B------:R-:W-:Y:S01]  /*ae20*/  ISETP.NE.AND P0, PT, R75, RZ, PT ;  /* 0x000000ff4b00720c */ /* 0x000fe20003f05270 */
[----:B------:R-:W-:-:S12]  /*ae30*/  BSSY.RECONVERGENT B0, `(.L_x_119) ;  /* 0x0000009000007945 */ /* 0x000fd80003800200 */
[----:B------:R-:W-:Y:S05]  /*ae40*/  @P0 BRA `(.L_x_121) ;  /* 0x0000000000140947 */ /* 0x000fea0003800000 */
[----:B------:R-:W2:Y:S02]  /*ae50*/  LDCU.64 UR4, c[0x0][0x888] ;  /* 0x00011100ff0477ac */ /* 0x000ea40008000a00 */
[----:B--2---:R-:W-:-:S04]  /*ae60*/  ISETP.NE.U32.AND P0, PT, RZ, UR4, PT ;  /* 0x00000004ff007c0c */ /* 0x004fc8000bf05070 */
[----:B------:R-:W-:-:S13]  /*ae70*/  ISETP.NE.AND.EX P0, PT, RZ, UR5, PT, P0 ;  /* 0x00000005ff007c0c */ /* 0x000fda000bf05300 */
[----:B------:R-:W-:Y:S05]  /*ae80*/  @!P0 EXIT ;  /* 0x000000000000894d */ /* 0x000fea0003800000 */
[----:B------:R-:W-:Y:S05]  /*ae90*/  BRA `(.L_x_122) ;  /* 0x0000000000087947 */ /* 0x000fea0003800000 */
.L_x_121:
[----:B------:R-:W-:-:S13]  /*aea0*/  FSETP.NEU.AND P0, PT, R27, RZ, PT ;  /* 0x000000ff1b00720b */ /* 0x000fda0003f0d000 */
[----:B------:R-:W-:Y:S05]  /*aeb0*/  @!P0 EXIT ;  /* 0x000000000000894d */ /* 0x000fea0003800000 */
.L_x_122:
[----:B------:R-:W-:Y:S05]  /*aec0*/  BSYNC.RECONVERGENT B0 ;  /* 0x0000000000007941 */ /* 0x000fea0003800200 */
.L_x_119:
[----:B------:R-:W2:Y:S01]  /*aed0*/  S2UR UR5, SR_CgaCtaId ;  /* 0x00000000000579c3 */ /* 0x000ea20000008800 */
[----:B------:R-:W-:Y:S01]  /*aee0*/  ULEA UR4, UR49, UR48, 0x3 ;  /* 0x0000003031047291 */ /* 0x000fe2000f8e18ff */
[----:B------:R-:W-:-:S04]  /*aef0*/  DEPBAR.LE SB0, 0x0 ;  /* 0x000080000000791a */ /* 0x000fc80000000000 */
[----:B------:R-:W-:-:S04]  /*af00*/  UIADD3 UR4, UPT, UPT, UR4, 0x60, URZ ;  /* 0x0000006004047890 */ /* 0x000fc8000fffe0ff */
[----:B--2---:R-:W-:-:S09]  /*af10*/  UPRMT UR4, UR5, 0x654, UR4 ;  /* 0x0000065405047896 */ /* 0x004fd20008000004 */
[----:B------:R-:W-:Y:S01]  /*af20*/  SYNCS.ARRIVE.TRANS64.RED.A1T0 RZ, [UR4], RZ ;  /* 0x000000ffffff79a7 */ /* 0x000fe20008100404 */
[----:B------:R-:W-:Y:S05]  /*af30*/  EXIT ;  /* 0x000000000000794d */ /* 0x000fea0003800000 */
.L_x_19:
[----:B------:R-:W-:Y:S11]  /*af40*/  R2UR UR6, R3 ;  /* 0x00000000030672ca */ /* 0x000ff600000e0000 */
[----:B------:R-:W-:Y:S02]  /*af50*/  @!UPT UIADD3 URZ, UPT, UPT, URZ, URZ, URZ ;  /* 0x000000fffffff290 */ /* 0x000fe4000fffe0ff */
[----:B------:R-:W-:Y:S07]  /*af60*/  MOV R16, UR6 ;  /* 0x0000000600107c02 */ /* 0x000fee0008000f00 */
.L_x_123:
[----:B--2---:R2:W4:Y:S02]  /*af70*/  SYNCS.PHASECHK.TRANS64.TRYWAIT P0, [R16+URZ+0x20], R26 ;  /* 0x0000201a100075a7 */ /* 0x00452400080011ff */
[----:B----4-:R-:W-:Y:S05]  /*af80*/  @!P0 NANOSLEEP.SYNCS 0x989680 ;  /* 0x009896800000895d */ /* 0x010fea0003900000 */
[----:B------:R-:W4:Y:S02]  /*af90*/  @!P0 SYNCS.PHASECHK.TRANS64 P0, [R16+URZ+0x20], R26 ;  /* 0x0000201a100085a7 */ /* 0x000f2400080010ff */
[----:B----4-:R-:W-:Y:S05]  /*afa0*/  @!P0 BRA `(.L_x_123) ;  /* 0xfffffffc00f08947 */ /* 0x010fea000383ffff */
[----:B------:R-:W-:Y:S05]  /*afb0*/  BRA `(.L_x_18) ;  /* 0xffffff7000007947 */ /* 0x000fea000383ffff */
.L_x_25:
[----:B------:R-:W-:Y:S11]  /*afc0*/  R2UR UR6, R32 ;  /* 0x00000000200672ca */ /* 0x000ff600000e0000 */
[----:B------:R-:W-:Y:S02]  /*afd0*/  @!UPT UIADD3 URZ, UPT, UPT, URZ, URZ, URZ ;  /* 0x000000fffffff290 */ /* 0x000fe4000fffe0ff */
[----:B------:R-:W-:Y:S07]  /*afe0*/  MOV R26, UR6 ;  /* 0x00000006001a7c02 */ /* 0x000fee0008000f00 */
.L_x_124:
[----:B-1----:R1:W2:Y:S02]  /*aff0*/  SYNCS.PHASECHK.TRANS64.TRYWAIT P0, [R26+URZ+0x20], R28 ;  /* 0x0000201c1a0075a7 */ /* 0x0022a400080011ff */
[----:B--2---:R-:W-:Y:S05]  /*b000*/  @!P0 NANOSLEEP.SYNCS 0x989680 ;  /* 0x009896800000895d */ /* 0x004fea0003900000 */
[----:B------:R-:W2:Y:S02]  /*b010*/  @!P0 SYNCS.PHASECHK.TRANS64 P0, [R26+URZ+0x20], R28 ;  /* 0x0000201c1a0085a7 */ /* 0x000ea400080010ff */
[----:B--2---:R-:W-:Y:S05]  /*b020*/  @!P0 BRA `(.L_x_124) ;  /* 0xfffffffc00f08947 */ /* 0x004fea000383ffff */
[----:B------:R-:W-:Y:S05]  /*b030*/  BRA `(.L_x_24) ;  /* 0xffffff8400987947 */ /* 0x000fea000383ffff */
.L_x_29:
[----:B------:R-:W-:-:S07]  /*b040*/  MOV R0, UR46 ;  /* 0x0000002e00007c02 */ /* 0x000fce0008000f00 */
.L_x_125:
[----:B-1----:R1:W2:Y:S02]  /*b050*/  SYNCS.PHASECHK.TRANS64.TRYWAIT P0, [R0+URZ+0x90], R3 ;  /* 0x00009003000075a7 */ /* 0x0022a400080011ff */
[----:B--2---:R-:W-:Y:S05]  /*b060*/  @!P0 NANOSLEEP.SYNCS 0x989680 ;  /* 0x009896800000895d */ /* 0x004fea0003900000 */
[----:B------:R-:W2:Y:S02]  /*b070*/  @!P0 SYNCS.PHASECHK.TRANS64 P0, [R0+URZ+0x90], R3 ;  /* 0x00009003000085a7 */ /* 0x000ea400080010ff */
[----:B--2---:R-:W-:Y:S05]  /*b080*/  @!P0 BRA `(.L_x_125) ;  /* 0xfffffffc00f08947 */ /* 0x004fea000383ffff */
[----:B------:R-:W-:Y:S05]  /*b090*/  BRA `(.L_x_126) ;  /* 0xffffff9000c07947 */ /* 0x000fea000383ffff */
.L_x_33:
[----:B------:R-:W-:-:S07]  /*b0a0*/  MOV R0, UR4 ;  /* 0x0000000400007c02 */ /* 0x000fce0008000f00 */
.L_x_127:
[----:B-1----:R1:W2:Y:S02]  /*b0b0*/  SYNCS.PHASECHK.TRANS64.TRYWAIT P0, [R0+URZ], R2 ;  /* 0x00000002000075a7 */ /* 0x0022a400080011ff */
[----:B--2---:R-:W-:Y:S05]  /*b0c0*/  @!P0 NANOSLEEP.SYNCS 0x989680 ;  /* 0x009896800000895d */ /* 0x004fea0003900000 */
[----:B------:R-:W2:Y:S02]  /*b0d0*/  @!P0 SYNCS.PHASECHK.TRANS64 P0, [R0+URZ], R2 ;  /* 0x00000002000085a7 */ /* 0x000ea400080010ff */
[----:B--2---:R-:W-:Y:S05]  /*b0e0*/  @!P0 BRA `(.L_x_127) ;  /* 0xfffffffc00f08947 */ /* 0x004fea000383ffff */
[----:B------:R-:W-:Y:S05]  /*b0f0*/  BRA `(.L_x_128) ;  /* 0xffffff98007c7947 */ /* 0x000fea000383ffff */
.L_x_34:
[----:B------:R-:W-:-:S07]  /*b100*/  MOV R0, UR5 ;  /* 0x0000000500007c02 */ /* 0x000fce0008000f00 */
.L_x_129:
[----:B-1----:R1:W2:Y:S02]  /*b110*/  SYNCS.PHASECHK.TRANS64.TRYWAIT P0, [R0+URZ], R2 ;  /* 0x00000002000075a7 */ /* 0x0022a400080011ff */
[----:B--2---:R-:W-:Y:S05]  /*b120*/  @!P0 NANOSLEEP.SYNCS 0x989680 ;  /* 0x009896800000895d */ /* 0x004fea0003900000 */
[----:B------:R-:W2:Y:S02]  /*b130*/  @!P0 SYNCS.PHASECHK.TRANS64 P0, [R0+URZ], R2 ;  /* 0x00000002000085a7 */ /* 0x000ea400080010ff */
[----:B--2---:R-:W-:Y:S05]  /*b140*/  @!P0 BRA `(.L_x_129) ;  /* 0xfffffffc00f08947 */ /* 0x004fea000383ffff */
[----:B------:R-:W-:Y:S05]  /*b150*/  BRA `(.L_x_130) ;  /* 0xffffff98008c7947 */ /* 0x000fea000383ffff */
.L_x_35:
[----:B------:R-:W-:-:S07]  /*b160*/  MOV R0, UR5 ;  /* 0x0000000500007c02 */ /* 0x000fce0008000f00 */
.L_x_131:
[----:B-1----:R1:W2:Y:S02]  /*b170*/  SYNCS.PHASECHK.TRANS64.TRYWAIT P0, [R0+URZ], R2 ;  /* 0x00000002000075a7 */ /* 0x0022a400080011ff */
[----:B--2---:R-:W-:Y:S05]  /*b180*/  @!P0 NANOSLEEP.SYNCS 0x989680 ;  /* 0x009896800000895d */ /* 0x004fea0003900000 */
[----:B------:R-:W2:Y:S02]  /*b190*/  @!P0 SYNCS.PHASECHK.TRANS64 P0, [R0+URZ], R2 ;  /* 0x00000002000085a7 */ /* 0x000ea400080010ff */
[----:B--2---:R-:W-:Y:S05]  /*b1a0*/  @!P0 BRA `(.L_x_131) ;  /* 0xfffffffc00f08947 */ /* 0x004fea000383ffff */
[----:B------:R-:W-:Y:S05]  /*b1b0*/  BRA `(.L_x_132) ;  /* 0xffffff98009c7947 */ /* 0x000fea000383ffff */
.L_x_38:
[----:B------:R-:W-:-:S07]  /*b1c0*/  MOV R4, UR4 ;  /* 0x0000000400047c02 */ /* 0x000fce0008000f00 */
.L_x_133:
[----:B--2---:R2:W3:Y:S02]  /*b1d0*/  SYNCS.PHASECHK.TRANS64.TRYWAIT P1, [R4+URZ+0x98], R6 ;  /* 0x00009806040075a7 */ /* 0x0044e400080211ff */
[----:B---3--:R-:W-:Y:S05]  /*b1e0*/  @!P1 NANOSLEEP.SYNCS 0x989680 ;  /* 0x009896800000995d */ /* 0x008fea0003900000 */
[----:B------:R-:W3:Y:S02]  /*b1f0*/  @!P1 SYNCS.PHASECHK.TRANS64 P1, [R4+URZ+0x98], R6 ;  /* 0x00009806040095a7 */ /* 0x000ee400080210ff */
[----:B---3--:R-:W-:Y:S05]  /*b200*/  @!P1 BRA `(.L_x_133) ;  /* 0xfffffffc00f09947 */ /* 0x008fea000383ffff */
[----:B------:R-:W-:Y:S05]  /*b210*/  BRA `(.L_x_134) ;  /* 0xffffff9c000c7947 */ /* 0x000fea000383ffff */
.L_x_39:
[----:B--2---:R-:W-:-:S07]  /*b220*/  MOV R4, UR4 ;  /* 0x0000000400047c02 */ /* 0x004fce0008000f00 */
.L_x_135:
[----:B--2---:R2:W3:Y:S02]  /*b230*/  SYNCS.PHASECHK.TRANS64.TRYWAIT P1, [R4+URZ+0x90], R5 ;  /* 0x00009005040075a7 */ /* 0x0044e400080211ff */
[----:B---3--:R-:W-:Y:S05]  /*b240*/  @!P1 NANOSLEEP.SYNCS 0x989680 ;  /* 0x009896800000995d */ /* 0x008fea0003900000 */
[----:B------:R-:W3:Y:S02]  /*b250*/  @!P1 SYNCS.PHASECHK.TRANS64 P1, [R4+URZ+0x90], R5 ;  /* 0x00009005040095a7 */ /* 0x000ee400080210ff */
[----:B---3--:R-:W-:Y:S05]  /*b260*/  @!P1 BRA `(.L_x_135) ;  /* 0xfffffffc00f09947 */ /* 0x008fea000383ffff */
[----:B------:R-:W-:Y:S05]  /*b270*/  BRA `(.L_x_136) ;  /* 0xffffff9c00147947 */ /* 0x000fea000383ffff */
.L_x_47:
[----:B------:R-:W-:-:S07]  /*b280*/  MOV R0, UR23 ;  /* 0x0000001700007c02 */ /* 0x000fce0008000f00 */
.L_x_137:
[----:B-1----:R1:W2:Y:S02]  /*b290*/  SYNCS.PHASECHK.TRANS64.TRYWAIT P0, [R0+URZ+0x90], R4 ;  /* 0x00009004000075a7 */ /* 0x0022a400080011ff */
[----:B--2---:R-:W-:Y:S05]  /*b2a0*/  @!P0 NANOSLEEP.SYNCS 0x989680 ;  /* 0x009896800000895d */ /* 0x004fea0003900000 */
[----:B------:R-:W2:Y:S02]  /*b2b0*/  @!P0 SYNCS.PHASECHK.TRANS64 P0, [R0+URZ+0x90], R4 ;  /* 0x00009004000085a7 */ /* 0x000ea400080010ff */
[----:B--2---:R-:W-:Y:S05]  /*b2c0*/  @!P0 BRA `(.L_x_137) ;  /* 0xfffffffc00f08947 */ /* 0x004fea000383ffff */
[----:B------:R-:W-:Y:S05]  /*b2d0*/  BRA `(.L_x_138) ;  /* 0xffffffa000bc7947 */ /* 0x000fea000383ffff */
.L_x_48:
[----:B------:R-:W-:-:S07]  /*b2e0*/  MOV R4, UR27 ;  /* 0x0000001b00047c02 */ /* 0x000fce0008000f00 */
.L_x_139:
[----:B-1----:R1:W2:Y:S02]  /*b2f0*/  SYNCS.PHASECHK.TRANS64.TRYWAIT P0, [R4+URZ+0xb0], R0 ;  /* 0x0000b000040075a7 */ /* 0x0022a400080011ff */
[----:B--2---:R-:W-:Y:S05]  /*b300*/  @!P0 NANOSLEEP.SYNCS 0x989680 ;  /* 0x009896800000895d */ /* 0x004fea0003900000 */
[----:B------:R-:W2:Y:S02]  /*b310*/  @!P0 SYNCS.PHASECHK.TRANS64 P0, [R4+URZ+0xb0], R0 ;  /* 0x0000b000040085a7 */ /* 0x000ea400080010ff */
[----:B--2---:R-:W-:Y:S05]  /*b320*/  @!P0 BRA `(.L_x_139) ;  /* 0xfffffffc00f08947 */ /* 0x004fea000383ffff */
[----:B------:R-:W-:Y:S05]  /*b330*/  BRA `(.L_x_140) ;  /* 0xffffffa000d87947 */ /* 0x000fea000383ffff */
.L_x_51:
[----:B-1----:R-:W-:Y:S07]  /*b340*/  MOV R0, UR21 ;  /* 0x0000001500007c02 */ /* 0x002fee0008000f00 */
.L_x_141:
[----:B-1----:R1:W2:Y:S02]  /*b350*/  SYNCS.PHASECHK.TRANS64.TRYWAIT P0, [R0+URZ], R5 ;  /* 0x00000005000075a7 */ /* 0x0022a400080011ff */
[----:B--2---:R-:W-:Y:S05]  /*b360*/  @!P0 NANOSLEEP.SYNCS 0x989680 ;  /* 0x009896800000895d */ /* 0x004fea0003900000 */
[----:B------:R-:W2:Y:S02]  /*b370*/  @!P0 SYNCS.PHASECHK.TRANS64 P0, [R0+URZ], R5 ;  /* 0x00000005000085a7 */ /* 0x000ea400080010ff */
[----:B--2---:R-:W-:Y:S05]  /*b380*/  @!P0 BRA `(.L_x_141) ;  /* 0xfffffffc00f08947 */ /* 0x004fea000383ffff */
[----:B------:R-:W-:Y:S05]  /*b390*/  BRA `(.L_x_50) ;  /* 0xffffffa000fc7947 */ /* 0x000fea000383ffff */
.L_x_54:
[----:B------:R-:W-:-:S07]  /*b3a0*/  MOV R0, UR4 ;  /* 0x0000000400007c02 */ /* 0x000fce0008000f00 */
.L_x_142:
[----:B-1----:R1:W3:Y:S02]  /*b3b0*/  SYNCS.PHASECHK.TRANS64.TRYWAIT P0, [R0+URZ], R2 ;  /* 0x00000002000075a7 */ /* 0x0022e400080011ff */
[----:B---3--:R-:W-:Y:S05]  /*b3c0*/  @!P0 NANOSLEEP.SYNCS 0x989680 ;  /* 0x009896800000895d */ /* 0x008fea0003900000 */
[----:B------:R-:W3:Y:S02]  /*b3d0*/  @!P0 SYNCS.PHASECHK.TRANS64 P0, [R0+URZ], R2 ;  /* 0x00000002000085a7 */ /* 0x000ee400080010ff */
[----:B---3--:R-:W-:Y:S05]  /*b3e0*/  @!P0 BRA `(.L_x_142) ;  /* 0xfffffffc00f08947 */ /* 0x008fea000383ffff */
[----:B------:R-:W-:Y:S05]  /*b3f0*/  BRA `(.L_x_143) ;  /* 0xffffffa800587947 */ /* 0x000fea000383ffff */
.L_x_55:
[----:B------:R-:W-:-:S07]  /*b400*/  MOV R0, UR4 ;  /* 0x0000000400007c02 */ /* 0x000fce0008000f00 */
.L_x_144:
[----:B-1----:R1:W2:Y:S02]  /*b410*/  SYNCS.PHASECHK.TRANS64.TRYWAIT P0, [R0+URZ], R2 ;  /* 0x00000002000075a7 */ /* 0x0022a400080011ff */
[----:B--2---:R-:W-:Y:S05]  /*b420*/  @!P0 NANOSLEEP.SYNCS 0x989680 ;  /* 0x009896800000895d */ /* 0x004fea0003900000 */
[----:B------:R-:W2:Y:S02]  /*b430*/  @!P0 SYNCS.PHASECHK.TRANS64 P0, [R0+URZ], R2 ;  /* 0x00000002000085a7 */ /* 0x000ea400080010ff */
[----:B--2---:R-:W-:Y:S05]  /*b440*/  @!P0 BRA `(.L_x_144) ;  /* 0xfffffffc00f08947 */ /* 0x004fea000383ffff */
[----:B------:R-:W-:Y:S05]  /*b450*/  BRA `(.L_x_145) ;  /* 0xffffffa800647947 */ /* 0x000fea000383ffff */
.L_x_60:
[----:B------:R-:W-:Y:S07]  /*b460*/  MOV R2, UR31 ;  /* 0x0000001f00027c02 */ /* 0x000fee0008000f00 */
.L_x_146:
[----:B-1----:R1:W2:Y:S02]  /*b470*/  SYNCS.PHASECHK.TRANS64.TRYWAIT P0, [R2+URZ+0x90], R3 ;  /* 0x00009003020075a7 */ /* 0x0022a400080011ff */
[----:B--2---:R-:W-:Y:S05]  /*b480*/  @!P0 NANOSLEEP.SYNCS 0x989680 ;  /* 0x009896800000895d */ /* 0x004fea0003900000 */
[----:B------:R-:W2:Y:S02]  /*b490*/  @!P0 SYNCS.PHASECHK.TRANS64 P0, [R2+URZ+0x90], R3 ;  /* 0x00009003020085a7 */ /* 0x000ea400080010ff */
[----:B--2---:R-:W-:Y:S05]  /*b4a0*/  @!P0 BRA `(.L_x_146) ;  /* 0xfffffffc00f08947 */ /* 0x004fea000383ffff */
[----:B------:R-:W-:Y:S05]  /*b4b0*/  BRA `(.L_x_147) ;  /* 0xffffffac00b87947 */ /* 0x000fea000383ffff */
.L_x_63:
[----:B------:R-:W-:Y:S07]  /*b4c0*/  MOV R2, UR31 ;  /* 0x0000001f00027c02 */ /* 0x000fee0008000f00 */
.L_x_148:
[----:B-1----:R1:W2:Y:S02]  /*b4d0*/  SYNCS.PHASECHK.TRANS64.TRYWAIT P2, [R2+URZ+0x88], R3 ;  /* 0x00008803020075a7 */ /* 0x0022a400080411ff */
[----:B--2---:R-:W-:Y:S05]  /*b4e0*/  @!P2 NANOSLEEP.SYNCS 0x989680 ;  /* 0x009896800000a95d */ /* 0x004fea0003900000 */
[----:B------:R-:W2:Y:S02]  /*b4f0*/  @!P2 SYNCS.PHASECHK.TRANS64 P2, [R2+URZ+0x88], R3 ;  /* 0x000088030200a5a7 */ /* 0x000ea400080410ff */
[----:B--2---:R-:W-:Y:S05]  /*b500*/  @!P2 BRA `(.L_x_148) ;  /* 0xfffffffc00f0a947 */ /* 0x004fea000383ffff */
[----:B------:R-:W-:Y:S05]  /*b510*/  BRA `(.L_x_62) ;  /* 0xffffffb4001c7947 */ /* 0x000fea000383ffff */
.L_x_66:
[----:B-1----:R-:W-:Y:S07]  /*b520*/  MOV R2, UR31 ;  /* 0x0000001f00027c02 */ /* 0x002fee0008000f00 */
.L_x_149:
[----:B-1----:R1:W2:Y:S02]  /*b530*/  SYNCS.PHASECHK.TRANS64.TRYWAIT P1, [R2+URZ+0x60], R8 ;  /* 0x00006008020075a7 */ /* 0x0022a400080211ff */
[----:B--2---:R-:W-:Y:S05]  /*b540*/  @!P1 NANOSLEEP.SYNCS 0x989680 ;  /* 0x009896800000995d */ /* 0x004fea0003900000 */
[----:B------:R-:W2:Y:S02]  /*b550*/  @!P1 SYNCS.PHASECHK.TRANS64 P1, [R2+URZ+0x60], R8 ;  /* 0x00006008020095a7 */ /* 0x000ea400080210ff */
[----:B--2---:R-:W-:Y:S05]  /*b560*/  @!P1 BRA `(.L_x_149) ;  /* 0xfffffffc00f09947 */ /* 0x004fea000383ffff */
[----:B------:R-:W-:Y:S05]  /*b570*/  BRA `(.L_x_150) ;  /* 0xffffffb400ac7947 */ /* 0x000fea000383ffff */
.L_x_67:
[----:B------:R-:W-:Y:S07]  /*b580*/  MOV R2, UR31 ;  /* 0x0000001f00027c02 */ /* 0x000fee0008000f00 */
.L_x_151:
[----:B-1----:R1:W2:Y:S02]  /*b590*/  SYNCS.PHASECHK.TRANS64.TRYWAIT P1, [R2+URZ+0x68], R8 ;  /* 0x00006808020075a7 */ /* 0x0022a400080211ff */
[----:B--2---:R-:W-:Y:S05]  /*b5a0*/  @!P1 NANOSLEEP.SYNCS 0x989680 ;  /* 0x009896800000995d */ /* 0x004fea0003900000 */
[----:B------:R-:W2:Y:S02]  /*b5b0*/  @!P1 SYNCS.PHASECHK.TRANS64 P1, [R2+URZ+0x68], R8 ;  /* 0x00006808020095a7 */ /* 0x000ea400080210ff */
[----:B--2---:R-:W-:Y:S05]  /*b5c0*/  @!P1 BRA `(.L_x_151) ;  /* 0xfffffffc00f09947 */ /* 0x004fea000383ffff */
[----:B------:R-:W-:Y:S05]  /*b5d0*/  BRA `(.L_x_152) ;  /* 0xffffffb400e47947 */ /* 0x000fea000383ffff */
.L_x_68:
[----:B------:R-:W-:Y:S07]  /*b5e0*/  MOV R2, UR31 ;  /* 0x0000001f00027c02 */ /* 0x000fee0008000f00 */
.L_x_153:
[----:B-1----:R1:W2:Y:S02]  /*b5f0*/  SYNCS.PHASECHK.TRANS64.TRYWAIT P1, [R2+URZ+0x70], R8 ;  /* 0x00007008020075a7 */ /* 0x0022a400080211ff */
[----:B--2---:R-:W-:Y:S05]  /*b600*/  @!P1 NANOSLEEP.SYNCS 0x989680 ;  /* 0x009896800000995d */ /* 0x004fea0003900000 */
[----:B------:R-:W2:Y:S02]  /*b610*/  @!P1 SYNCS.PHASECHK.TRANS64 P1, [R2+URZ+0x70], R8 ;  /* 0x00007008020095a7 */ /* 0x000ea400080210ff */
[----:B--2---:R-:W-:Y:S05]  /*b620*/  @!P1 BRA `(.L_x_153) ;  /* 0xfffffffc00f09947 */ /* 0x004fea000383ffff */
[----:B------:R-:W-:Y:S05]  /*b630*/  BRA `(.L_x_154) ;  /* 0xffffffb8002c7947 */ /* 0x000fea000383ffff */
.L_x_69:
[----:B------:R-:W-:Y:S07]  /*b640*/  MOV R2, UR31 ;  /* 0x0000001f00027c02 */ /* 0x000fee0008000f00 */
.L_x_155:
[----:B-1----:R1:W2:Y:S02]  /*b650*/  SYNCS.PHASECHK.TRANS64.TRYWAIT P0, [R2+URZ+0x78], R8 ;  /* 0x00007808020075a7 */ /* 0x0022a400080011ff */
[----:B--2---:R-:W-:Y:S05]  /*b660*/  @!P0 NANOSLEEP.SYNCS 0x989680 ;  /* 0x009896800000895d */ /* 0x004fea0003900000 */
[----:B------:R-:W2:Y:S02]  /*b670*/  @!P0 SYNCS.PHASECHK.TRANS64 P0, [R2+URZ+0x78], R8 ;  /* 0x00007808020085a7 */ /* 0x000ea400080010ff */
[----:B--2---:R-:W-:Y:S05]  /*b680*/  @!P0 BRA `(.L_x_155) ;  /* 0xfffffffc00f08947 */ /* 0x004fea000383ffff */
[----:B------:R-:W-:Y:S05]  /*b690*/  BRA `(.L_x_156) ;  /* 0xffffffb8007c7947 */ /* 0x000fea000383ffff */
.L_x_71:
[----:B-1----:R-:W-:-:S07]  /*b6a0*/  MOV R0, UR31 ;  /* 0x0000001f00007c02 */ /* 0x002fce0008000f00 */
.L_x_157:
[----:B-1----:R1:W2:Y:S02]  /*b6b0*/  SYNCS.PHASECHK.TRANS64.TRYWAIT P0, [R0+URZ+0x60], R2 ;  /* 0x00006002000075a7 */ /* 0x0022a400080011ff */
[----:B--2---:R-:W-:Y:S05]  /*b6c0*/  @!P0 NANOSLEEP.SYNCS 0x989680 ;  /* 0x009896800000895d */ /* 0x004fea0003900000 */
[----:B------:R-:W2:Y:S02]  /*b6d0*/  @!P0 SYNCS.PHASECHK.TRANS64 P0, [R0+URZ+0x60], R2 ;  /* 0x00006002000085a7 */ /* 0x000ea400080010ff */
[----:B--2---:R-:W-:Y:S05]  /*b6e0*/  @!P0 BRA `(.L_x_157) ;  /* 0xfffffffc00f08947 */ /* 0x004fea000383ffff */
[----:B------:R-:W-:Y:S05]  /*b6f0*/  BRA `(.L_x_158) ;  /* 0xffffffb800e07947 */ /* 0x000fea000383ffff */
.L_x_72:
[----:B-1----:R-:W-:-:S07]  /*b700*/  MOV R0, UR31 ;  /* 0x0000001f00007c02 */ /* 0x002fce0008000f00 */
.L_x_159:
[----:B-1----:R1:W2:Y:S02]  /*b710*/  SYNCS.PHASECHK.TRANS64.TRYWAIT P0, [R0+URZ+0x68], R2 ;  /* 0x00006802000075a7 */ /* 0x0022a400080011ff */
[----:B--2---:R-:W-:Y:S05]  /*b720*/  @!P0 NANOSLEEP.SYNCS 0x989680 ;  /* 0x009896800000895d */ /* 0x004fea0003900000 */
[----:B------:R-:W2:Y:S02]  /*b730*/  @!P0 SYNCS.PHASECHK.TRANS64 P0, [R0+URZ+0x68], R2 ;  /* 0x00006802000085a7 */ /* 0x000ea400080010ff */
[----:B--2---:R-:W-:Y:S05]  /*b740*/  @!P0 BRA `(.L_x_159) ;  /* 0xfffffffc00f08947 */ /* 0x004fea000383ffff */
[----:B------:R-:W-:Y:S05]  /*b750*/  BRA `(.L_x_160) ;  /* 0xffffffb800d07947 */ /* 0x000fea000383ffff */
.L_x_73:
[----:B-1----:R-:W-:-:S07]  /*b760*/  MOV R0, UR31 ;  /* 0x0000001f00007c02 */ /* 0x002fce0008000f00 */
.L_x_161:
[----:B-1----:R1:W2:Y:S02]  /*b770*/  SYNCS.PHASECHK.TRANS64.TRYWAIT P0, [R0+URZ+0x70], R2 ;  /* 0x00007002000075a7 */ /* 0x0022a400080011ff */
[----:B--2---:R-:W-:Y:S05]  /*b780*/  @!P0 NANOSLEEP.SYNCS 0x989680 ;  /* 0x009896800000895d */ /* 0x004fea0003900000 */
[----:B------:R-:W2:Y:S02]  /*b790*/  @!P0 SYNCS.PHASECHK.TRANS64 P0, [R0+URZ+0x70], R2 ;  /* 0x00007002000085a7 */ /* 0x000ea400080010ff */
[----:B--2---:R-:W-:Y:S05]  /*b7a0*/  @!P0 BRA `(.L_x_161) ;  /* 0xfffffffc00f08947 */ /* 0x004fea000383ffff */
[----:B------:R-:W-:Y:S05]  /*b7b0*/  BRA `(.L_x_162) ;  /* 0xffffffb800c07947 */ /* 0x000fea000383ffff */
.L_x_75:
[----:B------:R-:W-:Y:S07]  /*b7c0*/  MOV R0, UR48 ;  /* 0x0000003000007c02 */ /* 0x000fee0008000f00 */
.L_x_163:
[----:B-1----:R1:W2:Y:S02]  /*b7d0*/  SYNCS.PHASECHK.TRANS64.TRYWAIT P0, [R0+URZ+0x90], R2 ;  /* 0x00009002000075a7 */ /* 0x0022a400080011ff */
[----:B--2---:R-:W-:Y:S05]  /*b7e0*/  @!P0 NANOSLEEP.SYNCS 0x989680 ;  /* 0x009896800000895d */ /* 0x004fea0003900000 */
[----:B------:R-:W2:Y:S02]  /*b7f0*/  @!P0 SYNCS.PHASECHK.TRANS64 P0, [R0+URZ+0x90], R2 ;  /* 0x00009002000085a7 */ /* 0x000ea400080010ff */
[----:B--2---:R-:W-:Y:S05]  /*b800*/  @!P0 BRA `(.L_x_163) ;  /* 0xfffffffc00f08947 */ /* 0x004fea000383ffff */
[----:B------:R-:W-:Y:S05]  /*b810*/  BRA `(.L_x_164) ;  /* 0xffffffbc00b47947 */ /* 0x000fea000383ffff */
.L_x_86:
[----:B-1----:R-:W-:Y:S04]  /*b820*/  MOV R2, UR48 ;  /* 0x0000003000027c02 */ /* 0x002fe80008000f00 */
[----:B------:R1:W3:Y:S03]  /*b830*/  SYNCS.PHASECHK.TRANS64.TRYWAIT P1, [R2+URZ+0x40], R3 ;  /* 0x00004003020075a7 */ /* 0x0002e600080211ff */
[----:B---3--:R-:W-:Y:S05]  /*b840*/  @!P1 NANOSLEEP.SYNCS 0x989680 ;  /* 0x009896800000995d */ /* 0x008fea0003900000 */
[----:B------:R-:W3:Y:S02]  /*b850*/  @!P1 SYNCS.PHASECHK.TRANS64 P1, [R2+URZ+0x40], R3 ;  /* 0x00004003020095a7 */ /* 0x000ee400080210ff */
[----:B---3--:R-:W-:Y:S05]  /*b860*/  @!P1 BRA `(.L_x_86) ;  /* 0xfffffffc00ec9947 */ /* 0x008fea000383ffff */
[----:B------:R-:W-:Y:S05]  /*b870*/  BRA `(.L_x_85) ;  /* 0xffffffcc00987947 */ /* 0x000fea000383ffff */
.L_x_88:
[----:B-1----:R1:W4:Y:S02]  /*b880*/  SYNCS.PHASECHK.TRANS64.TRYWAIT P0, [R81+URZ+0xa0], R0 ;  /* 0x0000a000510075a7 */ /* 0x00232400080011ff */
[----:B----4-:R-:W-:Y:S05]  /*b890*/  @!P0 NANOSLEEP.SYNCS 0x989680 ;  /* 0x009896800000895d */ /* 0x010fea0003900000 */
[----:B------:R-:W4:Y:S02]  /*b8a0*/  @!P0 SYNCS.PHASECHK.TRANS64 P0, [R81+URZ+0xa0], R0 ;  /* 0x0000a000510085a7 */ /* 0x000f2400080010ff */
[----:B----4-:R-:W-:Y:S05]  /*b8b0*/  @!P0 BRA `(.L_x_88) ;  /* 0xfffffffc00f08947 */ /* 0x010fea000383ffff */
[----:B------:R-:W-:Y:S05]  /*b8c0*/  BRA `(.L_x_87) ;  /* 0xffffffcc00c47947 */ /* 0x000fea000383ffff */
.L_x_97:
[----:B-1----:R1:W2:Y:S02]  /*b8d0*/  SYNCS.PHASECHK.TRANS64.TRYWAIT P0, [R2+URZ+0x40], R0 ;  /* 0x00004000020075a7 */ /* 0x0022a400080011ff */
[----:B--2---:R-:W-:Y:S05]  /*b8e0*/  @!P0 NANOSLEEP.SYNCS 0x989680 ;  /* 0x009896800000895d */ /* 0x004fea0003900000 */
[----:B------:R-:W2:Y:S02]  /*b8f0*/  @!P0 SYNCS.PHASECHK.TRANS64 P0, [R2+URZ+0x40], R0 ;  /* 0x00004000020085a7 */ /* 0x000ea400080010ff */
[----:B--2---:R-:W-:Y:S05]  /*b900*/  @!P0 BRA `(.L_x_97) ;  /* 0xfffffffc00f08947 */ /* 0x004fea000383ffff */
[----:B------:R-:W-:Y:S05]  /*b910*/  BRA `(.L_x_96) ;  /* 0xffffffd400f07947 */ /* 0x000fea000383ffff */
.L_x_105:
[----:B-1----:R1:W2:Y:S02]  /*b920*/  SYNCS.PHASECHK.TRANS64.TRYWAIT P0, [R2+URZ+0x40], R5 ;  /* 0x00004005020075a7 */ /* 0x0022a400080011ff */
[----:B--2---:R-:W-:Y:S05]  /*b930*/  @!P0 NANOSLEEP.SYNCS 0x989680 ;  /* 0x009896800000895d */ /* 0x004fea0003900000 */
[----:B------:R-:W2:Y:S02]  /*b940*/  @!P0 SYNCS.PHASECHK.TRANS64 P0, [R2+URZ+0x40], R5 ;  /* 0x00004005020085a7 */ /* 0x000ea400080010ff */
[----:B--2---:R-:W-:Y:S05]  /*b950*/  @!P0 BRA `(.L_x_105) ;  /* 0xfffffffc00f08947 */ /* 0x004fea000383ffff */
[----:B------:R-:W-:Y:S05]  /*b960*/  BRA `(.L_x_104) ;  /* 0xffffffe0003c7947 */ /* 0x000fea000383ffff */
.L_x_113:
[----:B--2---:R2:W3:Y:S02]  /*b970*/  SYNCS.PHASECHK.TRANS64.TRYWAIT P0, [R2+URZ+0x40], R0 ;  /* 0x00004000020075a7 */ /* 0x0044e400080011ff */
[----:B---3--:R-:W-:Y:S05]  /*b980*/  @!P0 NANOSLEEP.SYNCS 0x989680 ;  /* 0x009896800000895d */ /* 0x008fea0003900000 */
[----:B------:R-:W3:Y:S02]  /*b990*/  @!P0 SYNCS.PHASECHK.TRANS64 P0, [R2+URZ+0x40], R0 ;  /* 0x00004000020085a7 */ /* 0x000ee400080010ff */
[----:B---3--:R-:W-:Y:S05]  /*b9a0*/  @!P0 BRA `(.L_x_113) ;  /* 0xfffffffc00f08947 */ /* 0x008fea000383ffff */
[----:B------:R-:W-:Y:S05]  /*b9b0*/  BRA `(.L_x_112) ;  /* 0xffffffe800847947 */ /* 0x000fea000383ffff */
        .weak           $__internal_0_$__cuda_sm10x_tcgen05_guardrail_trap_col_being_dealloced_not_returned_by_alloc
        .type           $__internal_0_$__cuda_sm10x_tcgen05_guardrail_trap_col_being_dealloced_not_returned_by_alloc,@function
        .size           $__internal_0_$__cuda_sm10x_tcgen05_guardrail_trap_col_being_dealloced_not_returned_by_alloc,($__internal_1_$__cuda_sm10x_tcgen05_guardrail_trap_phase_invalid_during_alloc - $__internal_0_$__cuda_sm10x_tcgen05_guardrail_trap_col_being_dealloced_not_returned_by_alloc)
$__internal_0_$__cuda_sm10x_tcgen05_guardrail_trap_col_being_dealloced_not_returned_by_alloc:
[----:B------:R-:W-:Y:S05]  /*b9c0*/  BPT.TRAP 0x1 ;  /* 0x000000040000795c */ /* 0x000fea0000300000 */
[----:B------:R-:W-:-:S04]  /*b9d0*/  HFMA2 R3, -RZ, RZ, 0, 0 ;  /* 0x00000000ff037431 */ /* 0x000fc800000001ff */
[----:B------:R-:W-:Y:S05]  /*b9e0*/  RET.REL.NODEC R2 `(_ZN7cutlass13device_kernelINS_4conv6kernel13ConvUniversalINS1_16ConvProblemShapeILNS1_8OperatorE1ELi2EEENS1_10collective14CollectiveConvINS1_47MainloopSm100TmaUmmaWarpSpecializedImplicitGemmILS5_1ELi4ELi2ELi1ELi2EN4cute5tupleIJNSA_1CILi1EEESD_SD_EEEEENSB_IJNSC_ILi64EEENSC_ILi128EEENSB_IJSG_EEEEEENS_10tfloat32_tESK_NSA_8TiledMMAINSA_8MMA_AtomIJNSA_17SM100_MMA_TF32_SSISK_SK_fLi64ELi128ELNSA_4UMMA5MajorE0ELSP_1ELNSO_7ScaleInE0ELSQ_0EEEEEENSA_6LayoutISE_NSB_IJNSC_ILi0EEESU_SU_EEEEENSB_IJNSA_10UnderscoreESX_SX_EEEEENS7_6detail27Sm100ImplicitGemmTileTraitsINSA_20SM90_TMA_LOAD_IM2COLENSA_14ComposedLayoutINSA_7SwizzleILi3ELi4ELi3EEENSA_18smem_ptr_flag_bitsILi32EEENST_INSB_IJNSC_ILi8EEENSC_ILi32EEEEEENSB_IJS19_SD_EEEEEEEvEENS11_INSA_13SM90_TMA_LOADENS13_INS14_ILi2ELi5ELi2EEES17_NST_INSB_IJS19_NSC_ILi4EEEEEENSB_IJSD_S19_EEEEEEEvEEEENS_8epilogue10collective18CollectiveEpilogueINS1O_23Sm100TmaWarpSpecializedILi4ELi2ELi16ELb1ELb0EEEJSJ_NSB_IJNST_ISG_SD_EENST_IS19_SD_EEEEESK_NSB_IJNSB_IJlllEEESD_SU_EEESK_S1X_NS1O_6fusion15FusionCallbacksIS1S_NS1Y_17LinearCombinationISK_fSK_fLNS_15FloatRoundStyleE2EEESJ_S1V_JEEENSA_5SM1004TMEM4LOAD26SM100_TMEM_LOAD_16dp128b8xES12_S1D_NSA_17SM75_U32x4_LDSM_NENSA_21SM90_TMA_STORE_IM2COLES1D_NSA_17SM90_U32x4_STSM_NENSA_39AutoVectorizingCopyWithAssumedAlignmentILi128EEEEEEvvEEEEvNT_6ParamsE) ;  /* 0xffffff4402847950 */ /* 0x000fea0003c3ffff */
        .weak           $__internal_1_$__cuda_sm10x_tcgen05_guardrail_trap_phase_invalid_during_alloc
        .type           $__internal_1_$__cuda_sm10x_tcgen05_guardrail_trap_phase_invalid_during_alloc,@function
        .size           $__internal_1_$__cuda_sm10x_tcgen05_guardrail_trap_phase_invalid_during_alloc,($__internal_2_$__cuda_sm10x_tcgen05_guardrail_trap_unallocated_columns_being_dealloced - $__internal_1_$__cuda_sm10x_tcgen05_guardrail_trap_phase_invalid_during_alloc)
$__internal_1_$__cuda_sm10x_tcgen05_guardrail_trap_phase_invalid_during_alloc:
[----:B------:R-:W-:Y:S05]  /*b9f0*/  BPT.TRAP 0x1 ;  /* 0x000000040000795c */ /* 0x000fea0000300000 */
[----:B------:R-:W-:-:S04]  /*ba00*/  MOV R3, 0x0 ;  /* 0x0000000000037802 */ /* 0x000fc80000000f00 */
[----:B------:R-:W-:Y:S05]  /*ba10*/  RET.REL.NODEC R2 `(_ZN7cutlass13device_kernelINS_4conv6kernel13ConvUniversalINS1_16ConvProblemShapeILNS1_8OperatorE1ELi2EEENS1_10collective14CollectiveConvINS1_47MainloopSm100TmaUmmaWarpSpecializedImplicitGemmILS5_1ELi4ELi2ELi1ELi2EN4cute5tupleIJNSA_1CILi1EEESD_SD_EEEEENSB_IJNSC_ILi64EEENSC_ILi128EEENSB_IJSG_EEEEEENS_10tfloat32_tESK_NSA_8TiledMMAINSA_8MMA_AtomIJNSA_17SM100_MMA_TF32_SSISK_SK_fLi64ELi128ELNSA_4UMMA5MajorE0ELSP_1ELNSO_7ScaleInE0ELSQ_0EEEEEENSA_6LayoutISE_NSB_IJNSC_ILi0EEESU_SU_EEEEENSB_IJNSA_10UnderscoreESX_SX_EEEEENS7_6detail27Sm100ImplicitGemmTileTraitsINSA_20SM90_TMA_LOAD_IM2COLENSA_14ComposedLayoutINSA_7SwizzleILi3ELi4ELi3EEENSA_18smem_ptr_flag_bitsILi32EEENST_INSB_IJNSC_ILi8EEENSC_ILi32EEEEEENSB_IJS19_SD_EEEEEEEvEENS11_INSA_13SM90_TMA_LOADENS13_INS14_ILi2ELi5ELi2EEES17_NST_INSB_IJS19_NSC_ILi4EEEEEENSB_IJSD_S19_EEEEEEEvEEEENS_8epilogue10collective18CollectiveEpilogueINS1O_23Sm100TmaWarpSpecializedILi4ELi2ELi16ELb1ELb0EEEJSJ_NSB_IJNST_ISG_SD_EENST_IS19_SD_EEEEESK_NSB_IJNSB_IJlllEEESD_SU_EEESK_S1X_NS1O_6fusion15FusionCallbacksIS1S_NS1Y_17LinearCombinationISK_fSK_fLNS_15FloatRoundStyleE2EEESJ_S1V_JEEENSA_5SM1004TMEM4LOAD26SM100_TMEM_LOAD_16dp128b8xES12_S1D_NSA_17SM75_U32x4_LDSM_NENSA_21SM90_TMA_STORE_IM2COLES1D_NSA_17SM90_U32x4_STSM_NENSA_39AutoVectorizingCopyWithAssumedAlignmentILi128EEEEEEvvEEEEvNT_6ParamsE) ;  /* 0xffffff4402787950 */ /* 0x000fea0003c3ffff */
        .weak           $__internal_2_$__cuda_sm10x_tcgen05_guardrail_trap_unallocated_columns_being_dealloced
        .type           $__internal_2_$__cuda_sm10x_tcgen05_guardrail_trap_unallocated_columns_being_dealloced,@function
        .size           $__internal_2_$__cuda_sm10x_tcgen05_guardrail_trap_unallocated_columns_being_dealloced,(.L_x_166 - $__internal_2_$__cuda_sm10x_tcgen05_guardrail_trap_unallocated_columns_being_dealloced)
$__internal_2_$__cuda_sm10x_tcgen05_guardrail_trap_unallocated_columns_being_dealloced:
[----:B------:R-:W-:Y:S05]  /*ba20*/  BPT.TRAP 0x1 ;  /* 0x000000040000795c */ /* 0x000fea0000300000 */
[----:B------:R-:W-:-:S04]  /*ba30*/  HFMA2 R3, -RZ, RZ, 0, 0 ;  /* 0x00000000ff037431 */ /* 0x000fc800000001ff */
[----:B------:R-:W-:Y:S05]  /*ba40*/  RET.REL.NODEC R2 `(_ZN7cutlass13device_kernelINS_4conv6kernel13ConvUniversalINS1_16ConvProblemShapeILNS1_8OperatorE1ELi2EEENS1_10collective14CollectiveConvINS1_47MainloopSm100TmaUmmaWarpSpecializedImplicitGemmILS5_1ELi4ELi2ELi1ELi2EN4cute5tupleIJNSA_1CILi1EEESD_SD_EEEEENSB_IJNSC_ILi64EEENSC_ILi128EEENSB_IJSG_EEEEEENS_10tfloat32_tESK_NSA_8TiledMMAINSA_8MMA_AtomIJNSA_17SM100_MMA_TF32_SSISK_SK_fLi64ELi128ELNSA_4UMMA5MajorE0ELSP_1ELNSO_7ScaleInE0ELSQ_0EEEEEENSA_6LayoutISE_NSB_IJNSC_ILi0EEESU_SU_EEEEENSB_IJNSA_10UnderscoreESX_SX_EEEEENS7_6detail27Sm100ImplicitGemmTileTraitsINSA_20SM90_TMA_LOAD_IM2COLENSA_14ComposedLayoutINSA_7SwizzleILi3ELi4ELi3EEENSA_18smem_ptr_flag_bitsILi32EEENST_INSB_IJNSC_ILi8EEENSC_ILi32EEEEEENSB_IJS19_SD_EEEEEEEvEENS11_INSA_13SM90_TMA_LOADENS13_INS14_ILi2ELi5ELi2EEES17_NST_INSB_IJS19_NSC_ILi4EEEEEENSB_IJSD_S19_EEEEEEEvEEEENS_8epilogue10collective18CollectiveEpilogueINS1O_23Sm100TmaWarpSpecializedILi4ELi2ELi16ELb1ELb0EEEJSJ_NSB_IJNST_ISG_SD_EENST_IS19_SD_EEEEESK_NSB_IJNSB_IJlllEEESD_SU_EEESK_S1X_NS1O_6fusion15FusionCallbacksIS1S_NS1Y_17LinearCombinationISK_fSK_fLNS_15FloatRoundStyleE2EEESJ_S1V_JEEENSA_5SM1004TMEM4LOAD26SM100_TMEM_LOAD_16dp128b8xES12_S1D_NSA_17SM75_U32x4_LDSM_NENSA_21SM90_TMA_STORE_IM2COLES1D_NSA_17SM90_U32x4_STSM_NENSA_39AutoVectorizingCopyWithAssumedAlignmentILi128EEEEEEvvEEEEvNT_6ParamsE) ;  /* 0xffffff44026c7950 */ /* 0x000fea0003c3ffff */
.L_x_165:
[----:B------:R-:W-:-:S00]  /*ba50*/  BRA `(.L_x_165) ;  /* 0xfffffffc00fc7947 */ /* 0x000fc0000383ffff */
[----:B------:R-:W-:-:S00]  /*ba60*/  NOP ;  /* 0x0000000000007918 */ /* 0x000fc00000000000 */
        /* <DEDUP_REMOVED lines=9> */
.L_x_166:


//--------------------- .nv.global.init           --------------------------
	.section	.nv.global.init,"aw",@progbits
.nv.global.init:
	.type		$str$29,@object
	.size		$str$29,($str$30 - $str$29)
$str$29:
        /*0000*/ 	.byte	0x28, 0x61, 0x64, 0x64, 0x72, 0x65, 0x73, 0x73, 0x20, 0x26, 0x20, 0x6d, 0x61, 0x73, 0x6b, 0x29
        /*0010*/ 	.byte	0x20, 0x3d, 0x3d, 0x20, 0x30, 0x00
	.type		$str$30,@object
	.size		$str$30,($str$28 - $str$30)
$str$30:
        /*0016*/ 	.byte	0x2f, 0x74, 0x6d, 0x70, 0x2f, 0x63, 0x75, 0x74, 0x6c, 0x61, 0x73, 0x73, 0x5f, 0x73, 0x77, 0x65
        /*0026*/ 	.byte	0x65, 0x70, 0x5f, 0x73, 0x72, 0x63, 0x2f, 0x69, 0x6e, 0x63, 0x6c, 0x75, 0x64, 0x65, 0x2f, 0x63
        /*0036*/ 	.byte	0x75, 0x74, 0x65, 0x2f, 0x70, 0x6f, 0x69, 0x6e, 0x74, 0x65, 0x72, 0x5f, 0x66, 0x6c, 0x61, 0x67
        /*0046*/ 	.byte	0x67, 0x65, 0x64, 0x2e, 0x68, 0x70, 0x70, 0x00
	.type		$str$28,@object
	.size		$str$28,($str$27 - $str$28)
$str$28:
        /*004e*/ 	.byte	0x2f, 0x74, 0x6d, 0x70, 0x2f, 0x63, 0x75, 0x74, 0x6c, 0x61, 0x73, 0x73, 0x5f, 0x73, 0x77, 0x65
        /*005e*/ 	.byte	0x65, 0x70, 0x5f, 0x73, 0x72, 0x63, 0x2f, 0x69, 0x6e, 0x63, 0x6c, 0x75, 0x64, 0x65, 0x2f, 0x63
        /*006e*/ 	.byte	0x75, 0x74, 0x65, 0x2f, 0x61, 0x74, 0x6f, 0x6d, 0x2f, 0x63, 0x6f, 0x70, 0x79, 0x5f, 0x74, 0x72
        /*007e*/ 	.byte	0x61, 0x69, 0x74, 0x73, 0x5f, 0x73, 0x6d, 0x31, 0x30, 0x30, 0x2e, 0x68, 0x70, 0x70, 0x00
	.type		$str$27,@object
	.size		$str$27,(__unnamed_1 - $str$27)
$str$27:
        /*008d*/ 	.byte	0x28, 0x28, 0x75, 0x69, 0x6e, 0x74, 0x33, 0x32, 0x5f, 0x74, 0x28, 0x74, 0x68, 0x72, 0x65, 0x61
        /*009d*/ 	.byte	0x64, 0x49, 0x64, 0x78, 0x2e, 0x78, 0x29, 0x20, 0x2f, 0x20, 0x33, 0x32, 0x29, 0x20, 0x25, 0x20
        /*00ad*/ 	.byte	0x34, 0x29, 0x20, 0x3d, 0x3d, 0x20, 0x28, 0x28, 0x28, 0x74, 0x6d, 0x65, 0x6d, 0x5f, 0x61, 0x64
        /*00bd*/ 	.byte	0x64, 0x72, 0x20, 0x3e, 0x3e, 0x20, 0x31, 0x36, 0x29, 0x20, 0x2f, 0x20, 0x33, 0x32, 0x29, 0x20
        /*00cd*/ 	.byte	0x25, 0x20, 0x34, 0x29, 0x00
	.type		__unnamed_1,@object
	.size		__unnamed_1,(__unnamed_2 - __unnamed_1)
__unnamed_1:
        /*00d2*/ 	.byte	0x61, 0x75, 0x74, 0x6f, 0x20, 0x63, 0x75, 0x74, 0x65, 0x3a, 0x3a, 0x61, 0x73, 0x5f, 0x70, 0x6f
        /* <DEDUP_REMOVED lines=24> */
        /*0262*/ 	.byte	0x30, 0x34, 0x38, 0x3e, 0x3e, 0x3e, 0x3e, 0x5d, 0x00
	.type		__unnamed_2,@object
	.size		__unnamed_2,(.L_2 - __unnamed_2)
__unnamed_2:
        /* <DEDUP_REMOVED lines=45> */
        /*053b*/ 	.byte	0x3e, 0x3e, 0x3e, 0x5d, 0x00
.L_2:


//--------------------- .nv.shared._ZN7cutlass13device_kernelINS_4conv6kernel13ConvUniversalINS1_16ConvProblemShapeILNS1_8OperatorE1ELi2EEENS1_10collective14CollectiveConvINS1_47MainloopSm100TmaUmmaWarpSpecializedImplicitGemmILS5_1ELi4ELi2ELi1ELi2EN4cute5tupleIJNSA_1CILi1EEESD_SD_EEEEENSB_IJNSC_ILi64EEENSC_ILi128EEENSB_IJSG_EEEEEENS_10tfloat32_tESK_NSA_8TiledMMAINSA_8MMA_AtomIJNSA_17SM100_MMA_TF32_SSISK_SK_fLi64ELi128ELNSA_4UMMA5MajorE0ELSP_1ELNSO_7ScaleInE0ELSQ_0EEEEEENSA_6LayoutISE_NSB_IJNSC_ILi0EEESU_SU_EEEEENSB_IJNSA_10UnderscoreESX_SX_EEEEENS7_6detail27Sm100ImplicitGemmTileTraitsINSA_20SM90_TMA_LOAD_IM2COLENSA_14ComposedLayoutINSA_7SwizzleILi3ELi4ELi3EEENSA_18smem_ptr_flag_bitsILi32EEENST_INSB_IJNSC_ILi8EEENSC_ILi32EEEEEENSB_IJS19_SD_EEEEEEEvEENS11_INSA_13SM90_TMA_LOADENS13_INS14_ILi2ELi5ELi2EEES17_NST_INSB_IJS19_NSC_ILi4EEEEEENSB_IJSD_S19_EEEEEEEvEEEENS_8epilogue10collective18CollectiveEpilogueINS1O_23Sm100TmaWarpSpecializedILi4ELi2ELi16ELb1ELb0EEEJSJ_NSB_IJNST_ISG_SD_EENST_IS19_SD_EEEEESK_NSB_IJNSB_IJlllEEESD_SU_EEESK_S1X_NS1O_6fusion15FusionCallbacksIS1S_NS1Y_17LinearCombinationISK_fSK_fLNS_15FloatRoundStyleE2EEESJ_S1V_JEEENSA_5SM1004TMEM4LOAD26SM100_TMEM_LOAD_16dp128b8xES12_S1D_NSA_17SM75_U32x4_LDSM_NENSA_21SM90_TMA_STORE_IM2COLES1D_NSA_17SM90_U32x4_STSM_NENSA_39AutoVectorizingCopyWithAssumedAlignmentILi128EEEEEEvvEEEEvNT_6ParamsE --------------------------
	.section	.nv.shared._ZN7cutlass13device_kernelINS_4conv6kernel13ConvUniversalINS1_16ConvProblemShapeILNS1_8OperatorE1ELi2EEENS1_10collective14CollectiveConvINS1_47MainloopSm100TmaUmmaWarpSpecializedImplicitGemmILS5_1ELi4ELi2ELi1ELi2EN4cute5tupleIJNSA_1CILi1EEESD_SD_EEEEENSB_IJNSC_ILi64EEENSC_ILi128EEENSB_IJSG_EEEEEENS_10tfloat32_tESK_NSA_8TiledMMAINSA_8MMA_AtomIJNSA_17SM100_MMA_TF32_SSISK_SK_fLi64ELi128ELNSA_4UMMA5MajorE0ELSP_1ELNSO_7ScaleInE0ELSQ_0EEEEEENSA_6LayoutISE_NSB_IJNSC_ILi0EEESU_SU_EEEEENSB_IJNSA_10UnderscoreESX_SX_EEEEENS7_6detail27Sm100ImplicitGemmTileTraitsINSA_20SM90_TMA_LOAD_IM2COLENSA_14ComposedLayoutINSA_7SwizzleILi3ELi4ELi3EEENSA_18smem_ptr_flag_bitsILi32EEENST_INSB_IJNSC_ILi8EEENSC_ILi32EEEEEENSB_IJS19_SD_EEEEEEEvEENS11_INSA_13SM90_TMA_LOADENS13_INS14_ILi2ELi5ELi2EEES17_NST_INSB_IJS19_NSC_ILi4EEEEEENSB_IJSD_S19_EEEEEEEvEEEENS_8epilogue10collective18CollectiveEpilogueINS1O_23Sm100TmaWarpSpecializedILi4ELi2ELi16ELb1ELb0EEEJSJ_NSB_IJNST_ISG_SD_EENST_IS19_SD_EEEEESK_NSB_IJNSB_IJlllEEESD_SU_EEESK_S1X_NS1O_6fusion15FusionCallbacksIS1S_NS1Y_17LinearCombinationISK_fSK_fLNS_15FloatRoundStyleE2EEESJ_S1V_JEEENSA_5SM1004TMEM4LOAD26SM100_TMEM_LOAD_16dp128b8xES12_S1D_NSA_17SM75_U32x4_LDSM_NENSA_21SM90_TMA_STORE_IM2COLES1D_NSA_17SM90_U32x4_STSM_NENSA_39AutoVectorizingCopyWithAssumedAlignmentILi128EEEEEEvvEEEEvNT_6ParamsE,"aw",@nobits
	.sectionflags	@""
	.align	16
	.zero		1024


//--------------------- .nv.shared.reserved.0     --------------------------
	.section	.nv.shared.reserved.0,"aw",@nobits
	.weak		__nv_reservedSMEM_offset_0_alias
	.size		__nv_reservedSMEM_offset_0_alias, 0, 64
	.other		__nv_reservedSMEM_offset_0_alias,@"STO_CUDA_RESERVED_SHARED STV_DEFAULT"
__nv_reservedSMEM_offset_0_alias:
	.zero		0
.nv.shared.reserved.0:
	.zero		64
	.weak		__nv_reservedSMEM_tcgen05_partition
	.type		__nv_reservedSMEM_tcgen05_partition,@object
	.size		__nv_reservedSMEM_tcgen05_partition,(.L_0 - __nv_reservedSMEM_tcgen05_partition)
__nv_reservedSMEM_tcgen05_partition:
	.zero		32
.L_0:


//--------------------- .nv.global                --------------------------
	.section	.nv.global,"aw",@nobits
.nv.global:
	.type		_ZN39_INTERNAL_c69e009f_4_k_cu_d470d4ed_41274cute1_E,@object
	.size		_ZN39_INTERNAL_c69e009f_4_k_cu_d470d4ed_41274cute1_E,(_ZN39_INTERNAL_c69e009f_4_k_cu_d470d4ed_41274cuda3std3__45__cpo6cbeginE - _ZN39_INTERNAL_c69e009f_4_k_cu_d470d4ed_41274cute1_E)
_ZN39_INTERNAL_c69e009f_4_k_cu_d470d4ed_41274cute1_E:
	.zero		1
	.type		_ZN39_INTERNAL_c69e009f_4_k_cu_d470d4ed_41274cuda3std3__45__cpo6cbeginE,@object
	.size		_ZN39_INTERNAL_c69e009f_4_k_cu_d470d4ed_41274cuda3std3__45__cpo6cbeginE,(_ZN39_INTERNAL_c69e009f_4_k_cu_d470d4ed_41274cuda3std3__48in_placeE - _ZN39_INTERNAL_c69e009f_4_k_cu_d470d4ed_41274cuda3std3__45__cpo6cbeginE)
_ZN39_INTERNAL_c69e009f_4_k_cu_d470d4ed_41274cuda3std3__45__cpo6cbeginE:
	.zero		1
	.type		_ZN39_INTERNAL_c69e009f_4_k_cu_d470d4ed_41274cuda3std3__48in_placeE,@object
	.size		_ZN39_INTERNAL_c69e009f_4_k_cu_d470d4ed_41274cuda3std3__48in_placeE,(_ZN39_INTERNAL_c69e009f_4_k_cu_d470d4ed_41274cuda3std6ranges3__45__cpo9iter_moveE - _ZN39_INTERNAL_c69e009f_4_k_cu_d470d4ed_41274cuda3std3__48in_placeE)
_ZN39_INTERNAL_c69e009f_4_k_cu_d470d4ed_41274cuda3std3__48in_placeE:
	.zero		1
	.type		_ZN39_INTERNAL_c69e009f_4_k_cu_d470d4ed_41274cuda3std6ranges3__45__cpo9iter_moveE,@object
	.size		_ZN39_INTERNAL_c69e009f_4_k_cu_d470d4ed_41274cuda3std6ranges3__45__cpo9iter_moveE,(_ZN39_INTERNAL_c69e009f_4_k_cu_d470d4ed_41274cuda3std3__45__cpo5beginE - _ZN39_INTERNAL_c69e009f_4_k_cu_d470d4ed_41274cuda3std6ranges3__45__cpo9iter_moveE)
_ZN39_INTERNAL_c69e009f_4_k_cu_d470d4ed_41274cuda3std6ranges3__45__cpo9iter_moveE:
	.zero		1
	.type		_ZN39_INTERNAL_c69e009f_4_k_cu_d470d4ed_41274cuda3std3__45__cpo5beginE,@object
	.size		_ZN39_INTERNAL_c69e009f_4_k_cu_d470d4ed_41274cuda3std3__45__cpo5beginE,(_ZN39_INTERNAL_c69e009f_4_k_cu_d470d4ed_41274cuda3std3__441_GLOBAL__N__c69e009f_4_k_cu_d470d4ed_41276ignoreE - _ZN39_INTERNAL_c69e009f_4_k_cu_d470d4ed_41274cuda3std3__45__cpo5beginE)
_ZN39_INTERNAL_c69e009f_4_k_cu_d470d4ed_41274cuda3std3__45__cpo5beginE:
	.zero		1
	.type		_ZN39_INTERNAL_c69e009f_4_k_cu_d470d4ed_41274cuda3std3__441_GLOBAL__N__c69e009f_4_k_cu_d470d4ed_41276ignoreE,@object
	.size		_ZN39_INTERNAL_c69e009f_4_k_cu_d470d4ed_41274cuda3std3__441_GLOBAL__N__c69e009f_4_k_cu_d470d4ed_41276ignoreE,(_ZN39_INTERNAL_c69e009f_4_k_cu_d470d4ed_41274cute7productE - _ZN39_INTERNAL_c69e009f_4_k_cu_d470d4ed_41274cuda3std3__441_GLOBAL__N__c69e009f_4_k_cu_d470d4ed_41276ignoreE)
_ZN39_INTERNAL_c69e009f_4_k_cu_d470d4ed_41274cuda3std3__441_GLOBAL__N__c69e009f_4_k_cu_d470d4ed_41276ignoreE:
	.zero		1
	.type		_ZN39_INTERNAL_c69e009f_4_k_cu_d470d4ed_41274cute7productE,@object
	.size		_ZN39_INTERNAL_c69e009f_4_k_cu_d470d4ed_41274cute7productE,(_ZN39_INTERNAL_c69e009f_4_k_cu_d470d4ed_41274cuda3std3__45__cpo3endE - _ZN39_INTERNAL_c69e009f_4_k_cu_d470d4ed_41274cute7productE)
_ZN39_INTERNAL_c69e009f_4_k_cu_d470d4ed_41274cute7productE:
	.zero		1
	.type		_ZN39_INTERNAL_c69e009f_4_k_cu_d470d4ed_41274cuda3std3__45__cpo3endE,@object
	.size		_ZN39_INTERNAL_c69e009f_4_k_cu_d470d4ed_41274cuda3std3__45__cpo3endE,(_ZN39_INTERNAL_c69e009f_4_k_cu_d470d4ed_41274cuda3std3__419piecewise_constructE - _ZN39_INTERNAL_c69e009f_4_k_cu_d470d4ed_41274cuda3std3__45__cpo3endE)
_ZN39_INTERNAL_c69e009f_4_k_cu_d470d4ed_41274cuda3std3__45__cpo3endE:
	.zero		1
	.type		_ZN39_INTERNAL_c69e009f_4_k_cu_d470d4ed_41274cuda3std3__419piecewise_constructE,@object
	.size		_ZN39_INTERNAL_c69e009f_4_k_cu_d470d4ed_41274cuda3std3__419piecewise_constructE,(_ZN39_INTERNAL_c69e009f_4_k_cu_d470d4ed_41274cuda3std3__45__cpo4cendE - _ZN39_INTERNAL_c69e009f_4_k_cu_d470d4ed_41274cuda3std3__419piecewise_constructE)
_ZN39_INTERNAL_c69e009f_4_k_cu_d470d4ed_41274cuda3std3__419piecewise_constructE:
	.zero		1
	.type		_ZN39_INTERNAL_c69e009f_4_k_cu_d470d4ed_41274cuda3std3__45__cpo4cendE,@object
	.size		_ZN39_INTERNAL_c69e009f_4_k_cu_d470d4ed_41274cuda3std3__45__cpo4cendE,(_ZN39_INTERNAL_c69e009f_4_k_cu_d470d4ed_41274cuda3std6ranges3__45__cpo4swapE - _ZN39_INTERNAL_c69e009f_4_k_cu_d470d4ed_41274cuda3std3__45__cpo4cendE)
_ZN39_INTERNAL_c69e009f_4_k_cu_d470d4ed_41274cuda3std3__45__cpo4cendE:
	.zero		1
	.type		_ZN39_INTERNAL_c69e009f_4_k_cu_d470d4ed_41274cuda3std6ranges3__45__cpo4swapE,@object
	.size		_ZN39_INTERNAL_c69e009f_4_k_cu_d470d4ed_41274cuda3std6ranges3__45__cpo4swapE,(.L_10 - _ZN39_INTERNAL_c69e009f_4_k_cu_d470d4ed_41274cuda3std6ranges3__45__cpo4swapE)
_ZN39_INTERNAL_c69e009f_4_k_cu_d470d4ed_41274cuda3std6ranges3__45__cpo4swapE:
	.zero		1
.L_10:


//--------------------- .nv.constant0._ZN7cutlass13device_kernelINS_4conv6kernel13ConvUniversalINS1_16ConvProblemShapeILNS1_8OperatorE1ELi2EEENS1_10collective14CollectiveConvINS1_47MainloopSm100TmaUmmaWarpSpecializedImplicitGemmILS5_1ELi4ELi2ELi1ELi2EN4cute5tupleIJNSA_1CILi1EEESD_SD_EEEEENSB_IJNSC_ILi64EEENSC_ILi128EEENSB_IJSG_EEEEEENS_10tfloat32_tESK_NSA_8TiledMMAINSA_8MMA_AtomIJNSA_17SM100_MMA_TF32_SSISK_SK_fLi64ELi128ELNSA_4UMMA5MajorE0ELSP_1ELNSO_7ScaleInE0ELSQ_0EEEEEENSA_6LayoutISE_NSB_IJNSC_ILi0EEESU_SU_EEEEENSB_IJNSA_10UnderscoreESX_SX_EEEEENS7_6detail27Sm100ImplicitGemmTileTraitsINSA_20SM90_TMA_LOAD_IM2COLENSA_14ComposedLayoutINSA_7SwizzleILi3ELi4ELi3EEENSA_18smem_ptr_flag_bitsILi32EEENST_INSB_IJNSC_ILi8EEENSC_ILi32EEEEEENSB_IJS19_SD_EEEEEEEvEENS11_INSA_13SM90_TMA_LOADENS13_INS14_ILi2ELi5ELi2EEES17_NST_INSB_IJS19_NSC_ILi4EEEEEENSB_IJSD_S19_EEEEEEEvEEEENS_8epilogue10collective18CollectiveEpilogueINS1O_23Sm100TmaWarpSpecializedILi4ELi2ELi16ELb1ELb0EEEJSJ_NSB_IJNST_ISG_SD_EENST_IS19_SD_EEEEESK_NSB_IJNSB_IJlllEEESD_SU_EEESK_S1X_NS1O_6fusion15FusionCallbacksIS1S_NS1Y_17LinearCombinationISK_fSK_fLNS_15FloatRoundStyleE2EEESJ_S1V_JEEENSA_5SM1004TMEM4LOAD26SM100_TMEM_LOAD_16dp128b8xES12_S1D_NSA_17SM75_U32x4_LDSM_NENSA_21SM90_TMA_STORE_IM2COLES1D_NSA_17SM90_U32x4_STSM_NENSA_39AutoVectorizingCopyWithAssumedAlignmentILi128EEEEEEvvEEEEvNT_6ParamsE --------------------------
	.section	.nv.constant0._ZN7cutlass13device_kernelINS_4conv6kernel13ConvUniversalINS1_16ConvProblemShapeILNS1_8OperatorE1ELi2EEENS1_10collective14CollectiveConvINS1_47MainloopSm100TmaUmmaWarpSpecializedImplicitGemmILS5_1ELi4ELi2ELi1ELi2EN4cute5tupleIJNSA_1CILi1EEESD_SD_EEEEENSB_IJNSC_ILi64EEENSC_ILi128EEENSB_IJSG_EEEEEENS_10tfloat32_tESK_NSA_8TiledMMAINSA_8MMA_AtomIJNSA_17SM100_MMA_TF32_SSISK_SK_fLi64ELi128ELNSA_4UMMA5MajorE0ELSP_1ELNSO_7ScaleInE0ELSQ_0EEEEEENSA_6LayoutISE_NSB_IJNSC_ILi0EEESU_SU_EEEEENSB_IJNSA_10UnderscoreESX_SX_EEEEENS7_6detail27Sm100ImplicitGemmTileTraitsINSA_20SM90_TMA_LOAD_IM2COLENSA_14ComposedLayoutINSA_7SwizzleILi3ELi4ELi3EEENSA_18smem_ptr_flag_bitsILi32EEENST_INSB_IJNSC_ILi8EEENSC_ILi32EEEEEENSB_IJS19_SD_EEEEEEEvEENS11_INSA_13SM90_TMA_LOADENS13_INS14_ILi2ELi5ELi2EEES17_NST_INSB_IJS19_NSC_ILi4EEEEEENSB_IJSD_S19_EEEEEEEvEEEENS_8epilogue10collective18CollectiveEpilogueINS1O_23Sm100TmaWarpSpecializedILi4ELi2ELi16ELb1ELb0EEEJSJ_NSB_IJNST_ISG_SD_EENST_IS19_SD_EEEEESK_NSB_IJNSB_IJlllEEESD_SU_EEESK_S1X_NS1O_6fusion15FusionCallbacksIS1S_NS1Y_17LinearCombinationISK_fSK_fLNS_15FloatRoundStyleE2EEESJ_S1V_JEEENSA_5SM1004TMEM4LOAD26SM100_TMEM_LOAD_16dp128b8xES12_S1D_NSA_17SM75_U32x4_LDSM_NENSA_21SM90_TMA_STORE_IM2COLES1D_NSA_17SM90_U32x4_STSM_NENSA_39AutoVectorizingCopyWithAssumedAlignmentILi128EEEEEEvvEEEEvNT_6ParamsE,"a",@progbits
	.sectionflags	@""
	.align	4
.nv.constant0._ZN7cutlass13device_kernelINS_4conv6kernel13ConvUniversalINS1_16ConvProblemShapeILNS1_8OperatorE1ELi2EEENS1_10collective14CollectiveConvINS1_47MainloopSm100TmaUmmaWarpSpecializedImplicitGemmILS5_1ELi4ELi2ELi1ELi2EN4cute5tupleIJNSA_1CILi1EEESD_SD_EEEEENSB_IJNSC_ILi64EEENSC_ILi128EEENSB_IJSG_EEEEEENS_10tfloat32_tESK_NSA_8TiledMMAINSA_8MMA_AtomIJNSA_17SM100_MMA_TF32_SSISK_SK_fLi64ELi128ELNSA_4UMMA5MajorE0ELSP_1ELNSO_7ScaleInE0ELSQ_0EEEEEENSA_6LayoutISE_NSB_IJNSC_ILi0EEESU_SU_EEEEENSB_IJNSA_10UnderscoreESX_SX_EEEEENS7_6detail27Sm100ImplicitGemmTileTraitsINSA_20SM90_TMA_LOAD_IM2COLENSA_14ComposedLayoutINSA_7SwizzleILi3ELi4ELi3EEENSA_18smem_ptr_flag_bitsILi32EEENST_INSB_IJNSC_ILi8EEENSC_ILi32EEEEEENSB_IJS19_SD_EEEEEEEvEENS11_INSA_13SM90_TMA_LOADENS13_INS14_ILi2ELi5ELi2EEES17_NST_INSB_IJS19_NSC_ILi4EEEEEENSB_IJSD_S19_EEEEEEEvEEEENS_8epilogue10collective18CollectiveEpilogueINS1O_23Sm100TmaWarpSpecializedILi4ELi2ELi16ELb1ELb0EEEJSJ_NSB_IJNST_ISG_SD_EENST_IS19_SD_EEEEESK_NSB_IJNSB_IJlllEEESD_SU_EEESK_S1X_NS1O_6fusion15FusionCallbacksIS1S_NS1Y_17LinearCombinationISK_fSK_fLNS_15FloatRoundStyleE2EEESJ_S1V_JEEENSA_5SM1004TMEM4LOAD26SM100_TMEM_LOAD_16dp128b8xES12_S1D_NSA_17SM75_U32x4_LDSM_NENSA_21SM90_TMA_STORE_IM2COLES1D_NSA_17SM90_U32x4_STSM_NENSA_39AutoVectorizingCopyWithAssumedAlignmentILi128EEEEEEvvEEEEvNT_6ParamsE:
	.zero		2944


//--------------------- SYMBOLS --------------------------

	.type		.nv.reservedSmem.offset0,@object
	.size		.nv.reservedSmem.offset0,0x4
	.type		.nv.reservedSmem.cap,@object
	.size		.nv.reservedSmem.cap,0x4
	.type		__assertfail,@function
